//
// Generated by NVIDIA NVVM Compiler
//
// Compiler Build ID: CL-36424714
// Cuda compilation tools, release 13.0, V13.0.88
// Based on NVVM 20.0.0
//

.version 9.0
.target sm_100
.address_size 64

	// .globl	_Z6reduceILi256EEvN4cuda3std3__44spanIKiLm18446744073709551615EEENS3_IiLm18446744073709551615EEE
// _ZZ6reduceILi256EEvN4cuda3std3__44spanIKiLm18446744073709551615EEENS3_IiLm18446744073709551615EEEE12temp_storage has been demoted
// _ZZN3cub18CUB_300001_SM_10006detail6reduce28DeviceReduceSingleTileKernelINS2_10policy_hubIijN4cuda3std3__44plusIiEEE10Policy1000EN6thrust24THRUST_300001_SM_1000_NS6detail15normal_iteratorINSD_10device_ptrIiEEEEPijS9_iiNS7_10__identityEEEvT0_T1_T2_T3_T4_T6_E12temp_storage has been demoted
// _ZZN3cub18CUB_300001_SM_10006detail6reduce18DeviceReduceKernelINS2_10policy_hubIijN4cuda3std3__44plusIiEEE10Policy1000EN6thrust24THRUST_300001_SM_1000_NS6detail15normal_iteratorINSD_10device_ptrIiEEEEjS9_iNS7_10__identityEEEvT0_PT3_T1_NS0_13GridEvenShareISN_EET2_T4_E12temp_storage has been demoted
// _ZZN3cub18CUB_300001_SM_10006detail6reduce28DeviceReduceSingleTileKernelINS2_10policy_hubIijN4cuda3std3__44plusIiEEE10Policy1000EPiSC_iS9_iiNS7_10__identityEEEvT0_T1_T2_T3_T4_T6_E12temp_storage has been demoted
// _ZZN3cub18CUB_300001_SM_10006detail6reduce28DeviceReduceSingleTileKernelINS2_10policy_hubIiyN4cuda3std3__44plusIiEEE10Policy1000EN6thrust24THRUST_300001_SM_1000_NS6detail15normal_iteratorINSD_10device_ptrIiEEEEPiyS9_iiNS7_10__identityEEEvT0_T1_T2_T3_T4_T6_E12temp_storage has been demoted
// _ZZN3cub18CUB_300001_SM_10006detail6reduce18DeviceReduceKernelINS2_10policy_hubIiyN4cuda3std3__44plusIiEEE10Policy1000EN6thrust24THRUST_300001_SM_1000_NS6detail15normal_iteratorINSD_10device_ptrIiEEEEyS9_iNS7_10__identityEEEvT0_PT3_T1_NS0_13GridEvenShareISN_EET2_T4_E12temp_storage has been demoted
// _ZZN3cub18CUB_300001_SM_10006detail6reduce28DeviceReduceSingleTileKernelINS2_10policy_hubIiyN4cuda3std3__44plusIiEEE10Policy1000EPiSC_iS9_iiNS7_10__identityEEEvT0_T1_T2_T3_T4_T6_E12temp_storage has been demoted
.global .align 1 .b8 _ZN30_INTERNAL_f05099e1_4_k_cu_main4cuda3std3__45__cpo5beginE[1];
.global .align 1 .b8 _ZN30_INTERNAL_f05099e1_4_k_cu_main4cuda3std3__45__cpo3endE[1];
.global .align 1 .b8 _ZN30_INTERNAL_f05099e1_4_k_cu_main4cuda3std3__45__cpo6cbeginE[1];
.global .align 1 .b8 _ZN30_INTERNAL_f05099e1_4_k_cu_main4cuda3std3__45__cpo4cendE[1];
.global .align 1 .b8 _ZN30_INTERNAL_f05099e1_4_k_cu_main4cuda3std3__45__cpo6rbeginE[1];
.global .align 1 .b8 _ZN30_INTERNAL_f05099e1_4_k_cu_main4cuda3std3__45__cpo4rendE[1];
.global .align 1 .b8 _ZN30_INTERNAL_f05099e1_4_k_cu_main4cuda3std3__45__cpo7crbeginE[1];
.global .align 1 .b8 _ZN30_INTERNAL_f05099e1_4_k_cu_main4cuda3std3__45__cpo5crendE[1];
.global .align 1 .b8 _ZN30_INTERNAL_f05099e1_4_k_cu_main4cuda3std3__432_GLOBAL__N__f05099e1_4_k_cu_main6ignoreE[1];
.global .align 1 .b8 _ZN30_INTERNAL_f05099e1_4_k_cu_main4cuda3std3__419piecewise_constructE[1];
.global .align 1 .b8 _ZN30_INTERNAL_f05099e1_4_k_cu_main4cuda3std3__48in_placeE[1];
.global .align 1 .b8 _ZN30_INTERNAL_f05099e1_4_k_cu_main4cuda3std3__420unreachable_sentinelE[1];
.global .align 1 .b8 _ZN30_INTERNAL_f05099e1_4_k_cu_main4cuda3std3__47nulloptE[1];
.global .align 1 .b8 _ZN30_INTERNAL_f05099e1_4_k_cu_main4cuda3std3__48unexpectE[1];
.global .align 1 .b8 _ZN30_INTERNAL_f05099e1_4_k_cu_main4cuda3std6ranges3__45__cpo4swapE[1];
.global .align 1 .b8 _ZN30_INTERNAL_f05099e1_4_k_cu_main4cuda3std6ranges3__45__cpo9iter_moveE[1];
.global .align 1 .b8 _ZN30_INTERNAL_f05099e1_4_k_cu_main4cuda3std6ranges3__45__cpo5beginE[1];
.global .align 1 .b8 _ZN30_INTERNAL_f05099e1_4_k_cu_main4cuda3std6ranges3__45__cpo3endE[1];
.global .align 1 .b8 _ZN30_INTERNAL_f05099e1_4_k_cu_main4cuda3std6ranges3__45__cpo6cbeginE[1];
.global .align 1 .b8 _ZN30_INTERNAL_f05099e1_4_k_cu_main4cuda3std6ranges3__45__cpo4cendE[1];
.global .align 1 .b8 _ZN30_INTERNAL_f05099e1_4_k_cu_main4cuda3std6ranges3__45__cpo7advanceE[1];
.global .align 1 .b8 _ZN30_INTERNAL_f05099e1_4_k_cu_main4cuda3std6ranges3__45__cpo9iter_swapE[1];
.global .align 1 .b8 _ZN30_INTERNAL_f05099e1_4_k_cu_main4cuda3std6ranges3__45__cpo4nextE[1];
.global .align 1 .b8 _ZN30_INTERNAL_f05099e1_4_k_cu_main4cuda3std6ranges3__45__cpo4prevE[1];
.global .align 1 .b8 _ZN30_INTERNAL_f05099e1_4_k_cu_main4cuda3std6ranges3__45__cpo4dataE[1];
.global .align 1 .b8 _ZN30_INTERNAL_f05099e1_4_k_cu_main4cuda3std6ranges3__45__cpo5cdataE[1];
.global .align 1 .b8 _ZN30_INTERNAL_f05099e1_4_k_cu_main4cuda3std6ranges3__45__cpo4sizeE[1];
.global .align 1 .b8 _ZN30_INTERNAL_f05099e1_4_k_cu_main4cuda3std6ranges3__45__cpo5ssizeE[1];
.global .align 1 .b8 _ZN30_INTERNAL_f05099e1_4_k_cu_main4cuda3std6ranges3__45__cpo8distanceE[1];
.global .align 1 .b8 _ZN30_INTERNAL_f05099e1_4_k_cu_main6thrust24THRUST_300001_SM_1000_NS8cuda_cub3parE[1];
.global .align 1 .b8 _ZN30_INTERNAL_f05099e1_4_k_cu_main6thrust24THRUST_300001_SM_1000_NS8cuda_cub10par_nosyncE[1];
.global .align 1 .b8 _ZN30_INTERNAL_f05099e1_4_k_cu_main6thrust24THRUST_300001_SM_1000_NS6system6detail10sequential3seqE[1];
.global .align 1 .b8 _ZN30_INTERNAL_f05099e1_4_k_cu_main6thrust24THRUST_300001_SM_1000_NS6system3cpp3parE[1];
.global .align 1 .b8 _ZN30_INTERNAL_f05099e1_4_k_cu_main6thrust24THRUST_300001_SM_1000_NS12placeholders2_1E[1];
.global .align 1 .b8 _ZN30_INTERNAL_f05099e1_4_k_cu_main6thrust24THRUST_300001_SM_1000_NS12placeholders2_2E[1];
.global .align 1 .b8 _ZN30_INTERNAL_f05099e1_4_k_cu_main6thrust24THRUST_300001_SM_1000_NS12placeholders2_3E[1];
.global .align 1 .b8 _ZN30_INTERNAL_f05099e1_4_k_cu_main6thrust24THRUST_300001_SM_1000_NS12placeholders2_4E[1];
.global .align 1 .b8 _ZN30_INTERNAL_f05099e1_4_k_cu_main6thrust24THRUST_300001_SM_1000_NS12placeholders2_5E[1];
.global .align 1 .b8 _ZN30_INTERNAL_f05099e1_4_k_cu_main6thrust24THRUST_300001_SM_1000_NS12placeholders2_6E[1];
.global .align 1 .b8 _ZN30_INTERNAL_f05099e1_4_k_cu_main6thrust24THRUST_300001_SM_1000_NS12placeholders2_7E[1];
.global .align 1 .b8 _ZN30_INTERNAL_f05099e1_4_k_cu_main6thrust24THRUST_300001_SM_1000_NS12placeholders2_8E[1];
.global .align 1 .b8 _ZN30_INTERNAL_f05099e1_4_k_cu_main6thrust24THRUST_300001_SM_1000_NS12placeholders2_9E[1];
.global .align 1 .b8 _ZN30_INTERNAL_f05099e1_4_k_cu_main6thrust24THRUST_300001_SM_1000_NS12placeholders3_10E[1];
.global .align 1 .b8 _ZN30_INTERNAL_f05099e1_4_k_cu_main6thrust24THRUST_300001_SM_1000_NS3seqE[1];
.global .align 1 .b8 _ZN30_INTERNAL_f05099e1_4_k_cu_main6thrust24THRUST_300001_SM_1000_NS6deviceE[1];

.visible .entry _Z6reduceILi256EEvN4cuda3std3__44spanIKiLm18446744073709551615EEENS3_IiLm18446744073709551615EEE(
	.param .align 8 .b8 _Z6reduceILi256EEvN4cuda3std3__44spanIKiLm18446744073709551615EEENS3_IiLm18446744073709551615EEE_param_0[16],
	.param .align 8 .b8 _Z6reduceILi256EEvN4cuda3std3__44spanIKiLm18446744073709551615EEENS3_IiLm18446744073709551615EEE_param_1[16]
)
{
	.reg .pred 	%p<4>;
	.reg .b32 	%r<31>;
	.reg .b64 	%rd<9>;
	// demoted variable
	.shared .align 4 .b8 _ZZ6reduceILi256EEvN4cuda3std3__44spanIKiLm18446744073709551615EEENS3_IiLm18446744073709551615EEEE12temp_storage[44];
	ld.param.u64 	%rd3, [_Z6reduceILi256EEvN4cuda3std3__44spanIKiLm18446744073709551615EEENS3_IiLm18446744073709551615EEE_param_0];
	ld.param.u64 	%rd1, [_Z6reduceILi256EEvN4cuda3std3__44spanIKiLm18446744073709551615EEENS3_IiLm18446744073709551615EEE_param_1];
	ld.param.u64 	%rd4, [_Z6reduceILi256EEvN4cuda3std3__44spanIKiLm18446744073709551615EEENS3_IiLm18446744073709551615EEE_param_0+8];
	mov.u32 	%r1, %tid.x;
	mov.u32 	%r6, %ctaid.x;
	mov.u32 	%r7, %ntid.x;
	mad.lo.s32 	%r8, %r6, %r7, %r1;
	cvt.s64.s32 	%rd2, %r8;
	setp.le.u64 	%p1, %rd4, %rd2;
	mov.b32 	%r30, 0;
	@%p1 bra 	$L__BB0_2;
	cvta.to.global.u64 	%rd5, %rd3;
	shl.b64 	%rd6, %rd2, 2;
	add.s64 	%rd7, %rd5, %rd6;
	ld.global.u32 	%r30, [%rd7];
$L__BB0_2:
	// begin inline asm
	mov.u32 %r9, %laneid;
	// end inline asm
	mov.b32 	%r10, -1;
	redux.sync.add.s32 %r4, %r30, %r10;
	setp.ne.s32 	%p2, %r9, 0;
	@%p2 bra 	$L__BB0_4;
	shr.u32 	%r11, %r1, 3;
	and.b32  	%r12, %r11, 124;
	mov.u32 	%r13, _ZZ6reduceILi256EEvN4cuda3std3__44spanIKiLm18446744073709551615EEENS3_IiLm18446744073709551615EEEE12temp_storage;
	add.s32 	%r14, %r13, %r12;
	st.shared.u32 	[%r14+8], %r4;
$L__BB0_4:
	bar.sync 	0;
	setp.ne.s32 	%p3, %r1, 0;
	@%p3 bra 	$L__BB0_6;
	ld.shared.u32 	%r17, [_ZZ6reduceILi256EEvN4cuda3std3__44spanIKiLm18446744073709551615EEENS3_IiLm18446744073709551615EEEE12temp_storage+12];
	add.s32 	%r18, %r17, %r4;
	ld.shared.u32 	%r19, [_ZZ6reduceILi256EEvN4cuda3std3__44spanIKiLm18446744073709551615EEENS3_IiLm18446744073709551615EEEE12temp_storage+16];
	add.s32 	%r20, %r18, %r19;
	ld.shared.u32 	%r21, [_ZZ6reduceILi256EEvN4cuda3std3__44spanIKiLm18446744073709551615EEENS3_IiLm18446744073709551615EEEE12temp_storage+20];
	add.s32 	%r22, %r20, %r21;
	ld.shared.u32 	%r23, [_ZZ6reduceILi256EEvN4cuda3std3__44spanIKiLm18446744073709551615EEENS3_IiLm18446744073709551615EEEE12temp_storage+24];
	add.s32 	%r24, %r22, %r23;
	ld.shared.u32 	%r25, [_ZZ6reduceILi256EEvN4cuda3std3__44spanIKiLm18446744073709551615EEENS3_IiLm18446744073709551615EEEE12temp_storage+28];
	add.s32 	%r26, %r24, %r25;
	ld.shared.u32 	%r27, [_ZZ6reduceILi256EEvN4cuda3std3__44spanIKiLm18446744073709551615EEENS3_IiLm18446744073709551615EEEE12temp_storage+32];
	add.s32 	%r28, %r26, %r27;
	ld.shared.u32 	%r29, [_ZZ6reduceILi256EEvN4cuda3std3__44spanIKiLm18446744073709551615EEENS3_IiLm18446744073709551615EEEE12temp_storage+36];
	add.s32 	%r16, %r28, %r29;
	// begin inline asm
	atom.add.relaxed.gpu.s32 %r15,[%rd1],%r16;
	// end inline asm
$L__BB0_6:
	ret;

}
	// .globl	_ZN3cub18CUB_300001_SM_10006detail11EmptyKernelIvEEvv
.visible .entry _ZN3cub18CUB_300001_SM_10006detail11EmptyKernelIvEEvv()
{


	ret;

}
	// .globl	_ZN3cub18CUB_300001_SM_10006detail8for_each13static_kernelINS2_12policy_hub_t12policy_500_tEmN6thrust24THRUST_300001_SM_1000_NS8cuda_cub20__uninitialized_fill7functorINS7_10device_ptrIiEEiEEEEvT0_T1_
.visible .entry _ZN3cub18CUB_300001_SM_10006detail8for_each13static_kernelINS2_12policy_hub_t12policy_500_tEmN6thrust24THRUST_300001_SM_1000_NS8cuda_cub20__uninitialized_fill7functorINS7_10device_ptrIiEEiEEEEvT0_T1_(
	.param .u64 _ZN3cub18CUB_300001_SM_10006detail8for_each13static_kernelINS2_12policy_hub_t12policy_500_tEmN6thrust24THRUST_300001_SM_1000_NS8cuda_cub20__uninitialized_fill7functorINS7_10device_ptrIiEEiEEEEvT0_T1__param_0,
	.param .align 8 .b8 _ZN3cub18CUB_300001_SM_10006detail8for_each13static_kernelINS2_12policy_hub_t12policy_500_tEmN6thrust24THRUST_300001_SM_1000_NS8cuda_cub20__uninitialized_fill7functorINS7_10device_ptrIiEEiEEEEvT0_T1__param_1[16]
)
.maxntid 256
{
	.reg .pred 	%p<4>;
	.reg .b16 	%rs<5>;
	.reg .b32 	%r<12>;
	.reg .b64 	%rd<16>;

	ld.param.u32 	%r3, [_ZN3cub18CUB_300001_SM_10006detail8for_each13static_kernelINS2_12policy_hub_t12policy_500_tEmN6thrust24THRUST_300001_SM_1000_NS8cuda_cub20__uninitialized_fill7functorINS7_10device_ptrIiEEiEEEEvT0_T1__param_1+8];
	ld.param.u64 	%rd4, [_ZN3cub18CUB_300001_SM_10006detail8for_each13static_kernelINS2_12policy_hub_t12policy_500_tEmN6thrust24THRUST_300001_SM_1000_NS8cuda_cub20__uninitialized_fill7functorINS7_10device_ptrIiEEiEEEEvT0_T1__param_1];
	ld.param.u64 	%rd5, [_ZN3cub18CUB_300001_SM_10006detail8for_each13static_kernelINS2_12policy_hub_t12policy_500_tEmN6thrust24THRUST_300001_SM_1000_NS8cuda_cub20__uninitialized_fill7functorINS7_10device_ptrIiEEiEEEEvT0_T1__param_0];
	mov.u32 	%r9, %ctaid.x;
	mul.wide.u32 	%rd1, %r9, 512;
	sub.s64 	%rd2, %rd5, %rd1;
	setp.lt.u64 	%p1, %rd2, 512;
	@%p1 bra 	$L__BB2_2;
	mov.u32 	%r11, %tid.x;
	cvta.to.global.u64 	%rd11, %rd4;
	cvt.u64.u32 	%rd12, %r11;
	add.s64 	%rd13, %rd1, %rd12;
	shl.b64 	%rd14, %rd13, 2;
	add.s64 	%rd15, %rd11, %rd14;
	st.global.u32 	[%rd15], %r3;
	st.global.u32 	[%rd15+1024], %r3;
	bra.uni 	$L__BB2_6;
$L__BB2_2:
	cvta.to.global.u64 	%rd6, %rd4;
	mov.u32 	%r2, %tid.x;
	cvt.u64.u32 	%rd7, %r2;
	setp.le.u64 	%p2, %rd2, %rd7;
	add.s64 	%rd8, %rd1, %rd7;
	shl.b64 	%rd9, %rd8, 2;
	add.s64 	%rd3, %rd6, %rd9;
	@%p2 bra 	$L__BB2_4;
	st.global.u32 	[%rd3], %r3;
$L__BB2_4:
	add.s32 	%r10, %r2, 256;
	cvt.u64.u32 	%rd10, %r10;
	setp.le.u64 	%p3, %rd2, %rd10;
	@%p3 bra 	$L__BB2_6;
	st.global.u32 	[%rd3+1024], %r3;
$L__BB2_6:
	ret;

}
	// .globl	_ZN3cub18CUB_300001_SM_10006detail8for_each13static_kernelINS2_12policy_hub_t12policy_500_tElN6thrust24THRUST_300001_SM_1000_NS8cuda_cub6__fill7functorINS7_6detail15normal_iteratorINS7_10device_ptrIiEEEEiEEEEvT0_T1_
.visible .entry _ZN3cub18CUB_300001_SM_10006detail8for_each13static_kernelINS2_12policy_hub_t12policy_500_tElN6thrust24THRUST_300001_SM_1000_NS8cuda_cub6__fill7functorINS7_6detail15normal_iteratorINS7_10device_ptrIiEEEEiEEEEvT0_T1_(
	.param .u64 _ZN3cub18CUB_300001_SM_10006detail8for_each13static_kernelINS2_12policy_hub_t12policy_500_tElN6thrust24THRUST_300001_SM_1000_NS8cuda_cub6__fill7functorINS7_6detail15normal_iteratorINS7_10device_ptrIiEEEEiEEEEvT0_T1__param_0,
	.param .align 8 .b8 _ZN3cub18CUB_300001_SM_10006detail8for_each13static_kernelINS2_12policy_hub_t12policy_500_tElN6thrust24THRUST_300001_SM_1000_NS8cuda_cub6__fill7functorINS7_6detail15normal_iteratorINS7_10device_ptrIiEEEEiEEEEvT0_T1__param_1[16]
)
.maxntid 256
{
	.reg .pred 	%p<4>;
	.reg .b16 	%rs<5>;
	.reg .b32 	%r<12>;
	.reg .b64 	%rd<17>;

	ld.param.u32 	%r3, [_ZN3cub18CUB_300001_SM_10006detail8for_each13static_kernelINS2_12policy_hub_t12policy_500_tElN6thrust24THRUST_300001_SM_1000_NS8cuda_cub6__fill7functorINS7_6detail15normal_iteratorINS7_10device_ptrIiEEEEiEEEEvT0_T1__param_1+8];
	ld.param.u64 	%rd5, [_ZN3cub18CUB_300001_SM_10006detail8for_each13static_kernelINS2_12policy_hub_t12policy_500_tElN6thrust24THRUST_300001_SM_1000_NS8cuda_cub6__fill7functorINS7_6detail15normal_iteratorINS7_10device_ptrIiEEEEiEEEEvT0_T1__param_1];
	ld.param.u64 	%rd6, [_ZN3cub18CUB_300001_SM_10006detail8for_each13static_kernelINS2_12policy_hub_t12policy_500_tElN6thrust24THRUST_300001_SM_1000_NS8cuda_cub6__fill7functorINS7_6detail15normal_iteratorINS7_10device_ptrIiEEEEiEEEEvT0_T1__param_0];
	mov.u32 	%r9, %ctaid.x;
	mul.wide.u32 	%rd1, %r9, 512;
	sub.s64 	%rd2, %rd6, %rd1;
	setp.lt.s64 	%p1, %rd2, 512;
	@%p1 bra 	$L__BB3_2;
	mov.u32 	%r11, %tid.x;
	cvta.to.global.u64 	%rd12, %rd5;
	cvt.u64.u32 	%rd13, %r11;
	add.s64 	%rd14, %rd1, %rd13;
	shl.b64 	%rd15, %rd14, 2;
	add.s64 	%rd16, %rd12, %rd15;
	st.global.u32 	[%rd16], %r3;
	st.global.u32 	[%rd16+1024], %r3;
	bra.uni 	$L__BB3_6;
$L__BB3_2:
	cvta.to.global.u64 	%rd7, %rd5;
	mov.u32 	%r2, %tid.x;
	cvt.s64.s32 	%rd3, %rd2;
	cvt.u64.u32 	%rd8, %r2;
	setp.le.s64 	%p2, %rd3, %rd8;
	add.s64 	%rd9, %rd1, %rd8;
	shl.b64 	%rd10, %rd9, 2;
	add.s64 	%rd4, %rd7, %rd10;
	@%p2 bra 	$L__BB3_4;
	st.global.u32 	[%rd4], %r3;
$L__BB3_4:
	add.s32 	%r10, %r2, 256;
	cvt.u64.u32 	%rd11, %r10;
	setp.le.s64 	%p3, %rd3, %rd11;
	@%p3 bra 	$L__BB3_6;
	st.global.u32 	[%rd4+1024], %r3;
$L__BB3_6:
	ret;

}
	// .globl	_ZN3cub18CUB_300001_SM_10006detail6reduce28DeviceReduceSingleTileKernelINS2_10policy_hubIijN4cuda3std3__44plusIiEEE10Policy1000EN6thrust24THRUST_300001_SM_1000_NS6detail15normal_iteratorINSD_10device_ptrIiEEEEPijS9_iiNS7_10__identityEEEvT0_T1_T2_T3_T4_T6_
.visible .entry _ZN3cub18CUB_300001_SM_10006detail6reduce28DeviceReduceSingleTileKernelINS2_10policy_hubIijN4cuda3std3__44plusIiEEE10Policy1000EN6thrust24THRUST_300001_SM_1000_NS6detail15normal_iteratorINSD_10device_ptrIiEEEEPijS9_iiNS7_10__identityEEEvT0_T1_T2_T3_T4_T6_(
	.param .align 8 .b8 _ZN3cub18CUB_300001_SM_10006detail6reduce28DeviceReduceSingleTileKernelINS2_10policy_hubIijN4cuda3std3__44plusIiEEE10Policy1000EN6thrust24THRUST_300001_SM_1000_NS6detail15normal_iteratorINSD_10device_ptrIiEEEEPijS9_iiNS7_10__identityEEEvT0_T1_T2_T3_T4_T6__param_0[8],
	.param .u64 .ptr .align 1 _ZN3cub18CUB_300001_SM_10006detail6reduce28DeviceReduceSingleTileKernelINS2_10policy_hubIijN4cuda3std3__44plusIiEEE10Policy1000EN6thrust24THRUST_300001_SM_1000_NS6detail15normal_iteratorINSD_10device_ptrIiEEEEPijS9_iiNS7_10__identityEEEvT0_T1_T2_T3_T4_T6__param_1,
	.param .u32 _ZN3cub18CUB_300001_SM_10006detail6reduce28DeviceReduceSingleTileKernelINS2_10policy_hubIijN4cuda3std3__44plusIiEEE10Policy1000EN6thrust24THRUST_300001_SM_1000_NS6detail15normal_iteratorINSD_10device_ptrIiEEEEPijS9_iiNS7_10__identityEEEvT0_T1_T2_T3_T4_T6__param_2,
	.param .align 1 .b8 _ZN3cub18CUB_300001_SM_10006detail6reduce28DeviceReduceSingleTileKernelINS2_10policy_hubIijN4cuda3std3__44plusIiEEE10Policy1000EN6thrust24THRUST_300001_SM_1000_NS6detail15normal_iteratorINSD_10device_ptrIiEEEEPijS9_iiNS7_10__identityEEEvT0_T1_T2_T3_T4_T6__param_3[1],
	.param .u32 _ZN3cub18CUB_300001_SM_10006detail6reduce28DeviceReduceSingleTileKernelINS2_10policy_hubIijN4cuda3std3__44plusIiEEE10Policy1000EN6thrust24THRUST_300001_SM_1000_NS6detail15normal_iteratorINSD_10device_ptrIiEEEEPijS9_iiNS7_10__identityEEEvT0_T1_T2_T3_T4_T6__param_4,
	.param .align 1 .b8 _ZN3cub18CUB_300001_SM_10006detail6reduce28DeviceReduceSingleTileKernelINS2_10policy_hubIijN4cuda3std3__44plusIiEEE10Policy1000EN6thrust24THRUST_300001_SM_1000_NS6detail15normal_iteratorINSD_10device_ptrIiEEEEPijS9_iiNS7_10__identityEEEvT0_T1_T2_T3_T4_T6__param_5[1]
)
.maxntid 256
.minnctapersm 1
{
	.reg .pred 	%p<59>;
	.reg .b32 	%r<511>;
	.reg .b64 	%rd<84>;
	// demoted variable
	.shared .align 4 .b8 _ZZN3cub18CUB_300001_SM_10006detail6reduce28DeviceReduceSingleTileKernelINS2_10policy_hubIijN4cuda3std3__44plusIiEEE10Policy1000EN6thrust24THRUST_300001_SM_1000_NS6detail15normal_iteratorINSD_10device_ptrIiEEEEPijS9_iiNS7_10__identityEEEvT0_T1_T2_T3_T4_T6_E12temp_storage[44];
	ld.param.u64 	%rd9, [_ZN3cub18CUB_300001_SM_10006detail6reduce28DeviceReduceSingleTileKernelINS2_10policy_hubIijN4cuda3std3__44plusIiEEE10Policy1000EN6thrust24THRUST_300001_SM_1000_NS6detail15normal_iteratorINSD_10device_ptrIiEEEEPijS9_iiNS7_10__identityEEEvT0_T1_T2_T3_T4_T6__param_0];
	ld.param.u64 	%rd10, [_ZN3cub18CUB_300001_SM_10006detail6reduce28DeviceReduceSingleTileKernelINS2_10policy_hubIijN4cuda3std3__44plusIiEEE10Policy1000EN6thrust24THRUST_300001_SM_1000_NS6detail15normal_iteratorINSD_10device_ptrIiEEEEPijS9_iiNS7_10__identityEEEvT0_T1_T2_T3_T4_T6__param_1];
	ld.param.u32 	%r90, [_ZN3cub18CUB_300001_SM_10006detail6reduce28DeviceReduceSingleTileKernelINS2_10policy_hubIijN4cuda3std3__44plusIiEEE10Policy1000EN6thrust24THRUST_300001_SM_1000_NS6detail15normal_iteratorINSD_10device_ptrIiEEEEPijS9_iiNS7_10__identityEEEvT0_T1_T2_T3_T4_T6__param_2];
	ld.param.u32 	%r91, [_ZN3cub18CUB_300001_SM_10006detail6reduce28DeviceReduceSingleTileKernelINS2_10policy_hubIijN4cuda3std3__44plusIiEEE10Policy1000EN6thrust24THRUST_300001_SM_1000_NS6detail15normal_iteratorINSD_10device_ptrIiEEEEPijS9_iiNS7_10__identityEEEvT0_T1_T2_T3_T4_T6__param_4];
	cvta.to.global.u64 	%rd1, %rd10;
	setp.ne.s32 	%p1, %r90, 0;
	@%p1 bra 	$L__BB4_3;
	mov.u32 	%r471, %tid.x;
	setp.ne.s32 	%p58, %r471, 0;
	@%p58 bra 	$L__BB4_52;
	st.global.u32 	[%rd1], %r91;
	bra.uni 	$L__BB4_52;
$L__BB4_3:
	cvta.to.global.u64 	%rd2, %rd9;
	setp.gt.u32 	%p2, %r90, 4095;
	@%p2 bra 	$L__BB4_28;
	mov.u32 	%r1, %tid.x;
	setp.ge.u32 	%p24, %r1, %r90;
	mov.b32 	%r488, 0;
	mov.u32 	%r478, %r1;
	@%p24 bra 	$L__BB4_6;
	mul.wide.u32 	%rd73, %r1, 4;
	add.s64 	%rd74, %rd2, %rd73;
	ld.global.u32 	%r488, [%rd74];
	add.s32 	%r478, %r1, 256;
$L__BB4_6:
	setp.ge.u32 	%p25, %r478, %r90;
	@%p25 bra 	$L__BB4_19;
	not.b32 	%r298, %r478;
	add.s32 	%r299, %r90, %r298;
	shr.u32 	%r300, %r299, 8;
	add.s32 	%r6, %r300, 1;
	and.b32  	%r7, %r6, 15;
	setp.lt.u32 	%p26, %r299, 3840;
	@%p26 bra 	$L__BB4_10;
	and.b32  	%r301, %r6, 33554416;
	neg.s32 	%r474, %r301;
	mul.wide.u32 	%rd75, %r478, 4;
	add.s64 	%rd76, %rd75, %rd2;
	add.s64 	%rd82, %rd76, 8192;
$L__BB4_9:
	.pragma "nounroll";
	ld.global.u32 	%r302, [%rd82+-8192];
	add.s32 	%r303, %r302, %r488;
	ld.global.u32 	%r304, [%rd82+-7168];
	add.s32 	%r305, %r304, %r303;
	ld.global.u32 	%r306, [%rd82+-6144];
	add.s32 	%r307, %r306, %r305;
	ld.global.u32 	%r308, [%rd82+-5120];
	add.s32 	%r309, %r308, %r307;
	ld.global.u32 	%r310, [%rd82+-4096];
	add.s32 	%r311, %r310, %r309;
	ld.global.u32 	%r312, [%rd82+-3072];
	add.s32 	%r313, %r312, %r311;
	ld.global.u32 	%r314, [%rd82+-2048];
	add.s32 	%r315, %r314, %r313;
	ld.global.u32 	%r316, [%rd82+-1024];
	add.s32 	%r317, %r316, %r315;
	ld.global.u32 	%r318, [%rd82];
	add.s32 	%r319, %r318, %r317;
	ld.global.u32 	%r320, [%rd82+1024];
	add.s32 	%r321, %r320, %r319;
	ld.global.u32 	%r322, [%rd82+2048];
	add.s32 	%r323, %r322, %r321;
	ld.global.u32 	%r324, [%rd82+3072];
	add.s32 	%r325, %r324, %r323;
	ld.global.u32 	%r326, [%rd82+4096];
	add.s32 	%r327, %r326, %r325;
	ld.global.u32 	%r328, [%rd82+5120];
	add.s32 	%r329, %r328, %r327;
	ld.global.u32 	%r330, [%rd82+6144];
	add.s32 	%r331, %r330, %r329;
	ld.global.u32 	%r332, [%rd82+7168];
	add.s32 	%r488, %r332, %r331;
	add.s32 	%r478, %r478, 4096;
	add.s32 	%r474, %r474, 16;
	add.s64 	%rd82, %rd82, 16384;
	setp.ne.s32 	%p27, %r474, 0;
	@%p27 bra 	$L__BB4_9;
$L__BB4_10:
	setp.eq.s32 	%p28, %r7, 0;
	@%p28 bra 	$L__BB4_19;
	and.b32  	%r18, %r6, 7;
	setp.lt.u32 	%p29, %r7, 8;
	@%p29 bra 	$L__BB4_13;
	mul.wide.u32 	%rd77, %r478, 4;
	add.s64 	%rd78, %rd2, %rd77;
	ld.global.u32 	%r334, [%rd78];
	add.s32 	%r335, %r334, %r488;
	ld.global.u32 	%r336, [%rd78+1024];
	add.s32 	%r337, %r336, %r335;
	ld.global.u32 	%r338, [%rd78+2048];
	add.s32 	%r339, %r338, %r337;
	ld.global.u32 	%r340, [%rd78+3072];
	add.s32 	%r341, %r340, %r339;
	ld.global.u32 	%r342, [%rd78+4096];
	add.s32 	%r343, %r342, %r341;
	ld.global.u32 	%r344, [%rd78+5120];
	add.s32 	%r345, %r344, %r343;
	ld.global.u32 	%r346, [%rd78+6144];
	add.s32 	%r347, %r346, %r345;
	ld.global.u32 	%r348, [%rd78+7168];
	add.s32 	%r488, %r348, %r347;
	add.s32 	%r478, %r478, 2048;
$L__BB4_13:
	setp.eq.s32 	%p30, %r18, 0;
	@%p30 bra 	$L__BB4_19;
	and.b32  	%r24, %r6, 3;
	setp.lt.u32 	%p31, %r18, 4;
	@%p31 bra 	$L__BB4_16;
	mul.wide.u32 	%rd79, %r478, 4;
	add.s64 	%rd80, %rd2, %rd79;
	ld.global.u32 	%r350, [%rd80];
	add.s32 	%r351, %r350, %r488;
	ld.global.u32 	%r352, [%rd80+1024];
	add.s32 	%r353, %r352, %r351;
	ld.global.u32 	%r354, [%rd80+2048];
	add.s32 	%r355, %r354, %r353;
	ld.global.u32 	%r356, [%rd80+3072];
	add.s32 	%r488, %r356, %r355;
	add.s32 	%r478, %r478, 1024;
$L__BB4_16:
	setp.eq.s32 	%p32, %r24, 0;
	@%p32 bra 	$L__BB4_19;
	mul.wide.u32 	%rd81, %r478, 4;
	add.s64 	%rd83, %rd2, %rd81;
	neg.s32 	%r486, %r24;
$L__BB4_18:
	.pragma "nounroll";
	ld.global.u32 	%r357, [%rd83];
	add.s32 	%r488, %r357, %r488;
	add.s64 	%rd83, %rd83, 1024;
	add.s32 	%r486, %r486, 1;
	setp.ne.s32 	%p33, %r486, 0;
	@%p33 bra 	$L__BB4_18;
$L__BB4_19:
	setp.lt.u32 	%p34, %r90, 256;
	@%p34 bra 	$L__BB4_24;
	// begin inline asm
	mov.u32 %r421, %laneid;
	// end inline asm
	mov.b32 	%r424, 1;
	mov.b32 	%r445, 31;
	mov.b32 	%r446, -1;
	// begin inline asm
	shfl.sync.down.b32 %r422, %r488, %r424, %r445, %r446;
	// end inline asm
	setp.gt.s32 	%p50, %r421, 30;
	selp.b32 	%r447, 0, %r422, %p50;
	add.s32 	%r428, %r447, %r488;
	mov.b32 	%r429, 2;
	// begin inline asm
	shfl.sync.down.b32 %r427, %r428, %r429, %r445, %r446;
	// end inline asm
	setp.gt.s32 	%p51, %r421, 29;
	selp.b32 	%r448, 0, %r427, %p51;
	add.s32 	%r433, %r428, %r448;
	mov.b32 	%r434, 4;
	// begin inline asm
	shfl.sync.down.b32 %r432, %r433, %r434, %r445, %r446;
	// end inline asm
	setp.gt.s32 	%p52, %r421, 27;
	selp.b32 	%r449, 0, %r432, %p52;
	add.s32 	%r438, %r433, %r449;
	mov.b32 	%r439, 8;
	// begin inline asm
	shfl.sync.down.b32 %r437, %r438, %r439, %r445, %r446;
	// end inline asm
	setp.gt.s32 	%p53, %r421, 23;
	selp.b32 	%r450, 0, %r437, %p53;
	add.s32 	%r443, %r438, %r450;
	mov.b32 	%r444, 16;
	// begin inline asm
	shfl.sync.down.b32 %r442, %r443, %r444, %r445, %r446;
	// end inline asm
	setp.gt.s32 	%p54, %r421, 15;
	selp.b32 	%r451, 0, %r442, %p54;
	add.s32 	%r510, %r443, %r451;
	setp.ne.s32 	%p55, %r421, 0;
	@%p55 bra 	$L__BB4_22;
	shr.u32 	%r452, %r1, 3;
	and.b32  	%r453, %r452, 124;
	mov.u32 	%r454, _ZZN3cub18CUB_300001_SM_10006detail6reduce28DeviceReduceSingleTileKernelINS2_10policy_hubIijN4cuda3std3__44plusIiEEE10Policy1000EN6thrust24THRUST_300001_SM_1000_NS6detail15normal_iteratorINSD_10device_ptrIiEEEEPijS9_iiNS7_10__identityEEEvT0_T1_T2_T3_T4_T6_E12temp_storage;
	add.s32 	%r455, %r454, %r453;
	st.shared.u32 	[%r455+8], %r510;
$L__BB4_22:
	bar.sync 	0;
	setp.ne.s32 	%p56, %r1, 0;
	@%p56 bra 	$L__BB4_50;
	ld.shared.u32 	%r456, [_ZZN3cub18CUB_300001_SM_10006detail6reduce28DeviceReduceSingleTileKernelINS2_10policy_hubIijN4cuda3std3__44plusIiEEE10Policy1000EN6thrust24THRUST_300001_SM_1000_NS6detail15normal_iteratorINSD_10device_ptrIiEEEEPijS9_iiNS7_10__identityEEEvT0_T1_T2_T3_T4_T6_E12temp_storage+12];
	add.s32 	%r457, %r456, %r510;
	ld.shared.u32 	%r458, [_ZZN3cub18CUB_300001_SM_10006detail6reduce28DeviceReduceSingleTileKernelINS2_10policy_hubIijN4cuda3std3__44plusIiEEE10Policy1000EN6thrust24THRUST_300001_SM_1000_NS6detail15normal_iteratorINSD_10device_ptrIiEEEEPijS9_iiNS7_10__identityEEEvT0_T1_T2_T3_T4_T6_E12temp_storage+16];
	add.s32 	%r459, %r457, %r458;
	ld.shared.u32 	%r460, [_ZZN3cub18CUB_300001_SM_10006detail6reduce28DeviceReduceSingleTileKernelINS2_10policy_hubIijN4cuda3std3__44plusIiEEE10Policy1000EN6thrust24THRUST_300001_SM_1000_NS6detail15normal_iteratorINSD_10device_ptrIiEEEEPijS9_iiNS7_10__identityEEEvT0_T1_T2_T3_T4_T6_E12temp_storage+20];
	add.s32 	%r461, %r459, %r460;
	ld.shared.u32 	%r462, [_ZZN3cub18CUB_300001_SM_10006detail6reduce28DeviceReduceSingleTileKernelINS2_10policy_hubIijN4cuda3std3__44plusIiEEE10Policy1000EN6thrust24THRUST_300001_SM_1000_NS6detail15normal_iteratorINSD_10device_ptrIiEEEEPijS9_iiNS7_10__identityEEEvT0_T1_T2_T3_T4_T6_E12temp_storage+24];
	add.s32 	%r463, %r461, %r462;
	ld.shared.u32 	%r464, [_ZZN3cub18CUB_300001_SM_10006detail6reduce28DeviceReduceSingleTileKernelINS2_10policy_hubIijN4cuda3std3__44plusIiEEE10Policy1000EN6thrust24THRUST_300001_SM_1000_NS6detail15normal_iteratorINSD_10device_ptrIiEEEEPijS9_iiNS7_10__identityEEEvT0_T1_T2_T3_T4_T6_E12temp_storage+28];
	add.s32 	%r465, %r463, %r464;
	ld.shared.u32 	%r466, [_ZZN3cub18CUB_300001_SM_10006detail6reduce28DeviceReduceSingleTileKernelINS2_10policy_hubIijN4cuda3std3__44plusIiEEE10Policy1000EN6thrust24THRUST_300001_SM_1000_NS6detail15normal_iteratorINSD_10device_ptrIiEEEEPijS9_iiNS7_10__identityEEEvT0_T1_T2_T3_T4_T6_E12temp_storage+32];
	add.s32 	%r467, %r465, %r466;
	ld.shared.u32 	%r468, [_ZZN3cub18CUB_300001_SM_10006detail6reduce28DeviceReduceSingleTileKernelINS2_10policy_hubIijN4cuda3std3__44plusIiEEE10Policy1000EN6thrust24THRUST_300001_SM_1000_NS6detail15normal_iteratorINSD_10device_ptrIiEEEEPijS9_iiNS7_10__identityEEEvT0_T1_T2_T3_T4_T6_E12temp_storage+36];
	add.s32 	%r510, %r467, %r468;
	bra.uni 	$L__BB4_50;
$L__BB4_24:
	// begin inline asm
	mov.u32 %r358, %laneid;
	// end inline asm
	and.b32  	%r384, %r1, 992;
	add.s32 	%r385, %r384, 32;
	setp.gt.u32 	%p35, %r385, %r90;
	not.b32 	%r386, %r384;
	add.s32 	%r387, %r90, %r386;
	selp.b32 	%r382, %r387, 31, %p35;
	mov.b32 	%r361, 1;
	mov.b32 	%r383, -1;
	// begin inline asm
	shfl.sync.down.b32 %r359, %r488, %r361, %r382, %r383;
	// end inline asm
	setp.lt.s32 	%p36, %r358, %r382;
	selp.b32 	%r388, %r359, 0, %p36;
	add.s32 	%r365, %r388, %r488;
	mov.b32 	%r366, 2;
	// begin inline asm
	shfl.sync.down.b32 %r364, %r365, %r366, %r382, %r383;
	// end inline asm
	add.s32 	%r389, %r358, 2;
	setp.gt.s32 	%p37, %r389, %r382;
	selp.b32 	%r390, 0, %r364, %p37;
	add.s32 	%r370, %r365, %r390;
	mov.b32 	%r371, 4;
	// begin inline asm
	shfl.sync.down.b32 %r369, %r370, %r371, %r382, %r383;
	// end inline asm
	add.s32 	%r391, %r358, 4;
	setp.gt.s32 	%p38, %r391, %r382;
	selp.b32 	%r392, 0, %r369, %p38;
	add.s32 	%r375, %r370, %r392;
	mov.b32 	%r376, 8;
	// begin inline asm
	shfl.sync.down.b32 %r374, %r375, %r376, %r382, %r383;
	// end inline asm
	add.s32 	%r393, %r358, 8;
	setp.gt.s32 	%p39, %r393, %r382;
	selp.b32 	%r394, 0, %r374, %p39;
	add.s32 	%r380, %r375, %r394;
	mov.b32 	%r381, 16;
	// begin inline asm
	shfl.sync.down.b32 %r379, %r380, %r381, %r382, %r383;
	// end inline asm
	add.s32 	%r395, %r358, 16;
	setp.gt.s32 	%p40, %r395, %r382;
	selp.b32 	%r396, 0, %r379, %p40;
	add.s32 	%r510, %r380, %r396;
	setp.ne.s32 	%p41, %r358, 0;
	@%p41 bra 	$L__BB4_26;
	shr.u32 	%r397, %r1, 3;
	and.b32  	%r398, %r397, 124;
	mov.u32 	%r399, _ZZN3cub18CUB_300001_SM_10006detail6reduce28DeviceReduceSingleTileKernelINS2_10policy_hubIijN4cuda3std3__44plusIiEEE10Policy1000EN6thrust24THRUST_300001_SM_1000_NS6detail15normal_iteratorINSD_10device_ptrIiEEEEPijS9_iiNS7_10__identityEEEvT0_T1_T2_T3_T4_T6_E12temp_storage;
	add.s32 	%r400, %r399, %r398;
	st.shared.u32 	[%r400+8], %r510;
$L__BB4_26:
	bar.sync 	0;
	setp.ne.s32 	%p42, %r1, 0;
	@%p42 bra 	$L__BB4_50;
	setp.gt.u32 	%p43, %r90, 32;
	ld.shared.u32 	%r401, [_ZZN3cub18CUB_300001_SM_10006detail6reduce28DeviceReduceSingleTileKernelINS2_10policy_hubIijN4cuda3std3__44plusIiEEE10Policy1000EN6thrust24THRUST_300001_SM_1000_NS6detail15normal_iteratorINSD_10device_ptrIiEEEEPijS9_iiNS7_10__identityEEEvT0_T1_T2_T3_T4_T6_E12temp_storage+12];
	selp.b32 	%r402, %r401, 0, %p43;
	add.s32 	%r403, %r402, %r510;
	setp.gt.u32 	%p44, %r90, 64;
	ld.shared.u32 	%r404, [_ZZN3cub18CUB_300001_SM_10006detail6reduce28DeviceReduceSingleTileKernelINS2_10policy_hubIijN4cuda3std3__44plusIiEEE10Policy1000EN6thrust24THRUST_300001_SM_1000_NS6detail15normal_iteratorINSD_10device_ptrIiEEEEPijS9_iiNS7_10__identityEEEvT0_T1_T2_T3_T4_T6_E12temp_storage+16];
	selp.b32 	%r405, %r404, 0, %p44;
	add.s32 	%r406, %r403, %r405;
	setp.gt.u32 	%p45, %r90, 96;
	ld.shared.u32 	%r407, [_ZZN3cub18CUB_300001_SM_10006detail6reduce28DeviceReduceSingleTileKernelINS2_10policy_hubIijN4cuda3std3__44plusIiEEE10Policy1000EN6thrust24THRUST_300001_SM_1000_NS6detail15normal_iteratorINSD_10device_ptrIiEEEEPijS9_iiNS7_10__identityEEEvT0_T1_T2_T3_T4_T6_E12temp_storage+20];
	selp.b32 	%r408, %r407, 0, %p45;
	add.s32 	%r409, %r406, %r408;
	setp.gt.u32 	%p46, %r90, 128;
	ld.shared.u32 	%r410, [_ZZN3cub18CUB_300001_SM_10006detail6reduce28DeviceReduceSingleTileKernelINS2_10policy_hubIijN4cuda3std3__44plusIiEEE10Policy1000EN6thrust24THRUST_300001_SM_1000_NS6detail15normal_iteratorINSD_10device_ptrIiEEEEPijS9_iiNS7_10__identityEEEvT0_T1_T2_T3_T4_T6_E12temp_storage+24];
	selp.b32 	%r411, %r410, 0, %p46;
	add.s32 	%r412, %r409, %r411;
	setp.gt.u32 	%p47, %r90, 160;
	ld.shared.u32 	%r413, [_ZZN3cub18CUB_300001_SM_10006detail6reduce28DeviceReduceSingleTileKernelINS2_10policy_hubIijN4cuda3std3__44plusIiEEE10Policy1000EN6thrust24THRUST_300001_SM_1000_NS6detail15normal_iteratorINSD_10device_ptrIiEEEEPijS9_iiNS7_10__identityEEEvT0_T1_T2_T3_T4_T6_E12temp_storage+28];
	selp.b32 	%r414, %r413, 0, %p47;
	add.s32 	%r415, %r412, %r414;
	setp.gt.u32 	%p48, %r90, 192;
	ld.shared.u32 	%r416, [_ZZN3cub18CUB_300001_SM_10006detail6reduce28DeviceReduceSingleTileKernelINS2_10policy_hubIijN4cuda3std3__44plusIiEEE10Policy1000EN6thrust24THRUST_300001_SM_1000_NS6detail15normal_iteratorINSD_10device_ptrIiEEEEPijS9_iiNS7_10__identityEEEvT0_T1_T2_T3_T4_T6_E12temp_storage+32];
	selp.b32 	%r417, %r416, 0, %p48;
	add.s32 	%r418, %r415, %r417;
	setp.gt.u32 	%p49, %r90, 224;
	ld.shared.u32 	%r419, [_ZZN3cub18CUB_300001_SM_10006detail6reduce28DeviceReduceSingleTileKernelINS2_10policy_hubIijN4cuda3std3__44plusIiEEE10Policy1000EN6thrust24THRUST_300001_SM_1000_NS6detail15normal_iteratorINSD_10device_ptrIiEEEEPijS9_iiNS7_10__identityEEEvT0_T1_T2_T3_T4_T6_E12temp_storage+36];
	selp.b32 	%r420, %r419, 0, %p49;
	add.s32 	%r510, %r418, %r420;
	bra.uni 	$L__BB4_50;
$L__BB4_28:
	mov.u32 	%r40, %tid.x;
	mul.wide.u32 	%rd11, %r40, 4;
	add.s64 	%rd12, %rd2, %rd11;
	ld.global.u32 	%r93, [%rd12];
	ld.global.u32 	%r94, [%rd12+1024];
	ld.global.u32 	%r95, [%rd12+2048];
	ld.global.u32 	%r96, [%rd12+3072];
	ld.global.u32 	%r97, [%rd12+4096];
	ld.global.u32 	%r98, [%rd12+5120];
	ld.global.u32 	%r99, [%rd12+6144];
	ld.global.u32 	%r100, [%rd12+7168];
	ld.global.u32 	%r101, [%rd12+8192];
	ld.global.u32 	%r102, [%rd12+9216];
	ld.global.u32 	%r103, [%rd12+10240];
	ld.global.u32 	%r104, [%rd12+11264];
	ld.global.u32 	%r105, [%rd12+12288];
	ld.global.u32 	%r106, [%rd12+13312];
	ld.global.u32 	%r107, [%rd12+14336];
	ld.global.u32 	%r108, [%rd12+15360];
	add.s32 	%r109, %r94, %r93;
	add.s32 	%r110, %r95, %r109;
	add.s32 	%r111, %r96, %r110;
	add.s32 	%r112, %r97, %r111;
	add.s32 	%r113, %r98, %r112;
	add.s32 	%r114, %r99, %r113;
	add.s32 	%r115, %r100, %r114;
	add.s32 	%r116, %r101, %r115;
	add.s32 	%r117, %r102, %r116;
	add.s32 	%r118, %r103, %r117;
	add.s32 	%r119, %r104, %r118;
	add.s32 	%r120, %r105, %r119;
	add.s32 	%r121, %r106, %r120;
	add.s32 	%r122, %r107, %r121;
	add.s32 	%r509, %r108, %r122;
	add.s32 	%r42, %r90, -4096;
	setp.lt.u32 	%p3, %r42, 4096;
	mov.b32 	%r492, 4096;
	@%p3 bra 	$L__BB4_32;
	mov.b32 	%r492, 4096;
$L__BB4_30:
	add.s32 	%r124, %r40, %r492;
	mul.wide.u32 	%rd13, %r124, 4;
	add.s64 	%rd14, %rd2, %rd13;
	ld.global.u32 	%r125, [%rd14];
	ld.global.u32 	%r126, [%rd14+1024];
	ld.global.u32 	%r127, [%rd14+2048];
	ld.global.u32 	%r128, [%rd14+3072];
	ld.global.u32 	%r129, [%rd14+4096];
	ld.global.u32 	%r130, [%rd14+5120];
	ld.global.u32 	%r131, [%rd14+6144];
	ld.global.u32 	%r132, [%rd14+7168];
	ld.global.u32 	%r133, [%rd14+8192];
	ld.global.u32 	%r134, [%rd14+9216];
	ld.global.u32 	%r135, [%rd14+10240];
	ld.global.u32 	%r136, [%rd14+11264];
	ld.global.u32 	%r137, [%rd14+12288];
	ld.global.u32 	%r138, [%rd14+13312];
	ld.global.u32 	%r139, [%rd14+14336];
	ld.global.u32 	%r140, [%rd14+15360];
	add.s32 	%r141, %r125, %r509;
	add.s32 	%r142, %r126, %r141;
	add.s32 	%r143, %r127, %r142;
	add.s32 	%r144, %r128, %r143;
	add.s32 	%r145, %r129, %r144;
	add.s32 	%r146, %r130, %r145;
	add.s32 	%r147, %r131, %r146;
	add.s32 	%r148, %r132, %r147;
	add.s32 	%r149, %r133, %r148;
	add.s32 	%r150, %r134, %r149;
	add.s32 	%r151, %r135, %r150;
	add.s32 	%r152, %r136, %r151;
	add.s32 	%r153, %r137, %r152;
	add.s32 	%r154, %r138, %r153;
	add.s32 	%r155, %r139, %r154;
	add.s32 	%r509, %r140, %r155;
	sub.s32 	%r156, %r90, %r492;
	setp.lt.u32 	%p4, %r156, 4096;
	@%p4 bra 	$L__BB4_46;
	add.s32 	%r492, %r492, 4096;
	setp.le.u32 	%p5, %r492, %r42;
	@%p5 bra 	$L__BB4_30;
$L__BB4_32:
	setp.le.u32 	%p6, %r90, %r492;
	sub.s32 	%r157, %r90, %r492;
	setp.ge.s32 	%p7, %r40, %r157;
	or.pred  	%p8, %p6, %p7;
	@%p8 bra 	$L__BB4_46;
	not.b32 	%r160, %r40;
	add.s32 	%r161, %r90, %r160;
	sub.s32 	%r162, %r161, %r492;
	shr.u32 	%r163, %r162, 8;
	add.s32 	%r49, %r163, 1;
	and.b32  	%r50, %r49, 15;
	setp.lt.u32 	%p9, %r162, 3840;
	mov.u32 	%r501, %r40;
	@%p9 bra 	$L__BB4_37;
	or.b32  	%r495, %r40, 2048;
	add.s32 	%r494, %r40, %r492;
	and.b32  	%r164, %r49, 33554416;
	neg.s32 	%r493, %r164;
$L__BB4_35:
	.pragma "nounroll";
	mul.wide.u32 	%rd15, %r494, 4;
	add.s64 	%rd16, %rd2, %rd15;
	ld.global.u32 	%r165, [%rd16];
	add.s32 	%r166, %r165, %r509;
	add.s32 	%r167, %r494, 256;
	mul.wide.u32 	%rd17, %r167, 4;
	add.s64 	%rd18, %rd2, %rd17;
	ld.global.u32 	%r168, [%rd18];
	add.s32 	%r169, %r168, %r166;
	add.s32 	%r170, %r494, 512;
	mul.wide.u32 	%rd19, %r170, 4;
	add.s64 	%rd20, %rd2, %rd19;
	ld.global.u32 	%r171, [%rd20];
	add.s32 	%r172, %r171, %r169;
	add.s32 	%r173, %r494, 768;
	mul.wide.u32 	%rd21, %r173, 4;
	add.s64 	%rd22, %rd2, %rd21;
	ld.global.u32 	%r174, [%rd22];
	add.s32 	%r175, %r174, %r172;
	add.s32 	%r176, %r494, 1024;
	mul.wide.u32 	%rd23, %r176, 4;
	add.s64 	%rd24, %rd2, %rd23;
	ld.global.u32 	%r177, [%rd24];
	add.s32 	%r178, %r177, %r175;
	add.s32 	%r179, %r494, 1280;
	mul.wide.u32 	%rd25, %r179, 4;
	add.s64 	%rd26, %rd2, %rd25;
	ld.global.u32 	%r180, [%rd26];
	add.s32 	%r181, %r180, %r178;
	add.s32 	%r182, %r494, 1536;
	mul.wide.u32 	%rd27, %r182, 4;
	add.s64 	%rd28, %rd2, %rd27;
	ld.global.u32 	%r183, [%rd28];
	add.s32 	%r184, %r183, %r181;
	add.s32 	%r185, %r494, 1792;
	mul.wide.u32 	%rd29, %r185, 4;
	add.s64 	%rd30, %rd2, %rd29;
	ld.global.u32 	%r186, [%rd30];
	add.s32 	%r187, %r186, %r184;
	add.s32 	%r188, %r494, 2048;
	mul.wide.u32 	%rd31, %r188, 4;
	add.s64 	%rd32, %rd2, %rd31;
	ld.global.u32 	%r189, [%rd32];
	add.s32 	%r190, %r189, %r187;
	add.s32 	%r191, %r494, 2304;
	mul.wide.u32 	%rd33, %r191, 4;
	add.s64 	%rd34, %rd2, %rd33;
	ld.global.u32 	%r192, [%rd34];
	add.s32 	%r193, %r192, %r190;
	add.s32 	%r194, %r494, 2560;
	mul.wide.u32 	%rd35, %r194, 4;
	add.s64 	%rd36, %rd2, %rd35;
	ld.global.u32 	%r195, [%rd36];
	add.s32 	%r196, %r195, %r193;
	add.s32 	%r197, %r494, 2816;
	mul.wide.u32 	%rd37, %r197, 4;
	add.s64 	%rd38, %rd2, %rd37;
	ld.global.u32 	%r198, [%rd38];
	add.s32 	%r199, %r198, %r196;
	add.s32 	%r200, %r494, 3072;
	mul.wide.u32 	%rd39, %r200, 4;
	add.s64 	%rd40, %rd2, %rd39;
	ld.global.u32 	%r201, [%rd40];
	add.s32 	%r202, %r201, %r199;
	add.s32 	%r203, %r494, 3328;
	mul.wide.u32 	%rd41, %r203, 4;
	add.s64 	%rd42, %rd2, %rd41;
	ld.global.u32 	%r204, [%rd42];
	add.s32 	%r205, %r204, %r202;
	add.s32 	%r206, %r494, 3584;
	mul.wide.u32 	%rd43, %r206, 4;
	add.s64 	%rd44, %rd2, %rd43;
	ld.global.u32 	%r207, [%rd44];
	add.s32 	%r208, %r207, %r205;
	add.s32 	%r209, %r494, 3840;
	mul.wide.u32 	%rd45, %r209, 4;
	add.s64 	%rd46, %rd2, %rd45;
	ld.global.u32 	%r210, [%rd46];
	add.s32 	%r509, %r210, %r208;
	add.s32 	%r495, %r495, 4096;
	add.s32 	%r494, %r494, 4096;
	add.s32 	%r493, %r493, 16;
	setp.ne.s32 	%p10, %r493, 0;
	@%p10 bra 	$L__BB4_35;
	add.s32 	%r501, %r495, -2048;
$L__BB4_37:
	setp.eq.s32 	%p11, %r50, 0;
	@%p11 bra 	$L__BB4_46;
	and.b32  	%r66, %r49, 7;
	setp.lt.u32 	%p12, %r50, 8;
	@%p12 bra 	$L__BB4_40;
	add.s32 	%r212, %r501, %r492;
	mul.wide.u32 	%rd47, %r212, 4;
	add.s64 	%rd48, %rd2, %rd47;
	ld.global.u32 	%r213, [%rd48];
	add.s32 	%r214, %r213, %r509;
	add.s32 	%r215, %r212, 256;
	mul.wide.u32 	%rd49, %r215, 4;
	add.s64 	%rd50, %rd2, %rd49;
	ld.global.u32 	%r216, [%rd50];
	add.s32 	%r217, %r216, %r214;
	add.s32 	%r218, %r212, 512;
	mul.wide.u32 	%rd51, %r218, 4;
	add.s64 	%rd52, %rd2, %rd51;
	ld.global.u32 	%r219, [%rd52];
	add.s32 	%r220, %r219, %r217;
	add.s32 	%r221, %r212, 768;
	mul.wide.u32 	%rd53, %r221, 4;
	add.s64 	%rd54, %rd2, %rd53;
	ld.global.u32 	%r222, [%rd54];
	add.s32 	%r223, %r222, %r220;
	add.s32 	%r224, %r212, 1024;
	mul.wide.u32 	%rd55, %r224, 4;
	add.s64 	%rd56, %rd2, %rd55;
	ld.global.u32 	%r225, [%rd56];
	add.s32 	%r226, %r225, %r223;
	add.s32 	%r227, %r212, 1280;
	mul.wide.u32 	%rd57, %r227, 4;
	add.s64 	%rd58, %rd2, %rd57;
	ld.global.u32 	%r228, [%rd58];
	add.s32 	%r229, %r228, %r226;
	add.s32 	%r230, %r212, 1536;
	mul.wide.u32 	%rd59, %r230, 4;
	add.s64 	%rd60, %rd2, %rd59;
	ld.global.u32 	%r231, [%rd60];
	add.s32 	%r232, %r231, %r229;
	add.s32 	%r233, %r212, 1792;
	mul.wide.u32 	%rd61, %r233, 4;
	add.s64 	%rd62, %rd2, %rd61;
	ld.global.u32 	%r234, [%rd62];
	add.s32 	%r509, %r234, %r232;
	add.s32 	%r501, %r501, 2048;
$L__BB4_40:
	setp.eq.s32 	%p13, %r66, 0;
	@%p13 bra 	$L__BB4_46;
	and.b32  	%r72, %r49, 3;
	setp.lt.u32 	%p14, %r66, 4;
	@%p14 bra 	$L__BB4_43;
	add.s32 	%r236, %r501, %r492;
	mul.wide.u32 	%rd63, %r236, 4;
	add.s64 	%rd64, %rd2, %rd63;
	ld.global.u32 	%r237, [%rd64];
	add.s32 	%r238, %r237, %r509;
	add.s32 	%r239, %r236, 256;
	mul.wide.u32 	%rd65, %r239, 4;
	add.s64 	%rd66, %rd2, %rd65;
	ld.global.u32 	%r240, [%rd66];
	add.s32 	%r241, %r240, %r238;
	add.s32 	%r242, %r236, 512;
	mul.wide.u32 	%rd67, %r242, 4;
	add.s64 	%rd68, %rd2, %rd67;
	ld.global.u32 	%r243, [%rd68];
	add.s32 	%r244, %r243, %r241;
	add.s32 	%r245, %r236, 768;
	mul.wide.u32 	%rd69, %r245, 4;
	add.s64 	%rd70, %rd2, %rd69;
	ld.global.u32 	%r246, [%rd70];
	add.s32 	%r509, %r246, %r244;
	add.s32 	%r501, %r501, 1024;
$L__BB4_43:
	setp.eq.s32 	%p15, %r72, 0;
	@%p15 bra 	$L__BB4_46;
	add.s32 	%r507, %r501, %r492;
	neg.s32 	%r506, %r72;
$L__BB4_45:
	.pragma "nounroll";
	mul.wide.u32 	%rd71, %r507, 4;
	add.s64 	%rd72, %rd2, %rd71;
	ld.global.u32 	%r247, [%rd72];
	add.s32 	%r509, %r247, %r509;
	add.s32 	%r507, %r507, 256;
	add.s32 	%r506, %r506, 1;
	setp.ne.s32 	%p16, %r506, 0;
	@%p16 bra 	$L__BB4_45;
$L__BB4_46:
	// begin inline asm
	mov.u32 %r248, %laneid;
	// end inline asm
	mov.b32 	%r251, 1;
	mov.b32 	%r272, 31;
	mov.b32 	%r273, -1;
	// begin inline asm
	shfl.sync.down.b32 %r249, %r509, %r251, %r272, %r273;
	// end inline asm
	setp.gt.s32 	%p17, %r248, 30;
	selp.b32 	%r274, 0, %r249, %p17;
	add.s32 	%r255, %r274, %r509;
	mov.b32 	%r256, 2;
	// begin inline asm
	shfl.sync.down.b32 %r254, %r255, %r256, %r272, %r273;
	// end inline asm
	setp.gt.s32 	%p18, %r248, 29;
	selp.b32 	%r275, 0, %r254, %p18;
	add.s32 	%r260, %r255, %r275;
	mov.b32 	%r261, 4;
	// begin inline asm
	shfl.sync.down.b32 %r259, %r260, %r261, %r272, %r273;
	// end inline asm
	setp.gt.s32 	%p19, %r248, 27;
	selp.b32 	%r276, 0, %r259, %p19;
	add.s32 	%r265, %r260, %r276;
	mov.b32 	%r266, 8;
	// begin inline asm
	shfl.sync.down.b32 %r264, %r265, %r266, %r272, %r273;
	// end inline asm
	setp.gt.s32 	%p20, %r248, 23;
	selp.b32 	%r277, 0, %r264, %p20;
	add.s32 	%r270, %r265, %r277;
	mov.b32 	%r271, 16;
	// begin inline asm
	shfl.sync.down.b32 %r269, %r270, %r271, %r272, %r273;
	// end inline asm
	setp.gt.s32 	%p21, %r248, 15;
	selp.b32 	%r278, 0, %r269, %p21;
	add.s32 	%r510, %r270, %r278;
	setp.ne.s32 	%p22, %r248, 0;
	@%p22 bra 	$L__BB4_48;
	shr.u32 	%r279, %r40, 3;
	and.b32  	%r280, %r279, 124;
	mov.u32 	%r281, _ZZN3cub18CUB_300001_SM_10006detail6reduce28DeviceReduceSingleTileKernelINS2_10policy_hubIijN4cuda3std3__44plusIiEEE10Policy1000EN6thrust24THRUST_300001_SM_1000_NS6detail15normal_iteratorINSD_10device_ptrIiEEEEPijS9_iiNS7_10__identityEEEvT0_T1_T2_T3_T4_T6_E12temp_storage;
	add.s32 	%r282, %r281, %r280;
	st.shared.u32 	[%r282+8], %r510;
$L__BB4_48:
	bar.sync 	0;
	setp.ne.s32 	%p23, %r40, 0;
	@%p23 bra 	$L__BB4_50;
	ld.shared.u32 	%r283, [_ZZN3cub18CUB_300001_SM_10006detail6reduce28DeviceReduceSingleTileKernelINS2_10policy_hubIijN4cuda3std3__44plusIiEEE10Policy1000EN6thrust24THRUST_300001_SM_1000_NS6detail15normal_iteratorINSD_10device_ptrIiEEEEPijS9_iiNS7_10__identityEEEvT0_T1_T2_T3_T4_T6_E12temp_storage+12];
	add.s32 	%r284, %r283, %r510;
	ld.shared.u32 	%r285, [_ZZN3cub18CUB_300001_SM_10006detail6reduce28DeviceReduceSingleTileKernelINS2_10policy_hubIijN4cuda3std3__44plusIiEEE10Policy1000EN6thrust24THRUST_300001_SM_1000_NS6detail15normal_iteratorINSD_10device_ptrIiEEEEPijS9_iiNS7_10__identityEEEvT0_T1_T2_T3_T4_T6_E12temp_storage+16];
	add.s32 	%r286, %r284, %r285;
	ld.shared.u32 	%r287, [_ZZN3cub18CUB_300001_SM_10006detail6reduce28DeviceReduceSingleTileKernelINS2_10policy_hubIijN4cuda3std3__44plusIiEEE10Policy1000EN6thrust24THRUST_300001_SM_1000_NS6detail15normal_iteratorINSD_10device_ptrIiEEEEPijS9_iiNS7_10__identityEEEvT0_T1_T2_T3_T4_T6_E12temp_storage+20];
	add.s32 	%r288, %r286, %r287;
	ld.shared.u32 	%r289, [_ZZN3cub18CUB_300001_SM_10006detail6reduce28DeviceReduceSingleTileKernelINS2_10policy_hubIijN4cuda3std3__44plusIiEEE10Policy1000EN6thrust24THRUST_300001_SM_1000_NS6detail15normal_iteratorINSD_10device_ptrIiEEEEPijS9_iiNS7_10__identityEEEvT0_T1_T2_T3_T4_T6_E12temp_storage+24];
	add.s32 	%r290, %r288, %r289;
	ld.shared.u32 	%r291, [_ZZN3cub18CUB_300001_SM_10006detail6reduce28DeviceReduceSingleTileKernelINS2_10policy_hubIijN4cuda3std3__44plusIiEEE10Policy1000EN6thrust24THRUST_300001_SM_1000_NS6detail15normal_iteratorINSD_10device_ptrIiEEEEPijS9_iiNS7_10__identityEEEvT0_T1_T2_T3_T4_T6_E12temp_storage+28];
	add.s32 	%r292, %r290, %r291;
	ld.shared.u32 	%r293, [_ZZN3cub18CUB_300001_SM_10006detail6reduce28DeviceReduceSingleTileKernelINS2_10policy_hubIijN4cuda3std3__44plusIiEEE10Policy1000EN6thrust24THRUST_300001_SM_1000_NS6detail15normal_iteratorINSD_10device_ptrIiEEEEPijS9_iiNS7_10__identityEEEvT0_T1_T2_T3_T4_T6_E12temp_storage+32];
	add.s32 	%r294, %r292, %r293;
	ld.shared.u32 	%r295, [_ZZN3cub18CUB_300001_SM_10006detail6reduce28DeviceReduceSingleTileKernelINS2_10policy_hubIijN4cuda3std3__44plusIiEEE10Policy1000EN6thrust24THRUST_300001_SM_1000_NS6detail15normal_iteratorINSD_10device_ptrIiEEEEPijS9_iiNS7_10__identityEEEvT0_T1_T2_T3_T4_T6_E12temp_storage+36];
	add.s32 	%r510, %r294, %r295;
$L__BB4_50:
	mov.u32 	%r469, %tid.x;
	setp.ne.s32 	%p57, %r469, 0;
	@%p57 bra 	$L__BB4_52;
	add.s32 	%r470, %r510, %r91;
	st.global.u32 	[%rd1], %r470;
$L__BB4_52:
	ret;

}
	// .globl	_ZN3cub18CUB_300001_SM_10006detail6reduce18DeviceReduceKernelINS2_10policy_hubIijN4cuda3std3__44plusIiEEE10Policy1000EN6thrust24THRUST_300001_SM_1000_NS6detail15normal_iteratorINSD_10device_ptrIiEEEEjS9_iNS7_10__identityEEEvT0_PT3_T1_NS0_13GridEvenShareISN_EET2_T4_
.visible .entry _ZN3cub18CUB_300001_SM_10006detail6reduce18DeviceReduceKernelINS2_10policy_hubIijN4cuda3std3__44plusIiEEE10Policy1000EN6thrust24THRUST_300001_SM_1000_NS6detail15normal_iteratorINSD_10device_ptrIiEEEEjS9_iNS7_10__identityEEEvT0_PT3_T1_NS0_13GridEvenShareISN_EET2_T4_(
	.param .align 8 .b8 _ZN3cub18CUB_300001_SM_10006detail6reduce18DeviceReduceKernelINS2_10policy_hubIijN4cuda3std3__44plusIiEEE10Policy1000EN6thrust24THRUST_300001_SM_1000_NS6detail15normal_iteratorINSD_10device_ptrIiEEEEjS9_iNS7_10__identityEEEvT0_PT3_T1_NS0_13GridEvenShareISN_EET2_T4__param_0[8],
	.param .u64 .ptr .align 1 _ZN3cub18CUB_300001_SM_10006detail6reduce18DeviceReduceKernelINS2_10policy_hubIijN4cuda3std3__44plusIiEEE10Policy1000EN6thrust24THRUST_300001_SM_1000_NS6detail15normal_iteratorINSD_10device_ptrIiEEEEjS9_iNS7_10__identityEEEvT0_PT3_T1_NS0_13GridEvenShareISN_EET2_T4__param_1,
	.param .u32 _ZN3cub18CUB_300001_SM_10006detail6reduce18DeviceReduceKernelINS2_10policy_hubIijN4cuda3std3__44plusIiEEE10Policy1000EN6thrust24THRUST_300001_SM_1000_NS6detail15normal_iteratorINSD_10device_ptrIiEEEEjS9_iNS7_10__identityEEEvT0_PT3_T1_NS0_13GridEvenShareISN_EET2_T4__param_2,
	.param .align 4 .b8 _ZN3cub18CUB_300001_SM_10006detail6reduce18DeviceReduceKernelINS2_10policy_hubIijN4cuda3std3__44plusIiEEE10Policy1000EN6thrust24THRUST_300001_SM_1000_NS6detail15normal_iteratorINSD_10device_ptrIiEEEEjS9_iNS7_10__identityEEEvT0_PT3_T1_NS0_13GridEvenShareISN_EET2_T4__param_3[40],
	.param .align 1 .b8 _ZN3cub18CUB_300001_SM_10006detail6reduce18DeviceReduceKernelINS2_10policy_hubIijN4cuda3std3__44plusIiEEE10Policy1000EN6thrust24THRUST_300001_SM_1000_NS6detail15normal_iteratorINSD_10device_ptrIiEEEEjS9_iNS7_10__identityEEEvT0_PT3_T1_NS0_13GridEvenShareISN_EET2_T4__param_4[1],
	.param .align 1 .b8 _ZN3cub18CUB_300001_SM_10006detail6reduce18DeviceReduceKernelINS2_10policy_hubIijN4cuda3std3__44plusIiEEE10Policy1000EN6thrust24THRUST_300001_SM_1000_NS6detail15normal_iteratorINSD_10device_ptrIiEEEEjS9_iNS7_10__identityEEEvT0_PT3_T1_NS0_13GridEvenShareISN_EET2_T4__param_5[1]
)
.maxntid 256
{
	.reg .pred 	%p<57>;
	.reg .b16 	%rs<4>;
	.reg .b32 	%r<575>;
	.reg .b64 	%rd<130>;
	// demoted variable
	.shared .align 4 .b8 _ZZN3cub18CUB_300001_SM_10006detail6reduce18DeviceReduceKernelINS2_10policy_hubIijN4cuda3std3__44plusIiEEE10Policy1000EN6thrust24THRUST_300001_SM_1000_NS6detail15normal_iteratorINSD_10device_ptrIiEEEEjS9_iNS7_10__identityEEEvT0_PT3_T1_NS0_13GridEvenShareISN_EET2_T4_E12temp_storage[44];
	ld.param.u32 	%r1, [_ZN3cub18CUB_300001_SM_10006detail6reduce18DeviceReduceKernelINS2_10policy_hubIijN4cuda3std3__44plusIiEEE10Policy1000EN6thrust24THRUST_300001_SM_1000_NS6detail15normal_iteratorINSD_10device_ptrIiEEEEjS9_iNS7_10__identityEEEvT0_PT3_T1_NS0_13GridEvenShareISN_EET2_T4__param_3+20];
	ld.param.u32 	%r2, [_ZN3cub18CUB_300001_SM_10006detail6reduce18DeviceReduceKernelINS2_10policy_hubIijN4cuda3std3__44plusIiEEE10Policy1000EN6thrust24THRUST_300001_SM_1000_NS6detail15normal_iteratorINSD_10device_ptrIiEEEEjS9_iNS7_10__identityEEEvT0_PT3_T1_NS0_13GridEvenShareISN_EET2_T4__param_3+24];
	ld.param.u64 	%rd3, [_ZN3cub18CUB_300001_SM_10006detail6reduce18DeviceReduceKernelINS2_10policy_hubIijN4cuda3std3__44plusIiEEE10Policy1000EN6thrust24THRUST_300001_SM_1000_NS6detail15normal_iteratorINSD_10device_ptrIiEEEEjS9_iNS7_10__identityEEEvT0_PT3_T1_NS0_13GridEvenShareISN_EET2_T4__param_0];
	cvta.to.global.u64 	%rd1, %rd3;
	mov.u32 	%r3, %ctaid.x;
	shl.b32 	%r4, %r2, 12;
	shl.b32 	%r556, %r3, 12;
	sub.s32 	%r6, %r1, %r556;
	setp.gt.u32 	%p1, %r6, 4095;
	@%p1 bra 	$L__BB5_26;
	mov.u32 	%r7, %tid.x;
	setp.ge.u32 	%p23, %r7, %r6;
	mov.b32 	%r550, 0;
	mov.u32 	%r539, %r7;
	@%p23 bra 	$L__BB5_3;
	add.s32 	%r330, %r556, %r7;
	mul.wide.u32 	%rd66, %r330, 4;
	add.s64 	%rd67, %rd1, %rd66;
	ld.global.u32 	%r550, [%rd67];
	add.s32 	%r539, %r7, 256;
$L__BB5_3:
	setp.ge.u32 	%p24, %r539, %r6;
	@%p24 bra 	$L__BB5_17;
	not.b32 	%r332, %r539;
	add.s32 	%r333, %r1, %r332;
	sub.s32 	%r334, %r333, %r556;
	shr.u32 	%r335, %r334, 8;
	add.s32 	%r12, %r335, 1;
	and.b32  	%r13, %r12, 15;
	setp.lt.u32 	%p25, %r334, 3840;
	@%p25 bra 	$L__BB5_8;
	or.b32  	%r536, %r539, 2048;
	add.s32 	%r535, %r539, %r556;
	and.b32  	%r336, %r12, 33554416;
	neg.s32 	%r534, %r336;
$L__BB5_6:
	.pragma "nounroll";
	mul.wide.u32 	%rd68, %r535, 4;
	add.s64 	%rd69, %rd1, %rd68;
	ld.global.u32 	%r337, [%rd69];
	add.s32 	%r338, %r337, %r550;
	add.s32 	%r339, %r535, 256;
	mul.wide.u32 	%rd70, %r339, 4;
	add.s64 	%rd71, %rd1, %rd70;
	ld.global.u32 	%r340, [%rd71];
	add.s32 	%r341, %r340, %r338;
	add.s32 	%r342, %r535, 512;
	mul.wide.u32 	%rd72, %r342, 4;
	add.s64 	%rd73, %rd1, %rd72;
	ld.global.u32 	%r343, [%rd73];
	add.s32 	%r344, %r343, %r341;
	add.s32 	%r345, %r535, 768;
	mul.wide.u32 	%rd74, %r345, 4;
	add.s64 	%rd75, %rd1, %rd74;
	ld.global.u32 	%r346, [%rd75];
	add.s32 	%r347, %r346, %r344;
	add.s32 	%r348, %r535, 1024;
	mul.wide.u32 	%rd76, %r348, 4;
	add.s64 	%rd77, %rd1, %rd76;
	ld.global.u32 	%r349, [%rd77];
	add.s32 	%r350, %r349, %r347;
	add.s32 	%r351, %r535, 1280;
	mul.wide.u32 	%rd78, %r351, 4;
	add.s64 	%rd79, %rd1, %rd78;
	ld.global.u32 	%r352, [%rd79];
	add.s32 	%r353, %r352, %r350;
	add.s32 	%r354, %r535, 1536;
	mul.wide.u32 	%rd80, %r354, 4;
	add.s64 	%rd81, %rd1, %rd80;
	ld.global.u32 	%r355, [%rd81];
	add.s32 	%r356, %r355, %r353;
	add.s32 	%r357, %r535, 1792;
	mul.wide.u32 	%rd82, %r357, 4;
	add.s64 	%rd83, %rd1, %rd82;
	ld.global.u32 	%r358, [%rd83];
	add.s32 	%r359, %r358, %r356;
	add.s32 	%r360, %r535, 2048;
	mul.wide.u32 	%rd84, %r360, 4;
	add.s64 	%rd85, %rd1, %rd84;
	ld.global.u32 	%r361, [%rd85];
	add.s32 	%r362, %r361, %r359;
	add.s32 	%r363, %r535, 2304;
	mul.wide.u32 	%rd86, %r363, 4;
	add.s64 	%rd87, %rd1, %rd86;
	ld.global.u32 	%r364, [%rd87];
	add.s32 	%r365, %r364, %r362;
	add.s32 	%r366, %r535, 2560;
	mul.wide.u32 	%rd88, %r366, 4;
	add.s64 	%rd89, %rd1, %rd88;
	ld.global.u32 	%r367, [%rd89];
	add.s32 	%r368, %r367, %r365;
	add.s32 	%r369, %r535, 2816;
	mul.wide.u32 	%rd90, %r369, 4;
	add.s64 	%rd91, %rd1, %rd90;
	ld.global.u32 	%r370, [%rd91];
	add.s32 	%r371, %r370, %r368;
	add.s32 	%r372, %r535, 3072;
	mul.wide.u32 	%rd92, %r372, 4;
	add.s64 	%rd93, %rd1, %rd92;
	ld.global.u32 	%r373, [%rd93];
	add.s32 	%r374, %r373, %r371;
	add.s32 	%r375, %r535, 3328;
	mul.wide.u32 	%rd94, %r375, 4;
	add.s64 	%rd95, %rd1, %rd94;
	ld.global.u32 	%r376, [%rd95];
	add.s32 	%r377, %r376, %r374;
	add.s32 	%r378, %r535, 3584;
	mul.wide.u32 	%rd96, %r378, 4;
	add.s64 	%rd97, %rd1, %rd96;
	ld.global.u32 	%r379, [%rd97];
	add.s32 	%r380, %r379, %r377;
	add.s32 	%r381, %r535, 3840;
	mul.wide.u32 	%rd98, %r381, 4;
	add.s64 	%rd99, %rd1, %rd98;
	ld.global.u32 	%r382, [%rd99];
	add.s32 	%r550, %r382, %r380;
	add.s32 	%r536, %r536, 4096;
	add.s32 	%r535, %r535, 4096;
	add.s32 	%r534, %r534, 16;
	setp.ne.s32 	%p26, %r534, 0;
	@%p26 bra 	$L__BB5_6;
	add.s32 	%r539, %r536, -2048;
$L__BB5_8:
	setp.eq.s32 	%p27, %r13, 0;
	@%p27 bra 	$L__BB5_17;
	and.b32  	%r29, %r12, 7;
	setp.lt.u32 	%p28, %r13, 8;
	@%p28 bra 	$L__BB5_11;
	add.s32 	%r384, %r556, %r539;
	mul.wide.u32 	%rd100, %r384, 4;
	add.s64 	%rd101, %rd1, %rd100;
	ld.global.u32 	%r385, [%rd101];
	add.s32 	%r386, %r385, %r550;
	add.s32 	%r387, %r384, 256;
	mul.wide.u32 	%rd102, %r387, 4;
	add.s64 	%rd103, %rd1, %rd102;
	ld.global.u32 	%r388, [%rd103];
	add.s32 	%r389, %r388, %r386;
	add.s32 	%r390, %r384, 512;
	mul.wide.u32 	%rd104, %r390, 4;
	add.s64 	%rd105, %rd1, %rd104;
	ld.global.u32 	%r391, [%rd105];
	add.s32 	%r392, %r391, %r389;
	add.s32 	%r393, %r384, 768;
	mul.wide.u32 	%rd106, %r393, 4;
	add.s64 	%rd107, %rd1, %rd106;
	ld.global.u32 	%r394, [%rd107];
	add.s32 	%r395, %r394, %r392;
	add.s32 	%r396, %r384, 1024;
	mul.wide.u32 	%rd108, %r396, 4;
	add.s64 	%rd109, %rd1, %rd108;
	ld.global.u32 	%r397, [%rd109];
	add.s32 	%r398, %r397, %r395;
	add.s32 	%r399, %r384, 1280;
	mul.wide.u32 	%rd110, %r399, 4;
	add.s64 	%rd111, %rd1, %rd110;
	ld.global.u32 	%r400, [%rd111];
	add.s32 	%r401, %r400, %r398;
	add.s32 	%r402, %r384, 1536;
	mul.wide.u32 	%rd112, %r402, 4;
	add.s64 	%rd113, %rd1, %rd112;
	ld.global.u32 	%r403, [%rd113];
	add.s32 	%r404, %r403, %r401;
	add.s32 	%r405, %r384, 1792;
	mul.wide.u32 	%rd114, %r405, 4;
	add.s64 	%rd115, %rd1, %rd114;
	ld.global.u32 	%r406, [%rd115];
	add.s32 	%r550, %r406, %r404;
	add.s32 	%r539, %r539, 2048;
$L__BB5_11:
	setp.eq.s32 	%p29, %r29, 0;
	@%p29 bra 	$L__BB5_17;
	and.b32  	%r35, %r12, 3;
	setp.lt.u32 	%p30, %r29, 4;
	@%p30 bra 	$L__BB5_14;
	add.s32 	%r408, %r556, %r539;
	mul.wide.u32 	%rd116, %r408, 4;
	add.s64 	%rd117, %rd1, %rd116;
	ld.global.u32 	%r409, [%rd117];
	add.s32 	%r410, %r409, %r550;
	add.s32 	%r411, %r408, 256;
	mul.wide.u32 	%rd118, %r411, 4;
	add.s64 	%rd119, %rd1, %rd118;
	ld.global.u32 	%r412, [%rd119];
	add.s32 	%r413, %r412, %r410;
	add.s32 	%r414, %r408, 512;
	mul.wide.u32 	%rd120, %r414, 4;
	add.s64 	%rd121, %rd1, %rd120;
	ld.global.u32 	%r415, [%rd121];
	add.s32 	%r416, %r415, %r413;
	add.s32 	%r417, %r408, 768;
	mul.wide.u32 	%rd122, %r417, 4;
	add.s64 	%rd123, %rd1, %rd122;
	ld.global.u32 	%r418, [%rd123];
	add.s32 	%r550, %r418, %r416;
	add.s32 	%r539, %r539, 1024;
$L__BB5_14:
	setp.eq.s32 	%p31, %r35, 0;
	@%p31 bra 	$L__BB5_17;
	add.s32 	%r548, %r539, %r556;
	neg.s32 	%r547, %r35;
$L__BB5_16:
	.pragma "nounroll";
	mul.wide.u32 	%rd124, %r548, 4;
	add.s64 	%rd125, %rd1, %rd124;
	ld.global.u32 	%r419, [%rd125];
	add.s32 	%r550, %r419, %r550;
	add.s32 	%r548, %r548, 256;
	add.s32 	%r547, %r547, 1;
	setp.ne.s32 	%p32, %r547, 0;
	@%p32 bra 	$L__BB5_16;
$L__BB5_17:
	setp.lt.u32 	%p33, %r6, 256;
	@%p33 bra 	$L__BB5_22;
	// begin inline asm
	mov.u32 %r483, %laneid;
	// end inline asm
	mov.b32 	%r486, 1;
	mov.b32 	%r507, 31;
	mov.b32 	%r508, -1;
	// begin inline asm
	shfl.sync.down.b32 %r484, %r550, %r486, %r507, %r508;
	// end inline asm
	setp.gt.s32 	%p49, %r483, 30;
	selp.b32 	%r509, 0, %r484, %p49;
	add.s32 	%r490, %r509, %r550;
	mov.b32 	%r491, 2;
	// begin inline asm
	shfl.sync.down.b32 %r489, %r490, %r491, %r507, %r508;
	// end inline asm
	setp.gt.s32 	%p50, %r483, 29;
	selp.b32 	%r510, 0, %r489, %p50;
	add.s32 	%r495, %r490, %r510;
	mov.b32 	%r496, 4;
	// begin inline asm
	shfl.sync.down.b32 %r494, %r495, %r496, %r507, %r508;
	// end inline asm
	setp.gt.s32 	%p51, %r483, 27;
	selp.b32 	%r511, 0, %r494, %p51;
	add.s32 	%r500, %r495, %r511;
	mov.b32 	%r501, 8;
	// begin inline asm
	shfl.sync.down.b32 %r499, %r500, %r501, %r507, %r508;
	// end inline asm
	setp.gt.s32 	%p52, %r483, 23;
	selp.b32 	%r512, 0, %r499, %p52;
	add.s32 	%r505, %r500, %r512;
	mov.b32 	%r506, 16;
	// begin inline asm
	shfl.sync.down.b32 %r504, %r505, %r506, %r507, %r508;
	// end inline asm
	setp.gt.s32 	%p53, %r483, 15;
	selp.b32 	%r513, 0, %r504, %p53;
	add.s32 	%r574, %r505, %r513;
	setp.ne.s32 	%p54, %r483, 0;
	@%p54 bra 	$L__BB5_20;
	shr.u32 	%r514, %r7, 3;
	and.b32  	%r515, %r514, 124;
	mov.u32 	%r516, _ZZN3cub18CUB_300001_SM_10006detail6reduce18DeviceReduceKernelINS2_10policy_hubIijN4cuda3std3__44plusIiEEE10Policy1000EN6thrust24THRUST_300001_SM_1000_NS6detail15normal_iteratorINSD_10device_ptrIiEEEEjS9_iNS7_10__identityEEEvT0_PT3_T1_NS0_13GridEvenShareISN_EET2_T4_E12temp_storage;
	add.s32 	%r517, %r516, %r515;
	st.shared.u32 	[%r517+8], %r574;
$L__BB5_20:
	bar.sync 	0;
	setp.ne.s32 	%p55, %r7, 0;
	@%p55 bra 	$L__BB5_48;
	ld.shared.u32 	%r518, [_ZZN3cub18CUB_300001_SM_10006detail6reduce18DeviceReduceKernelINS2_10policy_hubIijN4cuda3std3__44plusIiEEE10Policy1000EN6thrust24THRUST_300001_SM_1000_NS6detail15normal_iteratorINSD_10device_ptrIiEEEEjS9_iNS7_10__identityEEEvT0_PT3_T1_NS0_13GridEvenShareISN_EET2_T4_E12temp_storage+12];
	add.s32 	%r519, %r518, %r574;
	ld.shared.u32 	%r520, [_ZZN3cub18CUB_300001_SM_10006detail6reduce18DeviceReduceKernelINS2_10policy_hubIijN4cuda3std3__44plusIiEEE10Policy1000EN6thrust24THRUST_300001_SM_1000_NS6detail15normal_iteratorINSD_10device_ptrIiEEEEjS9_iNS7_10__identityEEEvT0_PT3_T1_NS0_13GridEvenShareISN_EET2_T4_E12temp_storage+16];
	add.s32 	%r521, %r519, %r520;
	ld.shared.u32 	%r522, [_ZZN3cub18CUB_300001_SM_10006detail6reduce18DeviceReduceKernelINS2_10policy_hubIijN4cuda3std3__44plusIiEEE10Policy1000EN6thrust24THRUST_300001_SM_1000_NS6detail15normal_iteratorINSD_10device_ptrIiEEEEjS9_iNS7_10__identityEEEvT0_PT3_T1_NS0_13GridEvenShareISN_EET2_T4_E12temp_storage+20];
	add.s32 	%r523, %r521, %r522;
	ld.shared.u32 	%r524, [_ZZN3cub18CUB_300001_SM_10006detail6reduce18DeviceReduceKernelINS2_10policy_hubIijN4cuda3std3__44plusIiEEE10Policy1000EN6thrust24THRUST_300001_SM_1000_NS6detail15normal_iteratorINSD_10device_ptrIiEEEEjS9_iNS7_10__identityEEEvT0_PT3_T1_NS0_13GridEvenShareISN_EET2_T4_E12temp_storage+24];
	add.s32 	%r525, %r523, %r524;
	ld.shared.u32 	%r526, [_ZZN3cub18CUB_300001_SM_10006detail6reduce18DeviceReduceKernelINS2_10policy_hubIijN4cuda3std3__44plusIiEEE10Policy1000EN6thrust24THRUST_300001_SM_1000_NS6detail15normal_iteratorINSD_10device_ptrIiEEEEjS9_iNS7_10__identityEEEvT0_PT3_T1_NS0_13GridEvenShareISN_EET2_T4_E12temp_storage+28];
	add.s32 	%r527, %r525, %r526;
	ld.shared.u32 	%r528, [_ZZN3cub18CUB_300001_SM_10006detail6reduce18DeviceReduceKernelINS2_10policy_hubIijN4cuda3std3__44plusIiEEE10Policy1000EN6thrust24THRUST_300001_SM_1000_NS6detail15normal_iteratorINSD_10device_ptrIiEEEEjS9_iNS7_10__identityEEEvT0_PT3_T1_NS0_13GridEvenShareISN_EET2_T4_E12temp_storage+32];
	add.s32 	%r529, %r527, %r528;
	ld.shared.u32 	%r530, [_ZZN3cub18CUB_300001_SM_10006detail6reduce18DeviceReduceKernelINS2_10policy_hubIijN4cuda3std3__44plusIiEEE10Policy1000EN6thrust24THRUST_300001_SM_1000_NS6detail15normal_iteratorINSD_10device_ptrIiEEEEjS9_iNS7_10__identityEEEvT0_PT3_T1_NS0_13GridEvenShareISN_EET2_T4_E12temp_storage+36];
	add.s32 	%r574, %r529, %r530;
	bra.uni 	$L__BB5_48;
$L__BB5_22:
	// begin inline asm
	mov.u32 %r420, %laneid;
	// end inline asm
	and.b32  	%r446, %r7, 992;
	add.s32 	%r447, %r446, 32;
	setp.gt.u32 	%p34, %r447, %r6;
	not.b32 	%r448, %r446;
	add.s32 	%r449, %r6, %r448;
	selp.b32 	%r444, %r449, 31, %p34;
	mov.b32 	%r423, 1;
	mov.b32 	%r445, -1;
	// begin inline asm
	shfl.sync.down.b32 %r421, %r550, %r423, %r444, %r445;
	// end inline asm
	setp.lt.s32 	%p35, %r420, %r444;
	selp.b32 	%r450, %r421, 0, %p35;
	add.s32 	%r427, %r450, %r550;
	mov.b32 	%r428, 2;
	// begin inline asm
	shfl.sync.down.b32 %r426, %r427, %r428, %r444, %r445;
	// end inline asm
	add.s32 	%r451, %r420, 2;
	setp.gt.s32 	%p36, %r451, %r444;
	selp.b32 	%r452, 0, %r426, %p36;
	add.s32 	%r432, %r427, %r452;
	mov.b32 	%r433, 4;
	// begin inline asm
	shfl.sync.down.b32 %r431, %r432, %r433, %r444, %r445;
	// end inline asm
	add.s32 	%r453, %r420, 4;
	setp.gt.s32 	%p37, %r453, %r444;
	selp.b32 	%r454, 0, %r431, %p37;
	add.s32 	%r437, %r432, %r454;
	mov.b32 	%r438, 8;
	// begin inline asm
	shfl.sync.down.b32 %r436, %r437, %r438, %r444, %r445;
	// end inline asm
	add.s32 	%r455, %r420, 8;
	setp.gt.s32 	%p38, %r455, %r444;
	selp.b32 	%r456, 0, %r436, %p38;
	add.s32 	%r442, %r437, %r456;
	mov.b32 	%r443, 16;
	// begin inline asm
	shfl.sync.down.b32 %r441, %r442, %r443, %r444, %r445;
	// end inline asm
	add.s32 	%r457, %r420, 16;
	setp.gt.s32 	%p39, %r457, %r444;
	selp.b32 	%r458, 0, %r441, %p39;
	add.s32 	%r574, %r442, %r458;
	setp.ne.s32 	%p40, %r420, 0;
	@%p40 bra 	$L__BB5_24;
	shr.u32 	%r459, %r7, 3;
	and.b32  	%r460, %r459, 124;
	mov.u32 	%r461, _ZZN3cub18CUB_300001_SM_10006detail6reduce18DeviceReduceKernelINS2_10policy_hubIijN4cuda3std3__44plusIiEEE10Policy1000EN6thrust24THRUST_300001_SM_1000_NS6detail15normal_iteratorINSD_10device_ptrIiEEEEjS9_iNS7_10__identityEEEvT0_PT3_T1_NS0_13GridEvenShareISN_EET2_T4_E12temp_storage;
	add.s32 	%r462, %r461, %r460;
	st.shared.u32 	[%r462+8], %r574;
$L__BB5_24:
	bar.sync 	0;
	setp.ne.s32 	%p41, %r7, 0;
	@%p41 bra 	$L__BB5_48;
	setp.gt.u32 	%p42, %r6, 32;
	ld.shared.u32 	%r463, [_ZZN3cub18CUB_300001_SM_10006detail6reduce18DeviceReduceKernelINS2_10policy_hubIijN4cuda3std3__44plusIiEEE10Policy1000EN6thrust24THRUST_300001_SM_1000_NS6detail15normal_iteratorINSD_10device_ptrIiEEEEjS9_iNS7_10__identityEEEvT0_PT3_T1_NS0_13GridEvenShareISN_EET2_T4_E12temp_storage+12];
	selp.b32 	%r464, %r463, 0, %p42;
	add.s32 	%r465, %r464, %r574;
	setp.gt.u32 	%p43, %r6, 64;
	ld.shared.u32 	%r466, [_ZZN3cub18CUB_300001_SM_10006detail6reduce18DeviceReduceKernelINS2_10policy_hubIijN4cuda3std3__44plusIiEEE10Policy1000EN6thrust24THRUST_300001_SM_1000_NS6detail15normal_iteratorINSD_10device_ptrIiEEEEjS9_iNS7_10__identityEEEvT0_PT3_T1_NS0_13GridEvenShareISN_EET2_T4_E12temp_storage+16];
	selp.b32 	%r467, %r466, 0, %p43;
	add.s32 	%r468, %r465, %r467;
	setp.gt.u32 	%p44, %r6, 96;
	ld.shared.u32 	%r469, [_ZZN3cub18CUB_300001_SM_10006detail6reduce18DeviceReduceKernelINS2_10policy_hubIijN4cuda3std3__44plusIiEEE10Policy1000EN6thrust24THRUST_300001_SM_1000_NS6detail15normal_iteratorINSD_10device_ptrIiEEEEjS9_iNS7_10__identityEEEvT0_PT3_T1_NS0_13GridEvenShareISN_EET2_T4_E12temp_storage+20];
	selp.b32 	%r470, %r469, 0, %p44;
	add.s32 	%r471, %r468, %r470;
	setp.gt.u32 	%p45, %r6, 128;
	ld.shared.u32 	%r472, [_ZZN3cub18CUB_300001_SM_10006detail6reduce18DeviceReduceKernelINS2_10policy_hubIijN4cuda3std3__44plusIiEEE10Policy1000EN6thrust24THRUST_300001_SM_1000_NS6detail15normal_iteratorINSD_10device_ptrIiEEEEjS9_iNS7_10__identityEEEvT0_PT3_T1_NS0_13GridEvenShareISN_EET2_T4_E12temp_storage+24];
	selp.b32 	%r473, %r472, 0, %p45;
	add.s32 	%r474, %r471, %r473;
	setp.gt.u32 	%p46, %r6, 160;
	ld.shared.u32 	%r475, [_ZZN3cub18CUB_300001_SM_10006detail6reduce18DeviceReduceKernelINS2_10policy_hubIijN4cuda3std3__44plusIiEEE10Policy1000EN6thrust24THRUST_300001_SM_1000_NS6detail15normal_iteratorINSD_10device_ptrIiEEEEjS9_iNS7_10__identityEEEvT0_PT3_T1_NS0_13GridEvenShareISN_EET2_T4_E12temp_storage+28];
	selp.b32 	%r476, %r475, 0, %p46;
	add.s32 	%r477, %r474, %r476;
	setp.gt.u32 	%p47, %r6, 192;
	ld.shared.u32 	%r478, [_ZZN3cub18CUB_300001_SM_10006detail6reduce18DeviceReduceKernelINS2_10policy_hubIijN4cuda3std3__44plusIiEEE10Policy1000EN6thrust24THRUST_300001_SM_1000_NS6detail15normal_iteratorINSD_10device_ptrIiEEEEjS9_iNS7_10__identityEEEvT0_PT3_T1_NS0_13GridEvenShareISN_EET2_T4_E12temp_storage+32];
	selp.b32 	%r479, %r478, 0, %p47;
	add.s32 	%r480, %r477, %r479;
	setp.gt.u32 	%p48, %r6, 224;
	ld.shared.u32 	%r481, [_ZZN3cub18CUB_300001_SM_10006detail6reduce18DeviceReduceKernelINS2_10policy_hubIijN4cuda3std3__44plusIiEEE10Policy1000EN6thrust24THRUST_300001_SM_1000_NS6detail15normal_iteratorINSD_10device_ptrIiEEEEjS9_iNS7_10__identityEEEvT0_PT3_T1_NS0_13GridEvenShareISN_EET2_T4_E12temp_storage+36];
	selp.b32 	%r482, %r481, 0, %p48;
	add.s32 	%r574, %r480, %r482;
	bra.uni 	$L__BB5_48;
$L__BB5_26:
	mov.u32 	%r54, %tid.x;
	add.s32 	%r110, %r54, %r556;
	mul.wide.u32 	%rd4, %r110, 4;
	add.s64 	%rd5, %rd1, %rd4;
	ld.global.u32 	%r111, [%rd5];
	ld.global.u32 	%r112, [%rd5+1024];
	ld.global.u32 	%r113, [%rd5+2048];
	ld.global.u32 	%r114, [%rd5+3072];
	ld.global.u32 	%r115, [%rd5+4096];
	ld.global.u32 	%r116, [%rd5+5120];
	ld.global.u32 	%r117, [%rd5+6144];
	ld.global.u32 	%r118, [%rd5+7168];
	ld.global.u32 	%r119, [%rd5+8192];
	ld.global.u32 	%r120, [%rd5+9216];
	ld.global.u32 	%r121, [%rd5+10240];
	ld.global.u32 	%r122, [%rd5+11264];
	ld.global.u32 	%r123, [%rd5+12288];
	ld.global.u32 	%r124, [%rd5+13312];
	ld.global.u32 	%r125, [%rd5+14336];
	ld.global.u32 	%r126, [%rd5+15360];
	add.s32 	%r127, %r112, %r111;
	add.s32 	%r128, %r113, %r127;
	add.s32 	%r129, %r114, %r128;
	add.s32 	%r130, %r115, %r129;
	add.s32 	%r131, %r116, %r130;
	add.s32 	%r132, %r117, %r131;
	add.s32 	%r133, %r118, %r132;
	add.s32 	%r134, %r119, %r133;
	add.s32 	%r135, %r120, %r134;
	add.s32 	%r136, %r121, %r135;
	add.s32 	%r137, %r122, %r136;
	add.s32 	%r138, %r123, %r137;
	add.s32 	%r139, %r124, %r138;
	add.s32 	%r140, %r125, %r139;
	add.s32 	%r573, %r126, %r140;
	setp.lt.u32 	%p2, %r6, %r4;
	@%p2 bra 	$L__BB5_44;
	add.s32 	%r56, %r4, %r556;
	not.b32 	%r142, %r54;
	add.s32 	%r143, %r142, %r1;
	sub.s32 	%r144, %r143, %r4;
	sub.s32 	%r552, %r144, %r556;
	add.s32 	%r145, %r56, %r54;
	add.s32 	%r551, %r145, 2048;
	mov.b32 	%r554, 0;
	mov.u32 	%r553, %r56;
$L__BB5_28:
	add.s32 	%r556, %r556, %r4;
	add.s32 	%r147, %r1, -4096;
	setp.gt.u32 	%p3, %r556, %r147;
	@%p3 bra 	$L__BB5_30;
	add.s32 	%r148, %r54, %r556;
	mul.wide.u32 	%rd6, %r148, 4;
	add.s64 	%rd7, %rd1, %rd6;
	ld.global.u32 	%r149, [%rd7];
	ld.global.u32 	%r150, [%rd7+1024];
	ld.global.u32 	%r151, [%rd7+2048];
	ld.global.u32 	%r152, [%rd7+3072];
	ld.global.u32 	%r153, [%rd7+4096];
	ld.global.u32 	%r154, [%rd7+5120];
	ld.global.u32 	%r155, [%rd7+6144];
	ld.global.u32 	%r156, [%rd7+7168];
	ld.global.u32 	%r157, [%rd7+8192];
	ld.global.u32 	%r158, [%rd7+9216];
	ld.global.u32 	%r159, [%rd7+10240];
	ld.global.u32 	%r160, [%rd7+11264];
	ld.global.u32 	%r161, [%rd7+12288];
	ld.global.u32 	%r162, [%rd7+13312];
	ld.global.u32 	%r163, [%rd7+14336];
	ld.global.u32 	%r164, [%rd7+15360];
	add.s32 	%r165, %r149, %r573;
	add.s32 	%r166, %r150, %r165;
	add.s32 	%r167, %r151, %r166;
	add.s32 	%r168, %r152, %r167;
	add.s32 	%r169, %r153, %r168;
	add.s32 	%r170, %r154, %r169;
	add.s32 	%r171, %r155, %r170;
	add.s32 	%r172, %r156, %r171;
	add.s32 	%r173, %r157, %r172;
	add.s32 	%r174, %r158, %r173;
	add.s32 	%r175, %r159, %r174;
	add.s32 	%r176, %r160, %r175;
	add.s32 	%r177, %r161, %r176;
	add.s32 	%r178, %r162, %r177;
	add.s32 	%r179, %r163, %r178;
	add.s32 	%r573, %r164, %r179;
	sub.s32 	%r180, %r1, %r556;
	setp.lt.u32 	%p4, %r180, %r4;
	add.s32 	%r554, %r554, 1;
	add.s32 	%r553, %r553, %r4;
	sub.s32 	%r552, %r552, %r4;
	add.s32 	%r551, %r551, %r4;
	@%p4 bra 	$L__BB5_44;
	bra.uni 	$L__BB5_28;
$L__BB5_30:
	setp.le.u32 	%p5, %r1, %r556;
	sub.s32 	%r182, %r1, %r556;
	setp.ge.s32 	%p6, %r54, %r182;
	or.pred  	%p7, %p5, %p6;
	@%p7 bra 	$L__BB5_44;
	not.b32 	%r185, %r54;
	add.s32 	%r186, %r1, %r185;
	sub.s32 	%r187, %r186, %r56;
	mul.lo.s32 	%r188, %r2, %r554;
	shl.b32 	%r189, %r188, 12;
	sub.s32 	%r190, %r187, %r189;
	shr.u32 	%r191, %r190, 8;
	add.s32 	%r71, %r191, 1;
	and.b32  	%r72, %r71, 15;
	setp.lt.u32 	%p8, %r190, 3840;
	mov.u32 	%r565, %r54;
	@%p8 bra 	$L__BB5_35;
	or.b32  	%r559, %r54, 2048;
	shr.u32 	%r192, %r552, 8;
	add.s32 	%r193, %r192, 1;
	and.b32  	%r194, %r193, 33554416;
	neg.s32 	%r557, %r194;
$L__BB5_33:
	.pragma "nounroll";
	add.s32 	%r195, %r551, -2048;
	mul.wide.u32 	%rd8, %r195, 4;
	add.s64 	%rd9, %rd1, %rd8;
	ld.global.u32 	%r196, [%rd9];
	add.s32 	%r197, %r196, %r573;
	add.s32 	%r198, %r551, -1792;
	mul.wide.u32 	%rd10, %r198, 4;
	add.s64 	%rd11, %rd1, %rd10;
	ld.global.u32 	%r199, [%rd11];
	add.s32 	%r200, %r199, %r197;
	add.s32 	%r201, %r551, -1536;
	mul.wide.u32 	%rd12, %r201, 4;
	add.s64 	%rd13, %rd1, %rd12;
	ld.global.u32 	%r202, [%rd13];
	add.s32 	%r203, %r202, %r200;
	add.s32 	%r204, %r551, -1280;
	mul.wide.u32 	%rd14, %r204, 4;
	add.s64 	%rd15, %rd1, %rd14;
	ld.global.u32 	%r205, [%rd15];
	add.s32 	%r206, %r205, %r203;
	add.s32 	%r207, %r551, -1024;
	mul.wide.u32 	%rd16, %r207, 4;
	add.s64 	%rd17, %rd1, %rd16;
	ld.global.u32 	%r208, [%rd17];
	add.s32 	%r209, %r208, %r206;
	add.s32 	%r210, %r551, -768;
	mul.wide.u32 	%rd18, %r210, 4;
	add.s64 	%rd19, %rd1, %rd18;
	ld.global.u32 	%r211, [%rd19];
	add.s32 	%r212, %r211, %r209;
	add.s32 	%r213, %r551, -512;
	mul.wide.u32 	%rd20, %r213, 4;
	add.s64 	%rd21, %rd1, %rd20;
	ld.global.u32 	%r214, [%rd21];
	add.s32 	%r215, %r214, %r212;
	add.s32 	%r216, %r551, 1792;
	add.s32 	%r217, %r551, -256;
	mul.wide.u32 	%rd22, %r217, 4;
	add.s64 	%rd23, %rd1, %rd22;
	ld.global.u32 	%r218, [%rd23];
	add.s32 	%r219, %r218, %r215;
	mul.wide.u32 	%rd24, %r551, 4;
	add.s64 	%rd25, %rd1, %rd24;
	ld.global.u32 	%r220, [%rd25];
	add.s32 	%r221, %r220, %r219;
	add.s32 	%r222, %r551, 256;
	mul.wide.u32 	%rd26, %r222, 4;
	add.s64 	%rd27, %rd1, %rd26;
	ld.global.u32 	%r223, [%rd27];
	add.s32 	%r224, %r223, %r221;
	add.s32 	%r225, %r551, 512;
	mul.wide.u32 	%rd28, %r225, 4;
	add.s64 	%rd29, %rd1, %rd28;
	ld.global.u32 	%r226, [%rd29];
	add.s32 	%r227, %r226, %r224;
	add.s32 	%r228, %r551, 768;
	mul.wide.u32 	%rd30, %r228, 4;
	add.s64 	%rd31, %rd1, %rd30;
	ld.global.u32 	%r229, [%rd31];
	add.s32 	%r230, %r229, %r227;
	add.s32 	%r231, %r551, 1024;
	mul.wide.u32 	%rd32, %r231, 4;
	add.s64 	%rd33, %rd1, %rd32;
	ld.global.u32 	%r232, [%rd33];
	add.s32 	%r233, %r232, %r230;
	add.s32 	%r234, %r551, 1280;
	mul.wide.u32 	%rd34, %r234, 4;
	add.s64 	%rd35, %rd1, %rd34;
	ld.global.u32 	%r235, [%rd35];
	add.s32 	%r236, %r235, %r233;
	add.s32 	%r237, %r551, 1536;
	mul.wide.u32 	%rd36, %r237, 4;
	add.s64 	%rd37, %rd1, %rd36;
	ld.global.u32 	%r238, [%rd37];
	add.s32 	%r239, %r238, %r236;
	mul.wide.u32 	%rd38, %r216, 4;
	add.s64 	%rd39, %rd1, %rd38;
	ld.global.u32 	%r240, [%rd39];
	add.s32 	%r573, %r240, %r239;
	add.s32 	%r559, %r559, 4096;
	add.s32 	%r551, %r551, 4096;
	add.s32 	%r557, %r557, 16;
	setp.ne.s32 	%p9, %r557, 0;
	@%p9 bra 	$L__BB5_33;
	add.s32 	%r565, %r559, -2048;
$L__BB5_35:
	setp.eq.s32 	%p10, %r72, 0;
	@%p10 bra 	$L__BB5_44;
	and.b32  	%r87, %r71, 7;
	setp.lt.u32 	%p11, %r72, 8;
	@%p11 bra 	$L__BB5_38;
	add.s32 	%r242, %r565, %r556;
	mul.wide.u32 	%rd40, %r242, 4;
	add.s64 	%rd41, %rd1, %rd40;
	ld.global.u32 	%r243, [%rd41];
	add.s32 	%r244, %r243, %r573;
	add.s32 	%r245, %r242, 256;
	mul.wide.u32 	%rd42, %r245, 4;
	add.s64 	%rd43, %rd1, %rd42;
	ld.global.u32 	%r246, [%rd43];
	add.s32 	%r247, %r246, %r244;
	add.s32 	%r248, %r242, 512;
	mul.wide.u32 	%rd44, %r248, 4;
	add.s64 	%rd45, %rd1, %rd44;
	ld.global.u32 	%r249, [%rd45];
	add.s32 	%r250, %r249, %r247;
	add.s32 	%r251, %r242, 768;
	mul.wide.u32 	%rd46, %r251, 4;
	add.s64 	%rd47, %rd1, %rd46;
	ld.global.u32 	%r252, [%rd47];
	add.s32 	%r253, %r252, %r250;
	add.s32 	%r254, %r242, 1024;
	mul.wide.u32 	%rd48, %r254, 4;
	add.s64 	%rd49, %rd1, %rd48;
	ld.global.u32 	%r255, [%rd49];
	add.s32 	%r256, %r255, %r253;
	add.s32 	%r257, %r242, 1280;
	mul.wide.u32 	%rd50, %r257, 4;
	add.s64 	%rd51, %rd1, %rd50;
	ld.global.u32 	%r258, [%rd51];
	add.s32 	%r259, %r258, %r256;
	add.s32 	%r260, %r242, 1536;
	mul.wide.u32 	%rd52, %r260, 4;
	add.s64 	%rd53, %rd1, %rd52;
	ld.global.u32 	%r261, [%rd53];
	add.s32 	%r262, %r261, %r259;
	add.s32 	%r263, %r242, 1792;
	mul.wide.u32 	%rd54, %r263, 4;
	add.s64 	%rd55, %rd1, %rd54;
	ld.global.u32 	%r264, [%rd55];
	add.s32 	%r573, %r264, %r262;
	add.s32 	%r565, %r565, 2048;
$L__BB5_38:
	setp.eq.s32 	%p12, %r87, 0;
	@%p12 bra 	$L__BB5_44;
	setp.lt.u32 	%p13, %r87, 4;
	@%p13 bra 	$L__BB5_41;
	add.s32 	%r266, %r565, %r556;
	mul.wide.u32 	%rd56, %r266, 4;
	add.s64 	%rd57, %rd1, %rd56;
	ld.global.u32 	%r267, [%rd57];
	add.s32 	%r268, %r267, %r573;
	add.s32 	%r269, %r266, 256;
	mul.wide.u32 	%rd58, %r269, 4;
	add.s64 	%rd59, %rd1, %rd58;
	ld.global.u32 	%r270, [%rd59];
	add.s32 	%r271, %r270, %r268;
	add.s32 	%r272, %r266, 512;
	mul.wide.u32 	%rd60, %r272, 4;
	add.s64 	%rd61, %rd1, %rd60;
	ld.global.u32 	%r273, [%rd61];
	add.s32 	%r274, %r273, %r271;
	add.s32 	%r275, %r266, 768;
	mul.wide.u32 	%rd62, %r275, 4;
	add.s64 	%rd63, %rd1, %rd62;
	ld.global.u32 	%r276, [%rd63];
	add.s32 	%r573, %r276, %r274;
	add.s32 	%r565, %r565, 1024;
$L__BB5_41:
	and.b32  	%r277, %r71, 3;
	setp.eq.s32 	%p14, %r277, 0;
	@%p14 bra 	$L__BB5_44;
	add.s32 	%r571, %r565, %r553;
	cvt.u16.u32 	%rs1, %r552;
	shr.u16 	%rs2, %rs1, 8;
	add.s16 	%rs3, %rs2, 1;
	cvt.u32.u16 	%r278, %rs3;
	and.b32  	%r279, %r278, 3;
	neg.s32 	%r570, %r279;
$L__BB5_43:
	.pragma "nounroll";
	mul.wide.u32 	%rd64, %r571, 4;
	add.s64 	%rd65, %rd1, %rd64;
	ld.global.u32 	%r280, [%rd65];
	add.s32 	%r573, %r280, %r573;
	add.s32 	%r571, %r571, 256;
	add.s32 	%r570, %r570, 1;
	setp.ne.s32 	%p15, %r570, 0;
	@%p15 bra 	$L__BB5_43;
$L__BB5_44:
	// begin inline asm
	mov.u32 %r281, %laneid;
	// end inline asm
	mov.b32 	%r284, 1;
	mov.b32 	%r305, 31;
	mov.b32 	%r306, -1;
	// begin inline asm
	shfl.sync.down.b32 %r282, %r573, %r284, %r305, %r306;
	// end inline asm
	setp.gt.s32 	%p16, %r281, 30;
	selp.b32 	%r307, 0, %r282, %p16;
	add.s32 	%r288, %r307, %r573;
	mov.b32 	%r289, 2;
	// begin inline asm
	shfl.sync.down.b32 %r287, %r288, %r289, %r305, %r306;
	// end inline asm
	setp.gt.s32 	%p17, %r281, 29;
	selp.b32 	%r308, 0, %r287, %p17;
	add.s32 	%r293, %r288, %r308;
	mov.b32 	%r294, 4;
	// begin inline asm
	shfl.sync.down.b32 %r292, %r293, %r294, %r305, %r306;
	// end inline asm
	setp.gt.s32 	%p18, %r281, 27;
	selp.b32 	%r309, 0, %r292, %p18;
	add.s32 	%r298, %r293, %r309;
	mov.b32 	%r299, 8;
	// begin inline asm
	shfl.sync.down.b32 %r297, %r298, %r299, %r305, %r306;
	// end inline asm
	setp.gt.s32 	%p19, %r281, 23;
	selp.b32 	%r310, 0, %r297, %p19;
	add.s32 	%r303, %r298, %r310;
	mov.b32 	%r304, 16;
	// begin inline asm
	shfl.sync.down.b32 %r302, %r303, %r304, %r305, %r306;
	// end inline asm
	setp.gt.s32 	%p20, %r281, 15;
	selp.b32 	%r311, 0, %r302, %p20;
	add.s32 	%r574, %r303, %r311;
	setp.ne.s32 	%p21, %r281, 0;
	@%p21 bra 	$L__BB5_46;
	shr.u32 	%r312, %r54, 3;
	and.b32  	%r313, %r312, 124;
	mov.u32 	%r314, _ZZN3cub18CUB_300001_SM_10006detail6reduce18DeviceReduceKernelINS2_10policy_hubIijN4cuda3std3__44plusIiEEE10Policy1000EN6thrust24THRUST_300001_SM_1000_NS6detail15normal_iteratorINSD_10device_ptrIiEEEEjS9_iNS7_10__identityEEEvT0_PT3_T1_NS0_13GridEvenShareISN_EET2_T4_E12temp_storage;
	add.s32 	%r315, %r314, %r313;
	st.shared.u32 	[%r315+8], %r574;
$L__BB5_46:
	bar.sync 	0;
	setp.ne.s32 	%p22, %r54, 0;
	@%p22 bra 	$L__BB5_48;
	ld.shared.u32 	%r316, [_ZZN3cub18CUB_300001_SM_10006detail6reduce18DeviceReduceKernelINS2_10policy_hubIijN4cuda3std3__44plusIiEEE10Policy1000EN6thrust24THRUST_300001_SM_1000_NS6detail15normal_iteratorINSD_10device_ptrIiEEEEjS9_iNS7_10__identityEEEvT0_PT3_T1_NS0_13GridEvenShareISN_EET2_T4_E12temp_storage+12];
	add.s32 	%r317, %r316, %r574;
	ld.shared.u32 	%r318, [_ZZN3cub18CUB_300001_SM_10006detail6reduce18DeviceReduceKernelINS2_10policy_hubIijN4cuda3std3__44plusIiEEE10Policy1000EN6thrust24THRUST_300001_SM_1000_NS6detail15normal_iteratorINSD_10device_ptrIiEEEEjS9_iNS7_10__identityEEEvT0_PT3_T1_NS0_13GridEvenShareISN_EET2_T4_E12temp_storage+16];
	add.s32 	%r319, %r317, %r318;
	ld.shared.u32 	%r320, [_ZZN3cub18CUB_300001_SM_10006detail6reduce18DeviceReduceKernelINS2_10policy_hubIijN4cuda3std3__44plusIiEEE10Policy1000EN6thrust24THRUST_300001_SM_1000_NS6detail15normal_iteratorINSD_10device_ptrIiEEEEjS9_iNS7_10__identityEEEvT0_PT3_T1_NS0_13GridEvenShareISN_EET2_T4_E12temp_storage+20];
	add.s32 	%r321, %r319, %r320;
	ld.shared.u32 	%r322, [_ZZN3cub18CUB_300001_SM_10006detail6reduce18DeviceReduceKernelINS2_10policy_hubIijN4cuda3std3__44plusIiEEE10Policy1000EN6thrust24THRUST_300001_SM_1000_NS6detail15normal_iteratorINSD_10device_ptrIiEEEEjS9_iNS7_10__identityEEEvT0_PT3_T1_NS0_13GridEvenShareISN_EET2_T4_E12temp_storage+24];
	add.s32 	%r323, %r321, %r322;
	ld.shared.u32 	%r324, [_ZZN3cub18CUB_300001_SM_10006detail6reduce18DeviceReduceKernelINS2_10policy_hubIijN4cuda3std3__44plusIiEEE10Policy1000EN6thrust24THRUST_300001_SM_1000_NS6detail15normal_iteratorINSD_10device_ptrIiEEEEjS9_iNS7_10__identityEEEvT0_PT3_T1_NS0_13GridEvenShareISN_EET2_T4_E12temp_storage+28];
	add.s32 	%r325, %r323, %r324;
	ld.shared.u32 	%r326, [_ZZN3cub18CUB_300001_SM_10006detail6reduce18DeviceReduceKernelINS2_10policy_hubIijN4cuda3std3__44plusIiEEE10Policy1000EN6thrust24THRUST_300001_SM_1000_NS6detail15normal_iteratorINSD_10device_ptrIiEEEEjS9_iNS7_10__identityEEEvT0_PT3_T1_NS0_13GridEvenShareISN_EET2_T4_E12temp_storage+32];
	add.s32 	%r327, %r325, %r326;
	ld.shared.u32 	%r328, [_ZZN3cub18CUB_300001_SM_10006detail6reduce18DeviceReduceKernelINS2_10policy_hubIijN4cuda3std3__44plusIiEEE10Policy1000EN6thrust24THRUST_300001_SM_1000_NS6detail15normal_iteratorINSD_10device_ptrIiEEEEjS9_iNS7_10__identityEEEvT0_PT3_T1_NS0_13GridEvenShareISN_EET2_T4_E12temp_storage+36];
	add.s32 	%r574, %r327, %r328;
$L__BB5_48:
	mov.u32 	%r531, %tid.x;
	setp.ne.s32 	%p56, %r531, 0;
	@%p56 bra 	$L__BB5_50;
	ld.param.u64 	%rd129, [_ZN3cub18CUB_300001_SM_10006detail6reduce18DeviceReduceKernelINS2_10policy_hubIijN4cuda3std3__44plusIiEEE10Policy1000EN6thrust24THRUST_300001_SM_1000_NS6detail15normal_iteratorINSD_10device_ptrIiEEEEjS9_iNS7_10__identityEEEvT0_PT3_T1_NS0_13GridEvenShareISN_EET2_T4__param_1];
	cvta.to.global.u64 	%rd126, %rd129;
	mul.wide.u32 	%rd127, %r3, 4;
	add.s64 	%rd128, %rd126, %rd127;
	st.global.u32 	[%rd128], %r574;
$L__BB5_50:
	ret;

}
	// .globl	_ZN3cub18CUB_300001_SM_10006detail6reduce28DeviceReduceSingleTileKernelINS2_10policy_hubIijN4cuda3std3__44plusIiEEE10Policy1000EPiSC_iS9_iiNS7_10__identityEEEvT0_T1_T2_T3_T4_T6_
.visible .entry _ZN3cub18CUB_300001_SM_10006detail6reduce28DeviceReduceSingleTileKernelINS2_10policy_hubIijN4cuda3std3__44plusIiEEE10Policy1000EPiSC_iS9_iiNS7_10__identityEEEvT0_T1_T2_T3_T4_T6_(
	.param .u64 .ptr .align 1 _ZN3cub18CUB_300001_SM_10006detail6reduce28DeviceReduceSingleTileKernelINS2_10policy_hubIijN4cuda3std3__44plusIiEEE10Policy1000EPiSC_iS9_iiNS7_10__identityEEEvT0_T1_T2_T3_T4_T6__param_0,
	.param .u64 .ptr .align 1 _ZN3cub18CUB_300001_SM_10006detail6reduce28DeviceReduceSingleTileKernelINS2_10policy_hubIijN4cuda3std3__44plusIiEEE10Policy1000EPiSC_iS9_iiNS7_10__identityEEEvT0_T1_T2_T3_T4_T6__param_1,
	.param .u32 _ZN3cub18CUB_300001_SM_10006detail6reduce28DeviceReduceSingleTileKernelINS2_10policy_hubIijN4cuda3std3__44plusIiEEE10Policy1000EPiSC_iS9_iiNS7_10__identityEEEvT0_T1_T2_T3_T4_T6__param_2,
	.param .align 1 .b8 _ZN3cub18CUB_300001_SM_10006detail6reduce28DeviceReduceSingleTileKernelINS2_10policy_hubIijN4cuda3std3__44plusIiEEE10Policy1000EPiSC_iS9_iiNS7_10__identityEEEvT0_T1_T2_T3_T4_T6__param_3[1],
	.param .u32 _ZN3cub18CUB_300001_SM_10006detail6reduce28DeviceReduceSingleTileKernelINS2_10policy_hubIijN4cuda3std3__44plusIiEEE10Policy1000EPiSC_iS9_iiNS7_10__identityEEEvT0_T1_T2_T3_T4_T6__param_4,
	.param .align 1 .b8 _ZN3cub18CUB_300001_SM_10006detail6reduce28DeviceReduceSingleTileKernelINS2_10policy_hubIijN4cuda3std3__44plusIiEEE10Policy1000EPiSC_iS9_iiNS7_10__identityEEEvT0_T1_T2_T3_T4_T6__param_5[1]
)
.maxntid 256
.minnctapersm 1
{
	.reg .pred 	%p<97>;
	.reg .b32 	%r<687>;
	.reg .b64 	%rd<125>;
	// demoted variable
	.shared .align 4 .b8 _ZZN3cub18CUB_300001_SM_10006detail6reduce28DeviceReduceSingleTileKernelINS2_10policy_hubIijN4cuda3std3__44plusIiEEE10Policy1000EPiSC_iS9_iiNS7_10__identityEEEvT0_T1_T2_T3_T4_T6_E12temp_storage[44];
	ld.param.u64 	%rd16, [_ZN3cub18CUB_300001_SM_10006detail6reduce28DeviceReduceSingleTileKernelINS2_10policy_hubIijN4cuda3std3__44plusIiEEE10Policy1000EPiSC_iS9_iiNS7_10__identityEEEvT0_T1_T2_T3_T4_T6__param_0];
	ld.param.u64 	%rd17, [_ZN3cub18CUB_300001_SM_10006detail6reduce28DeviceReduceSingleTileKernelINS2_10policy_hubIijN4cuda3std3__44plusIiEEE10Policy1000EPiSC_iS9_iiNS7_10__identityEEEvT0_T1_T2_T3_T4_T6__param_1];
	ld.param.u32 	%r120, [_ZN3cub18CUB_300001_SM_10006detail6reduce28DeviceReduceSingleTileKernelINS2_10policy_hubIijN4cuda3std3__44plusIiEEE10Policy1000EPiSC_iS9_iiNS7_10__identityEEEvT0_T1_T2_T3_T4_T6__param_2];
	ld.param.u32 	%r121, [_ZN3cub18CUB_300001_SM_10006detail6reduce28DeviceReduceSingleTileKernelINS2_10policy_hubIijN4cuda3std3__44plusIiEEE10Policy1000EPiSC_iS9_iiNS7_10__identityEEEvT0_T1_T2_T3_T4_T6__param_4];
	cvta.to.global.u64 	%rd1, %rd17;
	setp.ne.s32 	%p1, %r120, 0;
	@%p1 bra 	$L__BB6_3;
	mov.u32 	%r633, %tid.x;
	setp.ne.s32 	%p96, %r633, 0;
	@%p96 bra 	$L__BB6_74;
	st.global.u32 	[%rd1], %r121;
	bra.uni 	$L__BB6_74;
$L__BB6_3:
	and.b64  	%rd18, %rd16, 15;
	setp.ne.s64 	%p2, %rd18, 0;
	@%p2 bra 	$L__BB6_38;
	setp.gt.s32 	%p49, %r120, 4095;
	@%p49 bra 	$L__BB6_22;
	mov.u32 	%r1, %tid.x;
	setp.ge.s32 	%p66, %r1, %r120;
	mov.b32 	%r644, 0;
	mov.u32 	%r639, %r1;
	@%p66 bra 	$L__BB6_7;
	mul.wide.u32 	%rd113, %r1, 4;
	add.s64 	%rd112, %rd16, %rd113;
	// begin inline asm
	ld.global.nc.u32 %r644, [%rd112];
	// end inline asm
	add.s32 	%r639, %r1, 256;
$L__BB6_7:
	setp.ge.s32 	%p67, %r639, %r120;
	@%p67 bra 	$L__BB6_13;
	not.b32 	%r507, %r639;
	add.s32 	%r6, %r120, %r507;
	and.b32  	%r508, %r6, 768;
	setp.eq.s32 	%p68, %r508, 768;
	@%p68 bra 	$L__BB6_11;
	mul.wide.u32 	%rd114, %r639, 4;
	add.s64 	%rd121, %rd16, %rd114;
	shr.u32 	%r509, %r6, 8;
	add.s32 	%r510, %r509, 1;
	and.b32  	%r511, %r510, 3;
	neg.s32 	%r636, %r511;
$L__BB6_10:
	.pragma "nounroll";
	// begin inline asm
	ld.global.nc.u32 %r512, [%rd121];
	// end inline asm
	add.s32 	%r644, %r512, %r644;
	add.s32 	%r639, %r639, 256;
	add.s64 	%rd121, %rd121, 1024;
	add.s32 	%r636, %r636, 1;
	setp.ne.s32 	%p69, %r636, 0;
	@%p69 bra 	$L__BB6_10;
$L__BB6_11:
	setp.lt.u32 	%p70, %r6, 768;
	@%p70 bra 	$L__BB6_13;
$L__BB6_12:
	mul.wide.s32 	%rd120, %r639, 4;
	add.s64 	%rd116, %rd16, %rd120;
	// begin inline asm
	ld.global.nc.u32 %r513, [%rd116];
	// end inline asm
	add.s32 	%r517, %r513, %r644;
	add.s64 	%rd117, %rd116, 1024;
	// begin inline asm
	ld.global.nc.u32 %r514, [%rd117];
	// end inline asm
	add.s32 	%r518, %r514, %r517;
	add.s64 	%rd118, %rd116, 2048;
	// begin inline asm
	ld.global.nc.u32 %r515, [%rd118];
	// end inline asm
	add.s32 	%r519, %r515, %r518;
	add.s64 	%rd119, %rd116, 3072;
	// begin inline asm
	ld.global.nc.u32 %r516, [%rd119];
	// end inline asm
	add.s32 	%r644, %r516, %r519;
	add.s32 	%r639, %r639, 1024;
	setp.lt.s32 	%p71, %r639, %r120;
	@%p71 bra 	$L__BB6_12;
$L__BB6_13:
	setp.lt.s32 	%p72, %r120, 256;
	@%p72 bra 	$L__BB6_18;
	// begin inline asm
	mov.u32 %r583, %laneid;
	// end inline asm
	mov.b32 	%r586, 1;
	mov.b32 	%r607, 31;
	mov.b32 	%r608, -1;
	// begin inline asm
	shfl.sync.down.b32 %r584, %r644, %r586, %r607, %r608;
	// end inline asm
	setp.gt.s32 	%p88, %r583, 30;
	selp.b32 	%r609, 0, %r584, %p88;
	add.s32 	%r590, %r609, %r644;
	mov.b32 	%r591, 2;
	// begin inline asm
	shfl.sync.down.b32 %r589, %r590, %r591, %r607, %r608;
	// end inline asm
	setp.gt.s32 	%p89, %r583, 29;
	selp.b32 	%r610, 0, %r589, %p89;
	add.s32 	%r595, %r590, %r610;
	mov.b32 	%r596, 4;
	// begin inline asm
	shfl.sync.down.b32 %r594, %r595, %r596, %r607, %r608;
	// end inline asm
	setp.gt.s32 	%p90, %r583, 27;
	selp.b32 	%r611, 0, %r594, %p90;
	add.s32 	%r600, %r595, %r611;
	mov.b32 	%r601, 8;
	// begin inline asm
	shfl.sync.down.b32 %r599, %r600, %r601, %r607, %r608;
	// end inline asm
	setp.gt.s32 	%p91, %r583, 23;
	selp.b32 	%r612, 0, %r599, %p91;
	add.s32 	%r605, %r600, %r612;
	mov.b32 	%r606, 16;
	// begin inline asm
	shfl.sync.down.b32 %r604, %r605, %r606, %r607, %r608;
	// end inline asm
	setp.gt.s32 	%p92, %r583, 15;
	selp.b32 	%r613, 0, %r604, %p92;
	add.s32 	%r686, %r605, %r613;
	setp.ne.s32 	%p93, %r583, 0;
	@%p93 bra 	$L__BB6_16;
	shr.u32 	%r614, %r1, 3;
	and.b32  	%r615, %r614, 124;
	mov.u32 	%r616, _ZZN3cub18CUB_300001_SM_10006detail6reduce28DeviceReduceSingleTileKernelINS2_10policy_hubIijN4cuda3std3__44plusIiEEE10Policy1000EPiSC_iS9_iiNS7_10__identityEEEvT0_T1_T2_T3_T4_T6_E12temp_storage;
	add.s32 	%r617, %r616, %r615;
	st.shared.u32 	[%r617+8], %r686;
$L__BB6_16:
	bar.sync 	0;
	setp.ne.s32 	%p94, %r1, 0;
	@%p94 bra 	$L__BB6_72;
	ld.shared.u32 	%r618, [_ZZN3cub18CUB_300001_SM_10006detail6reduce28DeviceReduceSingleTileKernelINS2_10policy_hubIijN4cuda3std3__44plusIiEEE10Policy1000EPiSC_iS9_iiNS7_10__identityEEEvT0_T1_T2_T3_T4_T6_E12temp_storage+12];
	add.s32 	%r619, %r618, %r686;
	ld.shared.u32 	%r620, [_ZZN3cub18CUB_300001_SM_10006detail6reduce28DeviceReduceSingleTileKernelINS2_10policy_hubIijN4cuda3std3__44plusIiEEE10Policy1000EPiSC_iS9_iiNS7_10__identityEEEvT0_T1_T2_T3_T4_T6_E12temp_storage+16];
	add.s32 	%r621, %r619, %r620;
	ld.shared.u32 	%r622, [_ZZN3cub18CUB_300001_SM_10006detail6reduce28DeviceReduceSingleTileKernelINS2_10policy_hubIijN4cuda3std3__44plusIiEEE10Policy1000EPiSC_iS9_iiNS7_10__identityEEEvT0_T1_T2_T3_T4_T6_E12temp_storage+20];
	add.s32 	%r623, %r621, %r622;
	ld.shared.u32 	%r624, [_ZZN3cub18CUB_300001_SM_10006detail6reduce28DeviceReduceSingleTileKernelINS2_10policy_hubIijN4cuda3std3__44plusIiEEE10Policy1000EPiSC_iS9_iiNS7_10__identityEEEvT0_T1_T2_T3_T4_T6_E12temp_storage+24];
	add.s32 	%r625, %r623, %r624;
	ld.shared.u32 	%r626, [_ZZN3cub18CUB_300001_SM_10006detail6reduce28DeviceReduceSingleTileKernelINS2_10policy_hubIijN4cuda3std3__44plusIiEEE10Policy1000EPiSC_iS9_iiNS7_10__identityEEEvT0_T1_T2_T3_T4_T6_E12temp_storage+28];
	add.s32 	%r627, %r625, %r626;
	ld.shared.u32 	%r628, [_ZZN3cub18CUB_300001_SM_10006detail6reduce28DeviceReduceSingleTileKernelINS2_10policy_hubIijN4cuda3std3__44plusIiEEE10Policy1000EPiSC_iS9_iiNS7_10__identityEEEvT0_T1_T2_T3_T4_T6_E12temp_storage+32];
	add.s32 	%r629, %r627, %r628;
	ld.shared.u32 	%r630, [_ZZN3cub18CUB_300001_SM_10006detail6reduce28DeviceReduceSingleTileKernelINS2_10policy_hubIijN4cuda3std3__44plusIiEEE10Policy1000EPiSC_iS9_iiNS7_10__identityEEEvT0_T1_T2_T3_T4_T6_E12temp_storage+36];
	add.s32 	%r686, %r629, %r630;
	bra.uni 	$L__BB6_72;
$L__BB6_18:
	// begin inline asm
	mov.u32 %r520, %laneid;
	// end inline asm
	and.b32  	%r546, %r1, 992;
	add.s32 	%r547, %r546, 32;
	setp.gt.s32 	%p73, %r547, %r120;
	not.b32 	%r548, %r546;
	add.s32 	%r549, %r120, %r548;
	selp.b32 	%r544, %r549, 31, %p73;
	mov.b32 	%r523, 1;
	mov.b32 	%r545, -1;
	// begin inline asm
	shfl.sync.down.b32 %r521, %r644, %r523, %r544, %r545;
	// end inline asm
	setp.lt.s32 	%p74, %r520, %r544;
	selp.b32 	%r550, %r521, 0, %p74;
	add.s32 	%r527, %r550, %r644;
	mov.b32 	%r528, 2;
	// begin inline asm
	shfl.sync.down.b32 %r526, %r527, %r528, %r544, %r545;
	// end inline asm
	add.s32 	%r551, %r520, 2;
	setp.gt.s32 	%p75, %r551, %r544;
	selp.b32 	%r552, 0, %r526, %p75;
	add.s32 	%r532, %r527, %r552;
	mov.b32 	%r533, 4;
	// begin inline asm
	shfl.sync.down.b32 %r531, %r532, %r533, %r544, %r545;
	// end inline asm
	add.s32 	%r553, %r520, 4;
	setp.gt.s32 	%p76, %r553, %r544;
	selp.b32 	%r554, 0, %r531, %p76;
	add.s32 	%r537, %r532, %r554;
	mov.b32 	%r538, 8;
	// begin inline asm
	shfl.sync.down.b32 %r536, %r537, %r538, %r544, %r545;
	// end inline asm
	add.s32 	%r555, %r520, 8;
	setp.gt.s32 	%p77, %r555, %r544;
	selp.b32 	%r556, 0, %r536, %p77;
	add.s32 	%r542, %r537, %r556;
	mov.b32 	%r543, 16;
	// begin inline asm
	shfl.sync.down.b32 %r541, %r542, %r543, %r544, %r545;
	// end inline asm
	add.s32 	%r557, %r520, 16;
	setp.gt.s32 	%p78, %r557, %r544;
	selp.b32 	%r558, 0, %r541, %p78;
	add.s32 	%r686, %r542, %r558;
	setp.ne.s32 	%p79, %r520, 0;
	@%p79 bra 	$L__BB6_20;
	shr.u32 	%r559, %r1, 3;
	and.b32  	%r560, %r559, 124;
	mov.u32 	%r561, _ZZN3cub18CUB_300001_SM_10006detail6reduce28DeviceReduceSingleTileKernelINS2_10policy_hubIijN4cuda3std3__44plusIiEEE10Policy1000EPiSC_iS9_iiNS7_10__identityEEEvT0_T1_T2_T3_T4_T6_E12temp_storage;
	add.s32 	%r562, %r561, %r560;
	st.shared.u32 	[%r562+8], %r686;
$L__BB6_20:
	bar.sync 	0;
	setp.ne.s32 	%p80, %r1, 0;
	@%p80 bra 	$L__BB6_72;
	setp.gt.s32 	%p81, %r120, 32;
	ld.shared.u32 	%r563, [_ZZN3cub18CUB_300001_SM_10006detail6reduce28DeviceReduceSingleTileKernelINS2_10policy_hubIijN4cuda3std3__44plusIiEEE10Policy1000EPiSC_iS9_iiNS7_10__identityEEEvT0_T1_T2_T3_T4_T6_E12temp_storage+12];
	selp.b32 	%r564, %r563, 0, %p81;
	add.s32 	%r565, %r564, %r686;
	setp.gt.s32 	%p82, %r120, 64;
	ld.shared.u32 	%r566, [_ZZN3cub18CUB_300001_SM_10006detail6reduce28DeviceReduceSingleTileKernelINS2_10policy_hubIijN4cuda3std3__44plusIiEEE10Policy1000EPiSC_iS9_iiNS7_10__identityEEEvT0_T1_T2_T3_T4_T6_E12temp_storage+16];
	selp.b32 	%r567, %r566, 0, %p82;
	add.s32 	%r568, %r565, %r567;
	setp.gt.s32 	%p83, %r120, 96;
	ld.shared.u32 	%r569, [_ZZN3cub18CUB_300001_SM_10006detail6reduce28DeviceReduceSingleTileKernelINS2_10policy_hubIijN4cuda3std3__44plusIiEEE10Policy1000EPiSC_iS9_iiNS7_10__identityEEEvT0_T1_T2_T3_T4_T6_E12temp_storage+20];
	selp.b32 	%r570, %r569, 0, %p83;
	add.s32 	%r571, %r568, %r570;
	setp.gt.s32 	%p84, %r120, 128;
	ld.shared.u32 	%r572, [_ZZN3cub18CUB_300001_SM_10006detail6reduce28DeviceReduceSingleTileKernelINS2_10policy_hubIijN4cuda3std3__44plusIiEEE10Policy1000EPiSC_iS9_iiNS7_10__identityEEEvT0_T1_T2_T3_T4_T6_E12temp_storage+24];
	selp.b32 	%r573, %r572, 0, %p84;
	add.s32 	%r574, %r571, %r573;
	setp.gt.s32 	%p85, %r120, 160;
	ld.shared.u32 	%r575, [_ZZN3cub18CUB_300001_SM_10006detail6reduce28DeviceReduceSingleTileKernelINS2_10policy_hubIijN4cuda3std3__44plusIiEEE10Policy1000EPiSC_iS9_iiNS7_10__identityEEEvT0_T1_T2_T3_T4_T6_E12temp_storage+28];
	selp.b32 	%r576, %r575, 0, %p85;
	add.s32 	%r577, %r574, %r576;
	setp.gt.s32 	%p86, %r120, 192;
	ld.shared.u32 	%r578, [_ZZN3cub18CUB_300001_SM_10006detail6reduce28DeviceReduceSingleTileKernelINS2_10policy_hubIijN4cuda3std3__44plusIiEEE10Policy1000EPiSC_iS9_iiNS7_10__identityEEEvT0_T1_T2_T3_T4_T6_E12temp_storage+32];
	selp.b32 	%r579, %r578, 0, %p86;
	add.s32 	%r580, %r577, %r579;
	setp.gt.s32 	%p87, %r120, 224;
	ld.shared.u32 	%r581, [_ZZN3cub18CUB_300001_SM_10006detail6reduce28DeviceReduceSingleTileKernelINS2_10policy_hubIijN4cuda3std3__44plusIiEEE10Policy1000EPiSC_iS9_iiNS7_10__identityEEEvT0_T1_T2_T3_T4_T6_E12temp_storage+36];
	selp.b32 	%r582, %r581, 0, %p87;
	add.s32 	%r686, %r580, %r582;
	bra.uni 	$L__BB6_72;
$L__BB6_22:
	mov.u32 	%r26, %tid.x;
	shl.b32 	%r377, %r26, 2;
	mul.wide.u32 	%rd86, %r377, 4;
	add.s64 	%rd76, %rd16, %rd86;
	// begin inline asm
	ld.global.nc.v2.u64 {%rd74, %rd75}, [%rd76];
	// end inline asm
	mov.b64 	{%r378, %r379}, %rd75;
	mov.b64 	{%r380, %r381}, %rd74;
	add.s64 	%rd79, %rd76, 4096;
	// begin inline asm
	ld.global.nc.v2.u64 {%rd77, %rd78}, [%rd79];
	// end inline asm
	mov.b64 	{%r382, %r383}, %rd78;
	mov.b64 	{%r384, %r385}, %rd77;
	add.s64 	%rd82, %rd76, 8192;
	// begin inline asm
	ld.global.nc.v2.u64 {%rd80, %rd81}, [%rd82];
	// end inline asm
	mov.b64 	{%r386, %r387}, %rd81;
	mov.b64 	{%r388, %r389}, %rd80;
	add.s64 	%rd85, %rd76, 12288;
	// begin inline asm
	ld.global.nc.v2.u64 {%rd83, %rd84}, [%rd85];
	// end inline asm
	mov.b64 	{%r390, %r391}, %rd84;
	mov.b64 	{%r392, %r393}, %rd83;
	add.s32 	%r394, %r381, %r380;
	add.s32 	%r395, %r378, %r394;
	add.s32 	%r396, %r379, %r395;
	add.s32 	%r397, %r384, %r396;
	add.s32 	%r398, %r385, %r397;
	add.s32 	%r399, %r382, %r398;
	add.s32 	%r400, %r383, %r399;
	add.s32 	%r401, %r388, %r400;
	add.s32 	%r402, %r389, %r401;
	add.s32 	%r403, %r386, %r402;
	add.s32 	%r404, %r387, %r403;
	add.s32 	%r405, %r392, %r404;
	add.s32 	%r406, %r393, %r405;
	add.s32 	%r407, %r390, %r406;
	add.s32 	%r659, %r391, %r407;
	setp.lt.u32 	%p50, %r120, 8192;
	mov.b32 	%r648, 4096;
	@%p50 bra 	$L__BB6_26;
	add.s32 	%r28, %r120, -4096;
	mov.b32 	%r648, 4096;
$L__BB6_24:
	mul.wide.s32 	%rd99, %r648, 4;
	add.s64 	%rd89, %rd76, %rd99;
	// begin inline asm
	ld.global.nc.v2.u64 {%rd87, %rd88}, [%rd89];
	// end inline asm
	mov.b64 	{%r409, %r410}, %rd88;
	mov.b64 	{%r411, %r412}, %rd87;
	add.s64 	%rd92, %rd89, 4096;
	// begin inline asm
	ld.global.nc.v2.u64 {%rd90, %rd91}, [%rd92];
	// end inline asm
	mov.b64 	{%r413, %r414}, %rd91;
	mov.b64 	{%r415, %r416}, %rd90;
	add.s64 	%rd95, %rd89, 8192;
	// begin inline asm
	ld.global.nc.v2.u64 {%rd93, %rd94}, [%rd95];
	// end inline asm
	mov.b64 	{%r417, %r418}, %rd94;
	mov.b64 	{%r419, %r420}, %rd93;
	add.s64 	%rd98, %rd89, 12288;
	// begin inline asm
	ld.global.nc.v2.u64 {%rd96, %rd97}, [%rd98];
	// end inline asm
	mov.b64 	{%r421, %r422}, %rd97;
	mov.b64 	{%r423, %r424}, %rd96;
	add.s32 	%r425, %r411, %r659;
	add.s32 	%r426, %r412, %r425;
	add.s32 	%r427, %r409, %r426;
	add.s32 	%r428, %r410, %r427;
	add.s32 	%r429, %r415, %r428;
	add.s32 	%r430, %r416, %r429;
	add.s32 	%r431, %r413, %r430;
	add.s32 	%r432, %r414, %r431;
	add.s32 	%r433, %r419, %r432;
	add.s32 	%r434, %r420, %r433;
	add.s32 	%r435, %r417, %r434;
	add.s32 	%r436, %r418, %r435;
	add.s32 	%r437, %r423, %r436;
	add.s32 	%r438, %r424, %r437;
	add.s32 	%r439, %r421, %r438;
	add.s32 	%r659, %r422, %r439;
	sub.s32 	%r440, %r120, %r648;
	setp.lt.s32 	%p51, %r440, 4096;
	@%p51 bra 	$L__BB6_34;
	add.s32 	%r648, %r648, 4096;
	setp.le.s32 	%p52, %r648, %r28;
	@%p52 bra 	$L__BB6_24;
$L__BB6_26:
	setp.le.s32 	%p53, %r120, %r648;
	@%p53 bra 	$L__BB6_34;
	sub.s32 	%r35, %r120, %r648;
	setp.ge.s32 	%p54, %r26, %r35;
	@%p54 bra 	$L__BB6_34;
	not.b32 	%r442, %r26;
	add.s32 	%r443, %r120, %r442;
	sub.s32 	%r36, %r443, %r648;
	and.b32  	%r444, %r36, 768;
	setp.eq.s32 	%p55, %r444, 768;
	mov.u32 	%r653, %r26;
	@%p55 bra 	$L__BB6_31;
	add.s32 	%r650, %r26, %r648;
	shr.u32 	%r445, %r36, 8;
	add.s32 	%r446, %r445, 1;
	and.b32  	%r447, %r446, 3;
	neg.s32 	%r649, %r447;
	mov.u32 	%r653, %r26;
$L__BB6_30:
	.pragma "nounroll";
	mul.wide.u32 	%rd101, %r650, 4;
	add.s64 	%rd100, %rd16, %rd101;
	// begin inline asm
	ld.global.nc.u32 %r448, [%rd100];
	// end inline asm
	add.s32 	%r659, %r448, %r659;
	add.s32 	%r653, %r653, 256;
	add.s32 	%r650, %r650, 256;
	add.s32 	%r649, %r649, 1;
	setp.ne.s32 	%p56, %r649, 0;
	@%p56 bra 	$L__BB6_30;
$L__BB6_31:
	setp.lt.u32 	%p57, %r36, 768;
	@%p57 bra 	$L__BB6_34;
	cvt.u64.u32 	%rd102, %r653;
	cvt.u64.u32 	%rd103, %r648;
	add.s64 	%rd104, %rd102, %rd103;
	shl.b64 	%rd105, %rd104, 2;
	add.s64 	%rd106, %rd105, %rd16;
	add.s64 	%rd122, %rd106, 2048;
	add.s32 	%r656, %r653, %r648;
$L__BB6_33:
	mul.wide.u32 	%rd111, %r656, 4;
	add.s64 	%rd107, %rd16, %rd111;
	// begin inline asm
	ld.global.nc.u32 %r449, [%rd107];
	// end inline asm
	add.s32 	%r453, %r449, %r659;
	add.s64 	%rd108, %rd122, -1024;
	// begin inline asm
	ld.global.nc.u32 %r450, [%rd108];
	// end inline asm
	add.s32 	%r454, %r450, %r453;
	// begin inline asm
	ld.global.nc.u32 %r451, [%rd122];
	// end inline asm
	add.s32 	%r455, %r451, %r454;
	add.s64 	%rd110, %rd122, 1024;
	// begin inline asm
	ld.global.nc.u32 %r452, [%rd110];
	// end inline asm
	add.s32 	%r659, %r452, %r455;
	add.s32 	%r653, %r653, 1024;
	add.s64 	%rd122, %rd122, 4096;
	add.s32 	%r656, %r656, 1024;
	setp.lt.s32 	%p58, %r653, %r35;
	@%p58 bra 	$L__BB6_33;
$L__BB6_34:
	// begin inline asm
	mov.u32 %r456, %laneid;
	// end inline asm
	mov.b32 	%r459, 1;
	mov.b32 	%r480, 31;
	mov.b32 	%r481, -1;
	// begin inline asm
	shfl.sync.down.b32 %r457, %r659, %r459, %r480, %r481;
	// end inline asm
	setp.gt.s32 	%p59, %r456, 30;
	selp.b32 	%r482, 0, %r457, %p59;
	add.s32 	%r463, %r482, %r659;
	mov.b32 	%r464, 2;
	// begin inline asm
	shfl.sync.down.b32 %r462, %r463, %r464, %r480, %r481;
	// end inline asm
	setp.gt.s32 	%p60, %r456, 29;
	selp.b32 	%r483, 0, %r462, %p60;
	add.s32 	%r468, %r463, %r483;
	mov.b32 	%r469, 4;
	// begin inline asm
	shfl.sync.down.b32 %r467, %r468, %r469, %r480, %r481;
	// end inline asm
	setp.gt.s32 	%p61, %r456, 27;
	selp.b32 	%r484, 0, %r467, %p61;
	add.s32 	%r473, %r468, %r484;
	mov.b32 	%r474, 8;
	// begin inline asm
	shfl.sync.down.b32 %r472, %r473, %r474, %r480, %r481;
	// end inline asm
	setp.gt.s32 	%p62, %r456, 23;
	selp.b32 	%r485, 0, %r472, %p62;
	add.s32 	%r478, %r473, %r485;
	mov.b32 	%r479, 16;
	// begin inline asm
	shfl.sync.down.b32 %r477, %r478, %r479, %r480, %r481;
	// end inline asm
	setp.gt.s32 	%p63, %r456, 15;
	selp.b32 	%r486, 0, %r477, %p63;
	add.s32 	%r686, %r478, %r486;
	setp.ne.s32 	%p64, %r456, 0;
	@%p64 bra 	$L__BB6_36;
	shr.u32 	%r487, %r26, 3;
	and.b32  	%r488, %r487, 124;
	mov.u32 	%r489, _ZZN3cub18CUB_300001_SM_10006detail6reduce28DeviceReduceSingleTileKernelINS2_10policy_hubIijN4cuda3std3__44plusIiEEE10Policy1000EPiSC_iS9_iiNS7_10__identityEEEvT0_T1_T2_T3_T4_T6_E12temp_storage;
	add.s32 	%r490, %r489, %r488;
	st.shared.u32 	[%r490+8], %r686;
$L__BB6_36:
	bar.sync 	0;
	setp.ne.s32 	%p65, %r26, 0;
	@%p65 bra 	$L__BB6_72;
	ld.shared.u32 	%r491, [_ZZN3cub18CUB_300001_SM_10006detail6reduce28DeviceReduceSingleTileKernelINS2_10policy_hubIijN4cuda3std3__44plusIiEEE10Policy1000EPiSC_iS9_iiNS7_10__identityEEEvT0_T1_T2_T3_T4_T6_E12temp_storage+12];
	add.s32 	%r492, %r491, %r686;
	ld.shared.u32 	%r493, [_ZZN3cub18CUB_300001_SM_10006detail6reduce28DeviceReduceSingleTileKernelINS2_10policy_hubIijN4cuda3std3__44plusIiEEE10Policy1000EPiSC_iS9_iiNS7_10__identityEEEvT0_T1_T2_T3_T4_T6_E12temp_storage+16];
	add.s32 	%r494, %r492, %r493;
	ld.shared.u32 	%r495, [_ZZN3cub18CUB_300001_SM_10006detail6reduce28DeviceReduceSingleTileKernelINS2_10policy_hubIijN4cuda3std3__44plusIiEEE10Policy1000EPiSC_iS9_iiNS7_10__identityEEEvT0_T1_T2_T3_T4_T6_E12temp_storage+20];
	add.s32 	%r496, %r494, %r495;
	ld.shared.u32 	%r497, [_ZZN3cub18CUB_300001_SM_10006detail6reduce28DeviceReduceSingleTileKernelINS2_10policy_hubIijN4cuda3std3__44plusIiEEE10Policy1000EPiSC_iS9_iiNS7_10__identityEEEvT0_T1_T2_T3_T4_T6_E12temp_storage+24];
	add.s32 	%r498, %r496, %r497;
	ld.shared.u32 	%r499, [_ZZN3cub18CUB_300001_SM_10006detail6reduce28DeviceReduceSingleTileKernelINS2_10policy_hubIijN4cuda3std3__44plusIiEEE10Policy1000EPiSC_iS9_iiNS7_10__identityEEEvT0_T1_T2_T3_T4_T6_E12temp_storage+28];
	add.s32 	%r500, %r498, %r499;
	ld.shared.u32 	%r501, [_ZZN3cub18CUB_300001_SM_10006detail6reduce28DeviceReduceSingleTileKernelINS2_10policy_hubIijN4cuda3std3__44plusIiEEE10Policy1000EPiSC_iS9_iiNS7_10__identityEEEvT0_T1_T2_T3_T4_T6_E12temp_storage+32];
	add.s32 	%r502, %r500, %r501;
	ld.shared.u32 	%r503, [_ZZN3cub18CUB_300001_SM_10006detail6reduce28DeviceReduceSingleTileKernelINS2_10policy_hubIijN4cuda3std3__44plusIiEEE10Policy1000EPiSC_iS9_iiNS7_10__identityEEEvT0_T1_T2_T3_T4_T6_E12temp_storage+36];
	add.s32 	%r686, %r502, %r503;
	bra.uni 	$L__BB6_72;
$L__BB6_38:
	setp.gt.s32 	%p3, %r120, 4095;
	@%p3 bra 	$L__BB6_56;
	mov.u32 	%r60, %tid.x;
	setp.ge.s32 	%p20, %r60, %r120;
	mov.b32 	%r670, 0;
	mov.u32 	%r665, %r60;
	@%p20 bra 	$L__BB6_41;
	mul.wide.u32 	%rd66, %r60, 4;
	add.s64 	%rd65, %rd16, %rd66;
	// begin inline asm
	ld.global.nc.u32 %r670, [%rd65];
	// end inline asm
	add.s32 	%r665, %r60, 256;
$L__BB6_41:
	setp.ge.s32 	%p21, %r665, %r120;
	@%p21 bra 	$L__BB6_47;
	not.b32 	%r252, %r665;
	add.s32 	%r65, %r120, %r252;
	and.b32  	%r253, %r65, 768;
	setp.eq.s32 	%p22, %r253, 768;
	@%p22 bra 	$L__BB6_45;
	mul.wide.u32 	%rd67, %r665, 4;
	add.s64 	%rd123, %rd16, %rd67;
	shr.u32 	%r254, %r65, 8;
	add.s32 	%r255, %r254, 1;
	and.b32  	%r256, %r255, 3;
	neg.s32 	%r662, %r256;
$L__BB6_44:
	.pragma "nounroll";
	// begin inline asm
	ld.global.nc.u32 %r257, [%rd123];
	// end inline asm
	add.s32 	%r670, %r257, %r670;
	add.s32 	%r665, %r665, 256;
	add.s64 	%rd123, %rd123, 1024;
	add.s32 	%r662, %r662, 1;
	setp.ne.s32 	%p23, %r662, 0;
	@%p23 bra 	$L__BB6_44;
$L__BB6_45:
	setp.lt.u32 	%p24, %r65, 768;
	@%p24 bra 	$L__BB6_47;
$L__BB6_46:
	mul.wide.s32 	%rd73, %r665, 4;
	add.s64 	%rd69, %rd16, %rd73;
	// begin inline asm
	ld.global.nc.u32 %r258, [%rd69];
	// end inline asm
	add.s32 	%r262, %r258, %r670;
	add.s64 	%rd70, %rd69, 1024;
	// begin inline asm
	ld.global.nc.u32 %r259, [%rd70];
	// end inline asm
	add.s32 	%r263, %r259, %r262;
	add.s64 	%rd71, %rd69, 2048;
	// begin inline asm
	ld.global.nc.u32 %r260, [%rd71];
	// end inline asm
	add.s32 	%r264, %r260, %r263;
	add.s64 	%rd72, %rd69, 3072;
	// begin inline asm
	ld.global.nc.u32 %r261, [%rd72];
	// end inline asm
	add.s32 	%r670, %r261, %r264;
	add.s32 	%r665, %r665, 1024;
	setp.lt.s32 	%p25, %r665, %r120;
	@%p25 bra 	$L__BB6_46;
$L__BB6_47:
	setp.lt.s32 	%p26, %r120, 256;
	@%p26 bra 	$L__BB6_52;
	// begin inline asm
	mov.u32 %r328, %laneid;
	// end inline asm
	mov.b32 	%r331, 1;
	mov.b32 	%r352, 31;
	mov.b32 	%r353, -1;
	// begin inline asm
	shfl.sync.down.b32 %r329, %r670, %r331, %r352, %r353;
	// end inline asm
	setp.gt.s32 	%p42, %r328, 30;
	selp.b32 	%r354, 0, %r329, %p42;
	add.s32 	%r335, %r354, %r670;
	mov.b32 	%r336, 2;
	// begin inline asm
	shfl.sync.down.b32 %r334, %r335, %r336, %r352, %r353;
	// end inline asm
	setp.gt.s32 	%p43, %r328, 29;
	selp.b32 	%r355, 0, %r334, %p43;
	add.s32 	%r340, %r335, %r355;
	mov.b32 	%r341, 4;
	// begin inline asm
	shfl.sync.down.b32 %r339, %r340, %r341, %r352, %r353;
	// end inline asm
	setp.gt.s32 	%p44, %r328, 27;
	selp.b32 	%r356, 0, %r339, %p44;
	add.s32 	%r345, %r340, %r356;
	mov.b32 	%r346, 8;
	// begin inline asm
	shfl.sync.down.b32 %r344, %r345, %r346, %r352, %r353;
	// end inline asm
	setp.gt.s32 	%p45, %r328, 23;
	selp.b32 	%r357, 0, %r344, %p45;
	add.s32 	%r350, %r345, %r357;
	mov.b32 	%r351, 16;
	// begin inline asm
	shfl.sync.down.b32 %r349, %r350, %r351, %r352, %r353;
	// end inline asm
	setp.gt.s32 	%p46, %r328, 15;
	selp.b32 	%r358, 0, %r349, %p46;
	add.s32 	%r686, %r350, %r358;
	setp.ne.s32 	%p47, %r328, 0;
	@%p47 bra 	$L__BB6_50;
	shr.u32 	%r359, %r60, 3;
	and.b32  	%r360, %r359, 124;
	mov.u32 	%r361, _ZZN3cub18CUB_300001_SM_10006detail6reduce28DeviceReduceSingleTileKernelINS2_10policy_hubIijN4cuda3std3__44plusIiEEE10Policy1000EPiSC_iS9_iiNS7_10__identityEEEvT0_T1_T2_T3_T4_T6_E12temp_storage;
	add.s32 	%r362, %r361, %r360;
	st.shared.u32 	[%r362+8], %r686;
$L__BB6_50:
	bar.sync 	0;
	setp.ne.s32 	%p48, %r60, 0;
	@%p48 bra 	$L__BB6_72;
	ld.shared.u32 	%r363, [_ZZN3cub18CUB_300001_SM_10006detail6reduce28DeviceReduceSingleTileKernelINS2_10policy_hubIijN4cuda3std3__44plusIiEEE10Policy1000EPiSC_iS9_iiNS7_10__identityEEEvT0_T1_T2_T3_T4_T6_E12temp_storage+12];
	add.s32 	%r364, %r363, %r686;
	ld.shared.u32 	%r365, [_ZZN3cub18CUB_300001_SM_10006detail6reduce28DeviceReduceSingleTileKernelINS2_10policy_hubIijN4cuda3std3__44plusIiEEE10Policy1000EPiSC_iS9_iiNS7_10__identityEEEvT0_T1_T2_T3_T4_T6_E12temp_storage+16];
	add.s32 	%r366, %r364, %r365;
	ld.shared.u32 	%r367, [_ZZN3cub18CUB_300001_SM_10006detail6reduce28DeviceReduceSingleTileKernelINS2_10policy_hubIijN4cuda3std3__44plusIiEEE10Policy1000EPiSC_iS9_iiNS7_10__identityEEEvT0_T1_T2_T3_T4_T6_E12temp_storage+20];
	add.s32 	%r368, %r366, %r367;
	ld.shared.u32 	%r369, [_ZZN3cub18CUB_300001_SM_10006detail6reduce28DeviceReduceSingleTileKernelINS2_10policy_hubIijN4cuda3std3__44plusIiEEE10Policy1000EPiSC_iS9_iiNS7_10__identityEEEvT0_T1_T2_T3_T4_T6_E12temp_storage+24];
	add.s32 	%r370, %r368, %r369;
	ld.shared.u32 	%r371, [_ZZN3cub18CUB_300001_SM_10006detail6reduce28DeviceReduceSingleTileKernelINS2_10policy_hubIijN4cuda3std3__44plusIiEEE10Policy1000EPiSC_iS9_iiNS7_10__identityEEEvT0_T1_T2_T3_T4_T6_E12temp_storage+28];
	add.s32 	%r372, %r370, %r371;
	ld.shared.u32 	%r373, [_ZZN3cub18CUB_300001_SM_10006detail6reduce28DeviceReduceSingleTileKernelINS2_10policy_hubIijN4cuda3std3__44plusIiEEE10Policy1000EPiSC_iS9_iiNS7_10__identityEEEvT0_T1_T2_T3_T4_T6_E12temp_storage+32];
	add.s32 	%r374, %r372, %r373;
	ld.shared.u32 	%r375, [_ZZN3cub18CUB_300001_SM_10006detail6reduce28DeviceReduceSingleTileKernelINS2_10policy_hubIijN4cuda3std3__44plusIiEEE10Policy1000EPiSC_iS9_iiNS7_10__identityEEEvT0_T1_T2_T3_T4_T6_E12temp_storage+36];
	add.s32 	%r686, %r374, %r375;
	bra.uni 	$L__BB6_72;
$L__BB6_52:
	// begin inline asm
	mov.u32 %r265, %laneid;
	// end inline asm
	and.b32  	%r291, %r60, 992;
	add.s32 	%r292, %r291, 32;
	setp.gt.s32 	%p27, %r292, %r120;
	not.b32 	%r293, %r291;
	add.s32 	%r294, %r120, %r293;
	selp.b32 	%r289, %r294, 31, %p27;
	mov.b32 	%r268, 1;
	mov.b32 	%r290, -1;
	// begin inline asm
	shfl.sync.down.b32 %r266, %r670, %r268, %r289, %r290;
	// end inline asm
	setp.lt.s32 	%p28, %r265, %r289;
	selp.b32 	%r295, %r266, 0, %p28;
	add.s32 	%r272, %r295, %r670;
	mov.b32 	%r273, 2;
	// begin inline asm
	shfl.sync.down.b32 %r271, %r272, %r273, %r289, %r290;
	// end inline asm
	add.s32 	%r296, %r265, 2;
	setp.gt.s32 	%p29, %r296, %r289;
	selp.b32 	%r297, 0, %r271, %p29;
	add.s32 	%r277, %r272, %r297;
	mov.b32 	%r278, 4;
	// begin inline asm
	shfl.sync.down.b32 %r276, %r277, %r278, %r289, %r290;
	// end inline asm
	add.s32 	%r298, %r265, 4;
	setp.gt.s32 	%p30, %r298, %r289;
	selp.b32 	%r299, 0, %r276, %p30;
	add.s32 	%r282, %r277, %r299;
	mov.b32 	%r283, 8;
	// begin inline asm
	shfl.sync.down.b32 %r281, %r282, %r283, %r289, %r290;
	// end inline asm
	add.s32 	%r300, %r265, 8;
	setp.gt.s32 	%p31, %r300, %r289;
	selp.b32 	%r301, 0, %r281, %p31;
	add.s32 	%r287, %r282, %r301;
	mov.b32 	%r288, 16;
	// begin inline asm
	shfl.sync.down.b32 %r286, %r287, %r288, %r289, %r290;
	// end inline asm
	add.s32 	%r302, %r265, 16;
	setp.gt.s32 	%p32, %r302, %r289;
	selp.b32 	%r303, 0, %r286, %p32;
	add.s32 	%r686, %r287, %r303;
	setp.ne.s32 	%p33, %r265, 0;
	@%p33 bra 	$L__BB6_54;
	shr.u32 	%r304, %r60, 3;
	and.b32  	%r305, %r304, 124;
	mov.u32 	%r306, _ZZN3cub18CUB_300001_SM_10006detail6reduce28DeviceReduceSingleTileKernelINS2_10policy_hubIijN4cuda3std3__44plusIiEEE10Policy1000EPiSC_iS9_iiNS7_10__identityEEEvT0_T1_T2_T3_T4_T6_E12temp_storage;
	add.s32 	%r307, %r306, %r305;
	st.shared.u32 	[%r307+8], %r686;
$L__BB6_54:
	bar.sync 	0;
	setp.ne.s32 	%p34, %r60, 0;
	@%p34 bra 	$L__BB6_72;
	setp.gt.s32 	%p35, %r120, 32;
	ld.shared.u32 	%r308, [_ZZN3cub18CUB_300001_SM_10006detail6reduce28DeviceReduceSingleTileKernelINS2_10policy_hubIijN4cuda3std3__44plusIiEEE10Policy1000EPiSC_iS9_iiNS7_10__identityEEEvT0_T1_T2_T3_T4_T6_E12temp_storage+12];
	selp.b32 	%r309, %r308, 0, %p35;
	add.s32 	%r310, %r309, %r686;
	setp.gt.s32 	%p36, %r120, 64;
	ld.shared.u32 	%r311, [_ZZN3cub18CUB_300001_SM_10006detail6reduce28DeviceReduceSingleTileKernelINS2_10policy_hubIijN4cuda3std3__44plusIiEEE10Policy1000EPiSC_iS9_iiNS7_10__identityEEEvT0_T1_T2_T3_T4_T6_E12temp_storage+16];
	selp.b32 	%r312, %r311, 0, %p36;
	add.s32 	%r313, %r310, %r312;
	setp.gt.s32 	%p37, %r120, 96;
	ld.shared.u32 	%r314, [_ZZN3cub18CUB_300001_SM_10006detail6reduce28DeviceReduceSingleTileKernelINS2_10policy_hubIijN4cuda3std3__44plusIiEEE10Policy1000EPiSC_iS9_iiNS7_10__identityEEEvT0_T1_T2_T3_T4_T6_E12temp_storage+20];
	selp.b32 	%r315, %r314, 0, %p37;
	add.s32 	%r316, %r313, %r315;
	setp.gt.s32 	%p38, %r120, 128;
	ld.shared.u32 	%r317, [_ZZN3cub18CUB_300001_SM_10006detail6reduce28DeviceReduceSingleTileKernelINS2_10policy_hubIijN4cuda3std3__44plusIiEEE10Policy1000EPiSC_iS9_iiNS7_10__identityEEEvT0_T1_T2_T3_T4_T6_E12temp_storage+24];
	selp.b32 	%r318, %r317, 0, %p38;
	add.s32 	%r319, %r316, %r318;
	setp.gt.s32 	%p39, %r120, 160;
	ld.shared.u32 	%r320, [_ZZN3cub18CUB_300001_SM_10006detail6reduce28DeviceReduceSingleTileKernelINS2_10policy_hubIijN4cuda3std3__44plusIiEEE10Policy1000EPiSC_iS9_iiNS7_10__identityEEEvT0_T1_T2_T3_T4_T6_E12temp_storage+28];
	selp.b32 	%r321, %r320, 0, %p39;
	add.s32 	%r322, %r319, %r321;
	setp.gt.s32 	%p40, %r120, 192;
	ld.shared.u32 	%r323, [_ZZN3cub18CUB_300001_SM_10006detail6reduce28DeviceReduceSingleTileKernelINS2_10policy_hubIijN4cuda3std3__44plusIiEEE10Policy1000EPiSC_iS9_iiNS7_10__identityEEEvT0_T1_T2_T3_T4_T6_E12temp_storage+32];
	selp.b32 	%r324, %r323, 0, %p40;
	add.s32 	%r325, %r322, %r324;
	setp.gt.s32 	%p41, %r120, 224;
	ld.shared.u32 	%r326, [_ZZN3cub18CUB_300001_SM_10006detail6reduce28DeviceReduceSingleTileKernelINS2_10policy_hubIijN4cuda3std3__44plusIiEEE10Policy1000EPiSC_iS9_iiNS7_10__identityEEEvT0_T1_T2_T3_T4_T6_E12temp_storage+36];
	selp.b32 	%r327, %r326, 0, %p41;
	add.s32 	%r686, %r325, %r327;
	bra.uni 	$L__BB6_72;
$L__BB6_56:
	mov.u32 	%r85, %tid.x;
	mul.wide.u32 	%rd35, %r85, 4;
	add.s64 	%rd19, %rd16, %rd35;
	// begin inline asm
	ld.global.nc.u32 %r122, [%rd19];
	// end inline asm
	add.s64 	%rd20, %rd19, 1024;
	// begin inline asm
	ld.global.nc.u32 %r123, [%rd20];
	// end inline asm
	add.s64 	%rd21, %rd19, 2048;
	// begin inline asm
	ld.global.nc.u32 %r124, [%rd21];
	// end inline asm
	add.s64 	%rd22, %rd19, 3072;
	// begin inline asm
	ld.global.nc.u32 %r125, [%rd22];
	// end inline asm
	add.s64 	%rd23, %rd19, 4096;
	// begin inline asm
	ld.global.nc.u32 %r126, [%rd23];
	// end inline asm
	add.s64 	%rd24, %rd19, 5120;
	// begin inline asm
	ld.global.nc.u32 %r127, [%rd24];
	// end inline asm
	add.s64 	%rd25, %rd19, 6144;
	// begin inline asm
	ld.global.nc.u32 %r128, [%rd25];
	// end inline asm
	add.s64 	%rd26, %rd19, 7168;
	// begin inline asm
	ld.global.nc.u32 %r129, [%rd26];
	// end inline asm
	add.s64 	%rd27, %rd19, 8192;
	// begin inline asm
	ld.global.nc.u32 %r130, [%rd27];
	// end inline asm
	add.s64 	%rd28, %rd19, 9216;
	// begin inline asm
	ld.global.nc.u32 %r131, [%rd28];
	// end inline asm
	add.s64 	%rd29, %rd19, 10240;
	// begin inline asm
	ld.global.nc.u32 %r132, [%rd29];
	// end inline asm
	add.s64 	%rd30, %rd19, 11264;
	// begin inline asm
	ld.global.nc.u32 %r133, [%rd30];
	// end inline asm
	add.s64 	%rd31, %rd19, 12288;
	// begin inline asm
	ld.global.nc.u32 %r134, [%rd31];
	// end inline asm
	add.s64 	%rd32, %rd19, 13312;
	// begin inline asm
	ld.global.nc.u32 %r135, [%rd32];
	// end inline asm
	add.s64 	%rd33, %rd19, 14336;
	// begin inline asm
	ld.global.nc.u32 %r136, [%rd33];
	// end inline asm
	add.s64 	%rd34, %rd19, 15360;
	// begin inline asm
	ld.global.nc.u32 %r137, [%rd34];
	// end inline asm
	add.s32 	%r139, %r123, %r122;
	add.s32 	%r140, %r124, %r139;
	add.s32 	%r141, %r125, %r140;
	add.s32 	%r142, %r126, %r141;
	add.s32 	%r143, %r127, %r142;
	add.s32 	%r144, %r128, %r143;
	add.s32 	%r145, %r129, %r144;
	add.s32 	%r146, %r130, %r145;
	add.s32 	%r147, %r131, %r146;
	add.s32 	%r148, %r132, %r147;
	add.s32 	%r149, %r133, %r148;
	add.s32 	%r150, %r134, %r149;
	add.s32 	%r151, %r135, %r150;
	add.s32 	%r152, %r136, %r151;
	add.s32 	%r685, %r137, %r152;
	setp.lt.u32 	%p4, %r120, 8192;
	mov.b32 	%r674, 4096;
	@%p4 bra 	$L__BB6_60;
	add.s32 	%r87, %r120, -4096;
	mov.b32 	%r674, 4096;
$L__BB6_58:
	mul.wide.s32 	%rd52, %r674, 4;
	add.s64 	%rd36, %rd19, %rd52;
	// begin inline asm
	ld.global.nc.u32 %r154, [%rd36];
	// end inline asm
	add.s64 	%rd37, %rd36, 1024;
	// begin inline asm
	ld.global.nc.u32 %r155, [%rd37];
	// end inline asm
	add.s64 	%rd38, %rd36, 2048;
	// begin inline asm
	ld.global.nc.u32 %r156, [%rd38];
	// end inline asm
	add.s64 	%rd39, %rd36, 3072;
	// begin inline asm
	ld.global.nc.u32 %r157, [%rd39];
	// end inline asm
	add.s64 	%rd40, %rd36, 4096;
	// begin inline asm
	ld.global.nc.u32 %r158, [%rd40];
	// end inline asm
	add.s64 	%rd41, %rd36, 5120;
	// begin inline asm
	ld.global.nc.u32 %r159, [%rd41];
	// end inline asm
	add.s64 	%rd42, %rd36, 6144;
	// begin inline asm
	ld.global.nc.u32 %r160, [%rd42];
	// end inline asm
	add.s64 	%rd43, %rd36, 7168;
	// begin inline asm
	ld.global.nc.u32 %r161, [%rd43];
	// end inline asm
	add.s64 	%rd44, %rd36, 8192;
	// begin inline asm
	ld.global.nc.u32 %r162, [%rd44];
	// end inline asm
	add.s64 	%rd45, %rd36, 9216;
	// begin inline asm
	ld.global.nc.u32 %r163, [%rd45];
	// end inline asm
	add.s64 	%rd46, %rd36, 10240;
	// begin inline asm
	ld.global.nc.u32 %r164, [%rd46];
	// end inline asm
	add.s64 	%rd47, %rd36, 11264;
	// begin inline asm
	ld.global.nc.u32 %r165, [%rd47];
	// end inline asm
	add.s64 	%rd48, %rd36, 12288;
	// begin inline asm
	ld.global.nc.u32 %r166, [%rd48];
	// end inline asm
	add.s64 	%rd49, %rd36, 13312;
	// begin inline asm
	ld.global.nc.u32 %r167, [%rd49];
	// end inline asm
	add.s64 	%rd50, %rd36, 14336;
	// begin inline asm
	ld.global.nc.u32 %r168, [%rd50];
	// end inline asm
	add.s64 	%rd51, %rd36, 15360;
	// begin inline asm
	ld.global.nc.u32 %r169, [%rd51];
	// end inline asm
	add.s32 	%r170, %r154, %r685;
	add.s32 	%r171, %r155, %r170;
	add.s32 	%r172, %r156, %r171;
	add.s32 	%r173, %r157, %r172;
	add.s32 	%r174, %r158, %r173;
	add.s32 	%r175, %r159, %r174;
	add.s32 	%r176, %r160, %r175;
	add.s32 	%r177, %r161, %r176;
	add.s32 	%r178, %r162, %r177;
	add.s32 	%r179, %r163, %r178;
	add.s32 	%r180, %r164, %r179;
	add.s32 	%r181, %r165, %r180;
	add.s32 	%r182, %r166, %r181;
	add.s32 	%r183, %r167, %r182;
	add.s32 	%r184, %r168, %r183;
	add.s32 	%r685, %r169, %r184;
	sub.s32 	%r185, %r120, %r674;
	setp.lt.s32 	%p5, %r185, 4096;
	@%p5 bra 	$L__BB6_68;
	add.s32 	%r674, %r674, 4096;
	setp.le.s32 	%p6, %r674, %r87;
	@%p6 bra 	$L__BB6_58;
$L__BB6_60:
	setp.le.s32 	%p7, %r120, %r674;
	@%p7 bra 	$L__BB6_68;
	sub.s32 	%r94, %r120, %r674;
	setp.ge.s32 	%p8, %r85, %r94;
	@%p8 bra 	$L__BB6_68;
	not.b32 	%r187, %r85;
	add.s32 	%r188, %r120, %r187;
	sub.s32 	%r95, %r188, %r674;
	and.b32  	%r189, %r95, 768;
	setp.eq.s32 	%p9, %r189, 768;
	mov.u32 	%r679, %r85;
	@%p9 bra 	$L__BB6_65;
	add.s32 	%r676, %r85, %r674;
	shr.u32 	%r190, %r95, 8;
	add.s32 	%r191, %r190, 1;
	and.b32  	%r192, %r191, 3;
	neg.s32 	%r675, %r192;
	mov.u32 	%r679, %r85;
$L__BB6_64:
	.pragma "nounroll";
	mul.wide.u32 	%rd54, %r676, 4;
	add.s64 	%rd53, %rd16, %rd54;
	// begin inline asm
	ld.global.nc.u32 %r193, [%rd53];
	// end inline asm
	add.s32 	%r685, %r193, %r685;
	add.s32 	%r679, %r679, 256;
	add.s32 	%r676, %r676, 256;
	add.s32 	%r675, %r675, 1;
	setp.ne.s32 	%p10, %r675, 0;
	@%p10 bra 	$L__BB6_64;
$L__BB6_65:
	setp.lt.u32 	%p11, %r95, 768;
	@%p11 bra 	$L__BB6_68;
	cvt.u64.u32 	%rd55, %r679;
	cvt.u64.u32 	%rd56, %r674;
	add.s64 	%rd57, %rd55, %rd56;
	shl.b64 	%rd58, %rd57, 2;
	add.s64 	%rd59, %rd58, %rd16;
	add.s64 	%rd124, %rd59, 2048;
	add.s32 	%r682, %r679, %r674;
$L__BB6_67:
	mul.wide.u32 	%rd64, %r682, 4;
	add.s64 	%rd60, %rd16, %rd64;
	// begin inline asm
	ld.global.nc.u32 %r194, [%rd60];
	// end inline asm
	add.s32 	%r198, %r194, %r685;
	add.s64 	%rd61, %rd124, -1024;
	// begin inline asm
	ld.global.nc.u32 %r195, [%rd61];
	// end inline asm
	add.s32 	%r199, %r195, %r198;
	// begin inline asm
	ld.global.nc.u32 %r196, [%rd124];
	// end inline asm
	add.s32 	%r200, %r196, %r199;
	add.s64 	%rd63, %rd124, 1024;
	// begin inline asm
	ld.global.nc.u32 %r197, [%rd63];
	// end inline asm
	add.s32 	%r685, %r197, %r200;
	add.s32 	%r679, %r679, 1024;
	add.s64 	%rd124, %rd124, 4096;
	add.s32 	%r682, %r682, 1024;
	setp.lt.s32 	%p12, %r679, %r94;
	@%p12 bra 	$L__BB6_67;
$L__BB6_68:
	// begin inline asm
	mov.u32 %r201, %laneid;
	// end inline asm
	mov.b32 	%r204, 1;
	mov.b32 	%r225, 31;
	mov.b32 	%r226, -1;
	// begin inline asm
	shfl.sync.down.b32 %r202, %r685, %r204, %r225, %r226;
	// end inline asm
	setp.gt.s32 	%p13, %r201, 30;
	selp.b32 	%r227, 0, %r202, %p13;
	add.s32 	%r208, %r227, %r685;
	mov.b32 	%r209, 2;
	// begin inline asm
	shfl.sync.down.b32 %r207, %r208, %r209, %r225, %r226;
	// end inline asm
	setp.gt.s32 	%p14, %r201, 29;
	selp.b32 	%r228, 0, %r207, %p14;
	add.s32 	%r213, %r208, %r228;
	mov.b32 	%r214, 4;
	// begin inline asm
	shfl.sync.down.b32 %r212, %r213, %r214, %r225, %r226;
	// end inline asm
	setp.gt.s32 	%p15, %r201, 27;
	selp.b32 	%r229, 0, %r212, %p15;
	add.s32 	%r218, %r213, %r229;
	mov.b32 	%r219, 8;
	// begin inline asm
	shfl.sync.down.b32 %r217, %r218, %r219, %r225, %r226;
	// end inline asm
	setp.gt.s32 	%p16, %r201, 23;
	selp.b32 	%r230, 0, %r217, %p16;
	add.s32 	%r223, %r218, %r230;
	mov.b32 	%r224, 16;
	// begin inline asm
	shfl.sync.down.b32 %r222, %r223, %r224, %r225, %r226;
	// end inline asm
	setp.gt.s32 	%p17, %r201, 15;
	selp.b32 	%r231, 0, %r222, %p17;
	add.s32 	%r686, %r223, %r231;
	setp.ne.s32 	%p18, %r201, 0;
	@%p18 bra 	$L__BB6_70;
	shr.u32 	%r232, %r85, 3;
	and.b32  	%r233, %r232, 124;
	mov.u32 	%r234, _ZZN3cub18CUB_300001_SM_10006detail6reduce28DeviceReduceSingleTileKernelINS2_10policy_hubIijN4cuda3std3__44plusIiEEE10Policy1000EPiSC_iS9_iiNS7_10__identityEEEvT0_T1_T2_T3_T4_T6_E12temp_storage;
	add.s32 	%r235, %r234, %r233;
	st.shared.u32 	[%r235+8], %r686;
$L__BB6_70:
	bar.sync 	0;
	setp.ne.s32 	%p19, %r85, 0;
	@%p19 bra 	$L__BB6_72;
	ld.shared.u32 	%r236, [_ZZN3cub18CUB_300001_SM_10006detail6reduce28DeviceReduceSingleTileKernelINS2_10policy_hubIijN4cuda3std3__44plusIiEEE10Policy1000EPiSC_iS9_iiNS7_10__identityEEEvT0_T1_T2_T3_T4_T6_E12temp_storage+12];
	add.s32 	%r237, %r236, %r686;
	ld.shared.u32 	%r238, [_ZZN3cub18CUB_300001_SM_10006detail6reduce28DeviceReduceSingleTileKernelINS2_10policy_hubIijN4cuda3std3__44plusIiEEE10Policy1000EPiSC_iS9_iiNS7_10__identityEEEvT0_T1_T2_T3_T4_T6_E12temp_storage+16];
	add.s32 	%r239, %r237, %r238;
	ld.shared.u32 	%r240, [_ZZN3cub18CUB_300001_SM_10006detail6reduce28DeviceReduceSingleTileKernelINS2_10policy_hubIijN4cuda3std3__44plusIiEEE10Policy1000EPiSC_iS9_iiNS7_10__identityEEEvT0_T1_T2_T3_T4_T6_E12temp_storage+20];
	add.s32 	%r241, %r239, %r240;
	ld.shared.u32 	%r242, [_ZZN3cub18CUB_300001_SM_10006detail6reduce28DeviceReduceSingleTileKernelINS2_10policy_hubIijN4cuda3std3__44plusIiEEE10Policy1000EPiSC_iS9_iiNS7_10__identityEEEvT0_T1_T2_T3_T4_T6_E12temp_storage+24];
	add.s32 	%r243, %r241, %r242;
	ld.shared.u32 	%r244, [_ZZN3cub18CUB_300001_SM_10006detail6reduce28DeviceReduceSingleTileKernelINS2_10policy_hubIijN4cuda3std3__44plusIiEEE10Policy1000EPiSC_iS9_iiNS7_10__identityEEEvT0_T1_T2_T3_T4_T6_E12temp_storage+28];
	add.s32 	%r245, %r243, %r244;
	ld.shared.u32 	%r246, [_ZZN3cub18CUB_300001_SM_10006detail6reduce28DeviceReduceSingleTileKernelINS2_10policy_hubIijN4cuda3std3__44plusIiEEE10Policy1000EPiSC_iS9_iiNS7_10__identityEEEvT0_T1_T2_T3_T4_T6_E12temp_storage+32];
	add.s32 	%r247, %r245, %r246;
	ld.shared.u32 	%r248, [_ZZN3cub18CUB_300001_SM_10006detail6reduce28DeviceReduceSingleTileKernelINS2_10policy_hubIijN4cuda3std3__44plusIiEEE10Policy1000EPiSC_iS9_iiNS7_10__identityEEEvT0_T1_T2_T3_T4_T6_E12temp_storage+36];
	add.s32 	%r686, %r247, %r248;
$L__BB6_72:
	mov.u32 	%r631, %tid.x;
	setp.ne.s32 	%p95, %r631, 0;
	@%p95 bra 	$L__BB6_74;
	add.s32 	%r632, %r686, %r121;
	st.global.u32 	[%rd1], %r632;
$L__BB6_74:
	ret;

}
	// .globl	_ZN3cub18CUB_300001_SM_10006detail6reduce28DeviceReduceSingleTileKernelINS2_10policy_hubIiyN4cuda3std3__44plusIiEEE10Policy1000EN6thrust24THRUST_300001_SM_1000_NS6detail15normal_iteratorINSD_10device_ptrIiEEEEPiyS9_iiNS7_10__identityEEEvT0_T1_T2_T3_T4_T6_
.visible .entry _ZN3cub18CUB_300001_SM_10006detail6reduce28DeviceReduceSingleTileKernelINS2_10policy_hubIiyN4cuda3std3__44plusIiEEE10Policy1000EN6thrust24THRUST_300001_SM_1000_NS6detail15normal_iteratorINSD_10device_ptrIiEEEEPiyS9_iiNS7_10__identityEEEvT0_T1_T2_T3_T4_T6_(
	.param .align 8 .b8 _ZN3cub18CUB_300001_SM_10006detail6reduce28DeviceReduceSingleTileKernelINS2_10policy_hubIiyN4cuda3std3__44plusIiEEE10Policy1000EN6thrust24THRUST_300001_SM_1000_NS6detail15normal_iteratorINSD_10device_ptrIiEEEEPiyS9_iiNS7_10__identityEEEvT0_T1_T2_T3_T4_T6__param_0[8],
	.param .u64 .ptr .align 1 _ZN3cub18CUB_300001_SM_10006detail6reduce28DeviceReduceSingleTileKernelINS2_10policy_hubIiyN4cuda3std3__44plusIiEEE10Policy1000EN6thrust24THRUST_300001_SM_1000_NS6detail15normal_iteratorINSD_10device_ptrIiEEEEPiyS9_iiNS7_10__identityEEEvT0_T1_T2_T3_T4_T6__param_1,
	.param .u64 _ZN3cub18CUB_300001_SM_10006detail6reduce28DeviceReduceSingleTileKernelINS2_10policy_hubIiyN4cuda3std3__44plusIiEEE10Policy1000EN6thrust24THRUST_300001_SM_1000_NS6detail15normal_iteratorINSD_10device_ptrIiEEEEPiyS9_iiNS7_10__identityEEEvT0_T1_T2_T3_T4_T6__param_2,
	.param .align 1 .b8 _ZN3cub18CUB_300001_SM_10006detail6reduce28DeviceReduceSingleTileKernelINS2_10policy_hubIiyN4cuda3std3__44plusIiEEE10Policy1000EN6thrust24THRUST_300001_SM_1000_NS6detail15normal_iteratorINSD_10device_ptrIiEEEEPiyS9_iiNS7_10__identityEEEvT0_T1_T2_T3_T4_T6__param_3[1],
	.param .u32 _ZN3cub18CUB_300001_SM_10006detail6reduce28DeviceReduceSingleTileKernelINS2_10policy_hubIiyN4cuda3std3__44plusIiEEE10Policy1000EN6thrust24THRUST_300001_SM_1000_NS6detail15normal_iteratorINSD_10device_ptrIiEEEEPiyS9_iiNS7_10__identityEEEvT0_T1_T2_T3_T4_T6__param_4,
	.param .align 1 .b8 _ZN3cub18CUB_300001_SM_10006detail6reduce28DeviceReduceSingleTileKernelINS2_10policy_hubIiyN4cuda3std3__44plusIiEEE10Policy1000EN6thrust24THRUST_300001_SM_1000_NS6detail15normal_iteratorINSD_10device_ptrIiEEEEPiyS9_iiNS7_10__identityEEEvT0_T1_T2_T3_T4_T6__param_5[1]
)
.maxntid 256
.minnctapersm 1
{
	.reg .pred 	%p<59>;
	.reg .b32 	%r<471>;
	.reg .b64 	%rd<56>;
	// demoted variable
	.shared .align 4 .b8 _ZZN3cub18CUB_300001_SM_10006detail6reduce28DeviceReduceSingleTileKernelINS2_10policy_hubIiyN4cuda3std3__44plusIiEEE10Policy1000EN6thrust24THRUST_300001_SM_1000_NS6detail15normal_iteratorINSD_10device_ptrIiEEEEPiyS9_iiNS7_10__identityEEEvT0_T1_T2_T3_T4_T6_E12temp_storage[44];
	ld.param.u64 	%rd18, [_ZN3cub18CUB_300001_SM_10006detail6reduce28DeviceReduceSingleTileKernelINS2_10policy_hubIiyN4cuda3std3__44plusIiEEE10Policy1000EN6thrust24THRUST_300001_SM_1000_NS6detail15normal_iteratorINSD_10device_ptrIiEEEEPiyS9_iiNS7_10__identityEEEvT0_T1_T2_T3_T4_T6__param_0];
	ld.param.u64 	%rd20, [_ZN3cub18CUB_300001_SM_10006detail6reduce28DeviceReduceSingleTileKernelINS2_10policy_hubIiyN4cuda3std3__44plusIiEEE10Policy1000EN6thrust24THRUST_300001_SM_1000_NS6detail15normal_iteratorINSD_10device_ptrIiEEEEPiyS9_iiNS7_10__identityEEEvT0_T1_T2_T3_T4_T6__param_1];
	ld.param.u64 	%rd19, [_ZN3cub18CUB_300001_SM_10006detail6reduce28DeviceReduceSingleTileKernelINS2_10policy_hubIiyN4cuda3std3__44plusIiEEE10Policy1000EN6thrust24THRUST_300001_SM_1000_NS6detail15normal_iteratorINSD_10device_ptrIiEEEEPiyS9_iiNS7_10__identityEEEvT0_T1_T2_T3_T4_T6__param_2];
	ld.param.u32 	%r81, [_ZN3cub18CUB_300001_SM_10006detail6reduce28DeviceReduceSingleTileKernelINS2_10policy_hubIiyN4cuda3std3__44plusIiEEE10Policy1000EN6thrust24THRUST_300001_SM_1000_NS6detail15normal_iteratorINSD_10device_ptrIiEEEEPiyS9_iiNS7_10__identityEEEvT0_T1_T2_T3_T4_T6__param_4];
	cvta.to.global.u64 	%rd1, %rd20;
	setp.ne.s64 	%p1, %rd19, 0;
	@%p1 bra 	$L__BB7_3;
	mov.u32 	%r434, %tid.x;
	setp.ne.s32 	%p58, %r434, 0;
	@%p58 bra 	$L__BB7_51;
	st.global.u32 	[%rd1], %r81;
	bra.uni 	$L__BB7_51;
$L__BB7_3:
	cvta.to.global.u64 	%rd2, %rd18;
	setp.gt.u64 	%p2, %rd19, 4095;
	@%p2 bra 	$L__BB7_28;
	cvt.u32.u64 	%r1, %rd19;
	mov.u32 	%r2, %tid.x;
	setp.ge.u32 	%p24, %r2, %r1;
	mov.b32 	%r452, 0;
	mov.u32 	%r441, %r2;
	@%p24 bra 	$L__BB7_6;
	mul.wide.u32 	%rd41, %r2, 4;
	add.s64 	%rd42, %rd2, %rd41;
	ld.global.u32 	%r452, [%rd42];
	add.s32 	%r441, %r2, 256;
$L__BB7_6:
	setp.ge.u32 	%p25, %r441, %r1;
	@%p25 bra 	$L__BB7_19;
	not.b32 	%r261, %r441;
	add.s32 	%r262, %r261, %r1;
	shr.u32 	%r263, %r262, 8;
	add.s32 	%r7, %r263, 1;
	and.b32  	%r8, %r7, 15;
	setp.lt.u32 	%p26, %r262, 3840;
	@%p26 bra 	$L__BB7_10;
	and.b32  	%r264, %r7, 33554416;
	neg.s32 	%r437, %r264;
	mul.wide.u32 	%rd43, %r441, 4;
	add.s64 	%rd44, %rd43, %rd2;
	add.s64 	%rd51, %rd44, 8192;
$L__BB7_9:
	.pragma "nounroll";
	ld.global.u32 	%r265, [%rd51+-8192];
	add.s32 	%r266, %r265, %r452;
	ld.global.u32 	%r267, [%rd51+-7168];
	add.s32 	%r268, %r267, %r266;
	ld.global.u32 	%r269, [%rd51+-6144];
	add.s32 	%r270, %r269, %r268;
	ld.global.u32 	%r271, [%rd51+-5120];
	add.s32 	%r272, %r271, %r270;
	ld.global.u32 	%r273, [%rd51+-4096];
	add.s32 	%r274, %r273, %r272;
	ld.global.u32 	%r275, [%rd51+-3072];
	add.s32 	%r276, %r275, %r274;
	ld.global.u32 	%r277, [%rd51+-2048];
	add.s32 	%r278, %r277, %r276;
	ld.global.u32 	%r279, [%rd51+-1024];
	add.s32 	%r280, %r279, %r278;
	ld.global.u32 	%r281, [%rd51];
	add.s32 	%r282, %r281, %r280;
	ld.global.u32 	%r283, [%rd51+1024];
	add.s32 	%r284, %r283, %r282;
	ld.global.u32 	%r285, [%rd51+2048];
	add.s32 	%r286, %r285, %r284;
	ld.global.u32 	%r287, [%rd51+3072];
	add.s32 	%r288, %r287, %r286;
	ld.global.u32 	%r289, [%rd51+4096];
	add.s32 	%r290, %r289, %r288;
	ld.global.u32 	%r291, [%rd51+5120];
	add.s32 	%r292, %r291, %r290;
	ld.global.u32 	%r293, [%rd51+6144];
	add.s32 	%r294, %r293, %r292;
	ld.global.u32 	%r295, [%rd51+7168];
	add.s32 	%r452, %r295, %r294;
	add.s32 	%r441, %r441, 4096;
	add.s32 	%r437, %r437, 16;
	add.s64 	%rd51, %rd51, 16384;
	setp.ne.s32 	%p27, %r437, 0;
	@%p27 bra 	$L__BB7_9;
$L__BB7_10:
	setp.eq.s32 	%p28, %r8, 0;
	@%p28 bra 	$L__BB7_19;
	and.b32  	%r19, %r7, 7;
	setp.lt.u32 	%p29, %r8, 8;
	@%p29 bra 	$L__BB7_13;
	mul.wide.s32 	%rd45, %r441, 4;
	add.s64 	%rd46, %rd2, %rd45;
	ld.global.u32 	%r297, [%rd46];
	add.s32 	%r298, %r297, %r452;
	ld.global.u32 	%r299, [%rd46+1024];
	add.s32 	%r300, %r299, %r298;
	ld.global.u32 	%r301, [%rd46+2048];
	add.s32 	%r302, %r301, %r300;
	ld.global.u32 	%r303, [%rd46+3072];
	add.s32 	%r304, %r303, %r302;
	ld.global.u32 	%r305, [%rd46+4096];
	add.s32 	%r306, %r305, %r304;
	ld.global.u32 	%r307, [%rd46+5120];
	add.s32 	%r308, %r307, %r306;
	ld.global.u32 	%r309, [%rd46+6144];
	add.s32 	%r310, %r309, %r308;
	ld.global.u32 	%r311, [%rd46+7168];
	add.s32 	%r452, %r311, %r310;
	add.s32 	%r441, %r441, 2048;
$L__BB7_13:
	setp.eq.s32 	%p30, %r19, 0;
	@%p30 bra 	$L__BB7_19;
	and.b32  	%r25, %r7, 3;
	setp.lt.u32 	%p31, %r19, 4;
	@%p31 bra 	$L__BB7_16;
	mul.wide.s32 	%rd47, %r441, 4;
	add.s64 	%rd48, %rd2, %rd47;
	ld.global.u32 	%r313, [%rd48];
	add.s32 	%r314, %r313, %r452;
	ld.global.u32 	%r315, [%rd48+1024];
	add.s32 	%r316, %r315, %r314;
	ld.global.u32 	%r317, [%rd48+2048];
	add.s32 	%r318, %r317, %r316;
	ld.global.u32 	%r319, [%rd48+3072];
	add.s32 	%r452, %r319, %r318;
	add.s32 	%r441, %r441, 1024;
$L__BB7_16:
	setp.eq.s32 	%p32, %r25, 0;
	@%p32 bra 	$L__BB7_19;
	neg.s32 	%r449, %r25;
$L__BB7_18:
	.pragma "nounroll";
	mul.wide.s32 	%rd49, %r441, 4;
	add.s64 	%rd50, %rd2, %rd49;
	ld.global.u32 	%r320, [%rd50];
	add.s32 	%r452, %r320, %r452;
	add.s32 	%r441, %r441, 256;
	add.s32 	%r449, %r449, 1;
	setp.ne.s32 	%p33, %r449, 0;
	@%p33 bra 	$L__BB7_18;
$L__BB7_19:
	setp.lt.u64 	%p34, %rd19, 256;
	@%p34 bra 	$L__BB7_24;
	// begin inline asm
	mov.u32 %r384, %laneid;
	// end inline asm
	mov.b32 	%r387, 1;
	mov.b32 	%r408, 31;
	mov.b32 	%r409, -1;
	// begin inline asm
	shfl.sync.down.b32 %r385, %r452, %r387, %r408, %r409;
	// end inline asm
	setp.gt.s32 	%p50, %r384, 30;
	selp.b32 	%r410, 0, %r385, %p50;
	add.s32 	%r391, %r410, %r452;
	mov.b32 	%r392, 2;
	// begin inline asm
	shfl.sync.down.b32 %r390, %r391, %r392, %r408, %r409;
	// end inline asm
	setp.gt.s32 	%p51, %r384, 29;
	selp.b32 	%r411, 0, %r390, %p51;
	add.s32 	%r396, %r391, %r411;
	mov.b32 	%r397, 4;
	// begin inline asm
	shfl.sync.down.b32 %r395, %r396, %r397, %r408, %r409;
	// end inline asm
	setp.gt.s32 	%p52, %r384, 27;
	selp.b32 	%r412, 0, %r395, %p52;
	add.s32 	%r401, %r396, %r412;
	mov.b32 	%r402, 8;
	// begin inline asm
	shfl.sync.down.b32 %r400, %r401, %r402, %r408, %r409;
	// end inline asm
	setp.gt.s32 	%p53, %r384, 23;
	selp.b32 	%r413, 0, %r400, %p53;
	add.s32 	%r406, %r401, %r413;
	mov.b32 	%r407, 16;
	// begin inline asm
	shfl.sync.down.b32 %r405, %r406, %r407, %r408, %r409;
	// end inline asm
	setp.gt.s32 	%p54, %r384, 15;
	selp.b32 	%r414, 0, %r405, %p54;
	add.s32 	%r470, %r406, %r414;
	setp.ne.s32 	%p55, %r384, 0;
	@%p55 bra 	$L__BB7_22;
	shr.u32 	%r415, %r2, 3;
	and.b32  	%r416, %r415, 124;
	mov.u32 	%r417, _ZZN3cub18CUB_300001_SM_10006detail6reduce28DeviceReduceSingleTileKernelINS2_10policy_hubIiyN4cuda3std3__44plusIiEEE10Policy1000EN6thrust24THRUST_300001_SM_1000_NS6detail15normal_iteratorINSD_10device_ptrIiEEEEPiyS9_iiNS7_10__identityEEEvT0_T1_T2_T3_T4_T6_E12temp_storage;
	add.s32 	%r418, %r417, %r416;
	st.shared.u32 	[%r418+8], %r470;
$L__BB7_22:
	bar.sync 	0;
	setp.ne.s32 	%p56, %r2, 0;
	@%p56 bra 	$L__BB7_49;
	ld.shared.u32 	%r419, [_ZZN3cub18CUB_300001_SM_10006detail6reduce28DeviceReduceSingleTileKernelINS2_10policy_hubIiyN4cuda3std3__44plusIiEEE10Policy1000EN6thrust24THRUST_300001_SM_1000_NS6detail15normal_iteratorINSD_10device_ptrIiEEEEPiyS9_iiNS7_10__identityEEEvT0_T1_T2_T3_T4_T6_E12temp_storage+12];
	add.s32 	%r420, %r419, %r470;
	ld.shared.u32 	%r421, [_ZZN3cub18CUB_300001_SM_10006detail6reduce28DeviceReduceSingleTileKernelINS2_10policy_hubIiyN4cuda3std3__44plusIiEEE10Policy1000EN6thrust24THRUST_300001_SM_1000_NS6detail15normal_iteratorINSD_10device_ptrIiEEEEPiyS9_iiNS7_10__identityEEEvT0_T1_T2_T3_T4_T6_E12temp_storage+16];
	add.s32 	%r422, %r420, %r421;
	ld.shared.u32 	%r423, [_ZZN3cub18CUB_300001_SM_10006detail6reduce28DeviceReduceSingleTileKernelINS2_10policy_hubIiyN4cuda3std3__44plusIiEEE10Policy1000EN6thrust24THRUST_300001_SM_1000_NS6detail15normal_iteratorINSD_10device_ptrIiEEEEPiyS9_iiNS7_10__identityEEEvT0_T1_T2_T3_T4_T6_E12temp_storage+20];
	add.s32 	%r424, %r422, %r423;
	ld.shared.u32 	%r425, [_ZZN3cub18CUB_300001_SM_10006detail6reduce28DeviceReduceSingleTileKernelINS2_10policy_hubIiyN4cuda3std3__44plusIiEEE10Policy1000EN6thrust24THRUST_300001_SM_1000_NS6detail15normal_iteratorINSD_10device_ptrIiEEEEPiyS9_iiNS7_10__identityEEEvT0_T1_T2_T3_T4_T6_E12temp_storage+24];
	add.s32 	%r426, %r424, %r425;
	ld.shared.u32 	%r427, [_ZZN3cub18CUB_300001_SM_10006detail6reduce28DeviceReduceSingleTileKernelINS2_10policy_hubIiyN4cuda3std3__44plusIiEEE10Policy1000EN6thrust24THRUST_300001_SM_1000_NS6detail15normal_iteratorINSD_10device_ptrIiEEEEPiyS9_iiNS7_10__identityEEEvT0_T1_T2_T3_T4_T6_E12temp_storage+28];
	add.s32 	%r428, %r426, %r427;
	ld.shared.u32 	%r429, [_ZZN3cub18CUB_300001_SM_10006detail6reduce28DeviceReduceSingleTileKernelINS2_10policy_hubIiyN4cuda3std3__44plusIiEEE10Policy1000EN6thrust24THRUST_300001_SM_1000_NS6detail15normal_iteratorINSD_10device_ptrIiEEEEPiyS9_iiNS7_10__identityEEEvT0_T1_T2_T3_T4_T6_E12temp_storage+32];
	add.s32 	%r430, %r428, %r429;
	ld.shared.u32 	%r431, [_ZZN3cub18CUB_300001_SM_10006detail6reduce28DeviceReduceSingleTileKernelINS2_10policy_hubIiyN4cuda3std3__44plusIiEEE10Policy1000EN6thrust24THRUST_300001_SM_1000_NS6detail15normal_iteratorINSD_10device_ptrIiEEEEPiyS9_iiNS7_10__identityEEEvT0_T1_T2_T3_T4_T6_E12temp_storage+36];
	add.s32 	%r470, %r430, %r431;
	bra.uni 	$L__BB7_49;
$L__BB7_24:
	// begin inline asm
	mov.u32 %r321, %laneid;
	// end inline asm
	and.b32  	%r347, %r2, 992;
	add.s32 	%r348, %r347, 32;
	setp.gt.u32 	%p35, %r348, %r1;
	not.b32 	%r349, %r347;
	add.s32 	%r350, %r1, %r349;
	selp.b32 	%r345, %r350, 31, %p35;
	mov.b32 	%r324, 1;
	mov.b32 	%r346, -1;
	// begin inline asm
	shfl.sync.down.b32 %r322, %r452, %r324, %r345, %r346;
	// end inline asm
	setp.lt.s32 	%p36, %r321, %r345;
	selp.b32 	%r351, %r322, 0, %p36;
	add.s32 	%r328, %r351, %r452;
	mov.b32 	%r329, 2;
	// begin inline asm
	shfl.sync.down.b32 %r327, %r328, %r329, %r345, %r346;
	// end inline asm
	add.s32 	%r352, %r321, 2;
	setp.gt.s32 	%p37, %r352, %r345;
	selp.b32 	%r353, 0, %r327, %p37;
	add.s32 	%r333, %r328, %r353;
	mov.b32 	%r334, 4;
	// begin inline asm
	shfl.sync.down.b32 %r332, %r333, %r334, %r345, %r346;
	// end inline asm
	add.s32 	%r354, %r321, 4;
	setp.gt.s32 	%p38, %r354, %r345;
	selp.b32 	%r355, 0, %r332, %p38;
	add.s32 	%r338, %r333, %r355;
	mov.b32 	%r339, 8;
	// begin inline asm
	shfl.sync.down.b32 %r337, %r338, %r339, %r345, %r346;
	// end inline asm
	add.s32 	%r356, %r321, 8;
	setp.gt.s32 	%p39, %r356, %r345;
	selp.b32 	%r357, 0, %r337, %p39;
	add.s32 	%r343, %r338, %r357;
	mov.b32 	%r344, 16;
	// begin inline asm
	shfl.sync.down.b32 %r342, %r343, %r344, %r345, %r346;
	// end inline asm
	add.s32 	%r358, %r321, 16;
	setp.gt.s32 	%p40, %r358, %r345;
	selp.b32 	%r359, 0, %r342, %p40;
	add.s32 	%r470, %r343, %r359;
	setp.ne.s32 	%p41, %r321, 0;
	@%p41 bra 	$L__BB7_26;
	shr.u32 	%r360, %r2, 3;
	and.b32  	%r361, %r360, 124;
	mov.u32 	%r362, _ZZN3cub18CUB_300001_SM_10006detail6reduce28DeviceReduceSingleTileKernelINS2_10policy_hubIiyN4cuda3std3__44plusIiEEE10Policy1000EN6thrust24THRUST_300001_SM_1000_NS6detail15normal_iteratorINSD_10device_ptrIiEEEEPiyS9_iiNS7_10__identityEEEvT0_T1_T2_T3_T4_T6_E12temp_storage;
	add.s32 	%r363, %r362, %r361;
	st.shared.u32 	[%r363+8], %r470;
$L__BB7_26:
	bar.sync 	0;
	setp.ne.s32 	%p42, %r2, 0;
	@%p42 bra 	$L__BB7_49;
	setp.gt.u64 	%p43, %rd19, 32;
	ld.shared.u32 	%r364, [_ZZN3cub18CUB_300001_SM_10006detail6reduce28DeviceReduceSingleTileKernelINS2_10policy_hubIiyN4cuda3std3__44plusIiEEE10Policy1000EN6thrust24THRUST_300001_SM_1000_NS6detail15normal_iteratorINSD_10device_ptrIiEEEEPiyS9_iiNS7_10__identityEEEvT0_T1_T2_T3_T4_T6_E12temp_storage+12];
	selp.b32 	%r365, %r364, 0, %p43;
	add.s32 	%r366, %r365, %r470;
	setp.gt.u64 	%p44, %rd19, 64;
	ld.shared.u32 	%r367, [_ZZN3cub18CUB_300001_SM_10006detail6reduce28DeviceReduceSingleTileKernelINS2_10policy_hubIiyN4cuda3std3__44plusIiEEE10Policy1000EN6thrust24THRUST_300001_SM_1000_NS6detail15normal_iteratorINSD_10device_ptrIiEEEEPiyS9_iiNS7_10__identityEEEvT0_T1_T2_T3_T4_T6_E12temp_storage+16];
	selp.b32 	%r368, %r367, 0, %p44;
	add.s32 	%r369, %r366, %r368;
	setp.gt.u64 	%p45, %rd19, 96;
	ld.shared.u32 	%r370, [_ZZN3cub18CUB_300001_SM_10006detail6reduce28DeviceReduceSingleTileKernelINS2_10policy_hubIiyN4cuda3std3__44plusIiEEE10Policy1000EN6thrust24THRUST_300001_SM_1000_NS6detail15normal_iteratorINSD_10device_ptrIiEEEEPiyS9_iiNS7_10__identityEEEvT0_T1_T2_T3_T4_T6_E12temp_storage+20];
	selp.b32 	%r371, %r370, 0, %p45;
	add.s32 	%r372, %r369, %r371;
	setp.gt.u64 	%p46, %rd19, 128;
	ld.shared.u32 	%r373, [_ZZN3cub18CUB_300001_SM_10006detail6reduce28DeviceReduceSingleTileKernelINS2_10policy_hubIiyN4cuda3std3__44plusIiEEE10Policy1000EN6thrust24THRUST_300001_SM_1000_NS6detail15normal_iteratorINSD_10device_ptrIiEEEEPiyS9_iiNS7_10__identityEEEvT0_T1_T2_T3_T4_T6_E12temp_storage+24];
	selp.b32 	%r374, %r373, 0, %p46;
	add.s32 	%r375, %r372, %r374;
	setp.gt.u64 	%p47, %rd19, 160;
	ld.shared.u32 	%r376, [_ZZN3cub18CUB_300001_SM_10006detail6reduce28DeviceReduceSingleTileKernelINS2_10policy_hubIiyN4cuda3std3__44plusIiEEE10Policy1000EN6thrust24THRUST_300001_SM_1000_NS6detail15normal_iteratorINSD_10device_ptrIiEEEEPiyS9_iiNS7_10__identityEEEvT0_T1_T2_T3_T4_T6_E12temp_storage+28];
	selp.b32 	%r377, %r376, 0, %p47;
	add.s32 	%r378, %r375, %r377;
	setp.gt.u64 	%p48, %rd19, 192;
	ld.shared.u32 	%r379, [_ZZN3cub18CUB_300001_SM_10006detail6reduce28DeviceReduceSingleTileKernelINS2_10policy_hubIiyN4cuda3std3__44plusIiEEE10Policy1000EN6thrust24THRUST_300001_SM_1000_NS6detail15normal_iteratorINSD_10device_ptrIiEEEEPiyS9_iiNS7_10__identityEEEvT0_T1_T2_T3_T4_T6_E12temp_storage+32];
	selp.b32 	%r380, %r379, 0, %p48;
	add.s32 	%r381, %r378, %r380;
	setp.gt.u64 	%p49, %rd19, 224;
	ld.shared.u32 	%r382, [_ZZN3cub18CUB_300001_SM_10006detail6reduce28DeviceReduceSingleTileKernelINS2_10policy_hubIiyN4cuda3std3__44plusIiEEE10Policy1000EN6thrust24THRUST_300001_SM_1000_NS6detail15normal_iteratorINSD_10device_ptrIiEEEEPiyS9_iiNS7_10__identityEEEvT0_T1_T2_T3_T4_T6_E12temp_storage+36];
	selp.b32 	%r383, %r382, 0, %p49;
	add.s32 	%r470, %r381, %r383;
	bra.uni 	$L__BB7_49;
$L__BB7_28:
	mov.u32 	%r43, %tid.x;
	cvt.u64.u32 	%rd6, %r43;
	mul.wide.u32 	%rd22, %r43, 4;
	add.s64 	%rd7, %rd2, %rd22;
	ld.global.u32 	%r82, [%rd7];
	ld.global.u32 	%r83, [%rd7+1024];
	ld.global.u32 	%r84, [%rd7+2048];
	ld.global.u32 	%r85, [%rd7+3072];
	ld.global.u32 	%r86, [%rd7+4096];
	ld.global.u32 	%r87, [%rd7+5120];
	ld.global.u32 	%r88, [%rd7+6144];
	ld.global.u32 	%r89, [%rd7+7168];
	ld.global.u32 	%r90, [%rd7+8192];
	ld.global.u32 	%r91, [%rd7+9216];
	ld.global.u32 	%r92, [%rd7+10240];
	ld.global.u32 	%r93, [%rd7+11264];
	ld.global.u32 	%r94, [%rd7+12288];
	ld.global.u32 	%r95, [%rd7+13312];
	ld.global.u32 	%r96, [%rd7+14336];
	ld.global.u32 	%r97, [%rd7+15360];
	add.s32 	%r98, %r83, %r82;
	add.s32 	%r99, %r84, %r98;
	add.s32 	%r100, %r85, %r99;
	add.s32 	%r101, %r86, %r100;
	add.s32 	%r102, %r87, %r101;
	add.s32 	%r103, %r88, %r102;
	add.s32 	%r104, %r89, %r103;
	add.s32 	%r105, %r90, %r104;
	add.s32 	%r106, %r91, %r105;
	add.s32 	%r107, %r92, %r106;
	add.s32 	%r108, %r93, %r107;
	add.s32 	%r109, %r94, %r108;
	add.s32 	%r110, %r95, %r109;
	add.s32 	%r111, %r96, %r110;
	add.s32 	%r469, %r97, %r111;
	add.s64 	%rd8, %rd19, -4096;
	setp.lt.u64 	%p3, %rd8, 4096;
	mov.b64 	%rd53, 4096;
	@%p3 bra 	$L__BB7_32;
	mov.b64 	%rd53, 4096;
$L__BB7_30:
	shl.b64 	%rd24, %rd53, 2;
	add.s64 	%rd25, %rd7, %rd24;
	ld.global.u32 	%r112, [%rd25];
	ld.global.u32 	%r113, [%rd25+1024];
	ld.global.u32 	%r114, [%rd25+2048];
	ld.global.u32 	%r115, [%rd25+3072];
	ld.global.u32 	%r116, [%rd25+4096];
	ld.global.u32 	%r117, [%rd25+5120];
	ld.global.u32 	%r118, [%rd25+6144];
	ld.global.u32 	%r119, [%rd25+7168];
	ld.global.u32 	%r120, [%rd25+8192];
	ld.global.u32 	%r121, [%rd25+9216];
	ld.global.u32 	%r122, [%rd25+10240];
	ld.global.u32 	%r123, [%rd25+11264];
	ld.global.u32 	%r124, [%rd25+12288];
	ld.global.u32 	%r125, [%rd25+13312];
	ld.global.u32 	%r126, [%rd25+14336];
	ld.global.u32 	%r127, [%rd25+15360];
	add.s32 	%r128, %r112, %r469;
	add.s32 	%r129, %r113, %r128;
	add.s32 	%r130, %r114, %r129;
	add.s32 	%r131, %r115, %r130;
	add.s32 	%r132, %r116, %r131;
	add.s32 	%r133, %r117, %r132;
	add.s32 	%r134, %r118, %r133;
	add.s32 	%r135, %r119, %r134;
	add.s32 	%r136, %r120, %r135;
	add.s32 	%r137, %r121, %r136;
	add.s32 	%r138, %r122, %r137;
	add.s32 	%r139, %r123, %r138;
	add.s32 	%r140, %r124, %r139;
	add.s32 	%r141, %r125, %r140;
	add.s32 	%r142, %r126, %r141;
	add.s32 	%r469, %r127, %r142;
	sub.s64 	%rd26, %rd19, %rd53;
	setp.lt.u64 	%p4, %rd26, 4096;
	@%p4 bra 	$L__BB7_45;
	add.s64 	%rd53, %rd53, 4096;
	setp.le.u64 	%p5, %rd53, %rd8;
	@%p5 bra 	$L__BB7_30;
$L__BB7_32:
	setp.le.u64 	%p6, %rd19, %rd53;
	cvt.u32.u64 	%r143, %rd53;
	cvt.u32.u64 	%r144, %rd19;
	sub.s32 	%r145, %r144, %r143;
	setp.ge.s32 	%p7, %r43, %r145;
	or.pred  	%p8, %p6, %p7;
	@%p8 bra 	$L__BB7_45;
	not.b32 	%r149, %r43;
	add.s32 	%r150, %r149, %r144;
	sub.s32 	%r152, %r150, %r143;
	shr.u32 	%r153, %r152, 8;
	add.s32 	%r48, %r153, 1;
	and.b32  	%r49, %r48, 15;
	setp.lt.u32 	%p9, %r152, 3840;
	mov.u32 	%r459, %r43;
	@%p9 bra 	$L__BB7_36;
	and.b32  	%r154, %r48, 33554416;
	neg.s32 	%r455, %r154;
	add.s64 	%rd27, %rd53, %rd6;
	shl.b64 	%rd28, %rd27, 2;
	add.s64 	%rd29, %rd28, %rd2;
	add.s64 	%rd54, %rd29, 8192;
	mov.u32 	%r459, %r43;
$L__BB7_35:
	.pragma "nounroll";
	ld.global.u32 	%r155, [%rd54+-8192];
	add.s32 	%r156, %r155, %r469;
	ld.global.u32 	%r157, [%rd54+-7168];
	add.s32 	%r158, %r157, %r156;
	ld.global.u32 	%r159, [%rd54+-6144];
	add.s32 	%r160, %r159, %r158;
	ld.global.u32 	%r161, [%rd54+-5120];
	add.s32 	%r162, %r161, %r160;
	ld.global.u32 	%r163, [%rd54+-4096];
	add.s32 	%r164, %r163, %r162;
	ld.global.u32 	%r165, [%rd54+-3072];
	add.s32 	%r166, %r165, %r164;
	ld.global.u32 	%r167, [%rd54+-2048];
	add.s32 	%r168, %r167, %r166;
	ld.global.u32 	%r169, [%rd54+-1024];
	add.s32 	%r170, %r169, %r168;
	ld.global.u32 	%r171, [%rd54];
	add.s32 	%r172, %r171, %r170;
	ld.global.u32 	%r173, [%rd54+1024];
	add.s32 	%r174, %r173, %r172;
	ld.global.u32 	%r175, [%rd54+2048];
	add.s32 	%r176, %r175, %r174;
	ld.global.u32 	%r177, [%rd54+3072];
	add.s32 	%r178, %r177, %r176;
	ld.global.u32 	%r179, [%rd54+4096];
	add.s32 	%r180, %r179, %r178;
	ld.global.u32 	%r181, [%rd54+5120];
	add.s32 	%r182, %r181, %r180;
	ld.global.u32 	%r183, [%rd54+6144];
	add.s32 	%r184, %r183, %r182;
	ld.global.u32 	%r185, [%rd54+7168];
	add.s32 	%r469, %r185, %r184;
	add.s32 	%r459, %r459, 4096;
	add.s32 	%r455, %r455, 16;
	add.s64 	%rd54, %rd54, 16384;
	setp.ne.s32 	%p10, %r455, 0;
	@%p10 bra 	$L__BB7_35;
$L__BB7_36:
	setp.eq.s32 	%p11, %r49, 0;
	@%p11 bra 	$L__BB7_45;
	and.b32  	%r60, %r48, 7;
	setp.lt.u32 	%p12, %r49, 8;
	@%p12 bra 	$L__BB7_39;
	cvt.u64.u32 	%rd30, %r459;
	add.s64 	%rd31, %rd53, %rd30;
	shl.b64 	%rd32, %rd31, 2;
	add.s64 	%rd33, %rd2, %rd32;
	ld.global.u32 	%r187, [%rd33];
	add.s32 	%r188, %r187, %r469;
	ld.global.u32 	%r189, [%rd33+1024];
	add.s32 	%r190, %r189, %r188;
	ld.global.u32 	%r191, [%rd33+2048];
	add.s32 	%r192, %r191, %r190;
	ld.global.u32 	%r193, [%rd33+3072];
	add.s32 	%r194, %r193, %r192;
	ld.global.u32 	%r195, [%rd33+4096];
	add.s32 	%r196, %r195, %r194;
	ld.global.u32 	%r197, [%rd33+5120];
	add.s32 	%r198, %r197, %r196;
	ld.global.u32 	%r199, [%rd33+6144];
	add.s32 	%r200, %r199, %r198;
	ld.global.u32 	%r201, [%rd33+7168];
	add.s32 	%r469, %r201, %r200;
	add.s32 	%r459, %r459, 2048;
$L__BB7_39:
	setp.eq.s32 	%p13, %r60, 0;
	@%p13 bra 	$L__BB7_45;
	and.b32  	%r66, %r48, 3;
	setp.lt.u32 	%p14, %r60, 4;
	@%p14 bra 	$L__BB7_42;
	cvt.u64.u32 	%rd34, %r459;
	add.s64 	%rd35, %rd53, %rd34;
	shl.b64 	%rd36, %rd35, 2;
	add.s64 	%rd37, %rd2, %rd36;
	ld.global.u32 	%r203, [%rd37];
	add.s32 	%r204, %r203, %r469;
	ld.global.u32 	%r205, [%rd37+1024];
	add.s32 	%r206, %r205, %r204;
	ld.global.u32 	%r207, [%rd37+2048];
	add.s32 	%r208, %r207, %r206;
	ld.global.u32 	%r209, [%rd37+3072];
	add.s32 	%r469, %r209, %r208;
	add.s32 	%r459, %r459, 1024;
$L__BB7_42:
	setp.eq.s32 	%p15, %r66, 0;
	@%p15 bra 	$L__BB7_45;
	cvt.u64.u32 	%rd38, %r459;
	add.s64 	%rd39, %rd53, %rd38;
	shl.b64 	%rd40, %rd39, 2;
	add.s64 	%rd55, %rd2, %rd40;
	neg.s32 	%r467, %r66;
$L__BB7_44:
	.pragma "nounroll";
	ld.global.u32 	%r210, [%rd55];
	add.s32 	%r469, %r210, %r469;
	add.s64 	%rd55, %rd55, 1024;
	add.s32 	%r467, %r467, 1;
	setp.ne.s32 	%p16, %r467, 0;
	@%p16 bra 	$L__BB7_44;
$L__BB7_45:
	// begin inline asm
	mov.u32 %r211, %laneid;
	// end inline asm
	mov.b32 	%r214, 1;
	mov.b32 	%r235, 31;
	mov.b32 	%r236, -1;
	// begin inline asm
	shfl.sync.down.b32 %r212, %r469, %r214, %r235, %r236;
	// end inline asm
	setp.gt.s32 	%p17, %r211, 30;
	selp.b32 	%r237, 0, %r212, %p17;
	add.s32 	%r218, %r237, %r469;
	mov.b32 	%r219, 2;
	// begin inline asm
	shfl.sync.down.b32 %r217, %r218, %r219, %r235, %r236;
	// end inline asm
	setp.gt.s32 	%p18, %r211, 29;
	selp.b32 	%r238, 0, %r217, %p18;
	add.s32 	%r223, %r218, %r238;
	mov.b32 	%r224, 4;
	// begin inline asm
	shfl.sync.down.b32 %r222, %r223, %r224, %r235, %r236;
	// end inline asm
	setp.gt.s32 	%p19, %r211, 27;
	selp.b32 	%r239, 0, %r222, %p19;
	add.s32 	%r228, %r223, %r239;
	mov.b32 	%r229, 8;
	// begin inline asm
	shfl.sync.down.b32 %r227, %r228, %r229, %r235, %r236;
	// end inline asm
	setp.gt.s32 	%p20, %r211, 23;
	selp.b32 	%r240, 0, %r227, %p20;
	add.s32 	%r233, %r228, %r240;
	mov.b32 	%r234, 16;
	// begin inline asm
	shfl.sync.down.b32 %r232, %r233, %r234, %r235, %r236;
	// end inline asm
	setp.gt.s32 	%p21, %r211, 15;
	selp.b32 	%r241, 0, %r232, %p21;
	add.s32 	%r470, %r233, %r241;
	setp.ne.s32 	%p22, %r211, 0;
	@%p22 bra 	$L__BB7_47;
	shr.u32 	%r242, %r43, 3;
	and.b32  	%r243, %r242, 124;
	mov.u32 	%r244, _ZZN3cub18CUB_300001_SM_10006detail6reduce28DeviceReduceSingleTileKernelINS2_10policy_hubIiyN4cuda3std3__44plusIiEEE10Policy1000EN6thrust24THRUST_300001_SM_1000_NS6detail15normal_iteratorINSD_10device_ptrIiEEEEPiyS9_iiNS7_10__identityEEEvT0_T1_T2_T3_T4_T6_E12temp_storage;
	add.s32 	%r245, %r244, %r243;
	st.shared.u32 	[%r245+8], %r470;
$L__BB7_47:
	bar.sync 	0;
	setp.ne.s32 	%p23, %r43, 0;
	@%p23 bra 	$L__BB7_49;
	ld.shared.u32 	%r246, [_ZZN3cub18CUB_300001_SM_10006detail6reduce28DeviceReduceSingleTileKernelINS2_10policy_hubIiyN4cuda3std3__44plusIiEEE10Policy1000EN6thrust24THRUST_300001_SM_1000_NS6detail15normal_iteratorINSD_10device_ptrIiEEEEPiyS9_iiNS7_10__identityEEEvT0_T1_T2_T3_T4_T6_E12temp_storage+12];
	add.s32 	%r247, %r246, %r470;
	ld.shared.u32 	%r248, [_ZZN3cub18CUB_300001_SM_10006detail6reduce28DeviceReduceSingleTileKernelINS2_10policy_hubIiyN4cuda3std3__44plusIiEEE10Policy1000EN6thrust24THRUST_300001_SM_1000_NS6detail15normal_iteratorINSD_10device_ptrIiEEEEPiyS9_iiNS7_10__identityEEEvT0_T1_T2_T3_T4_T6_E12temp_storage+16];
	add.s32 	%r249, %r247, %r248;
	ld.shared.u32 	%r250, [_ZZN3cub18CUB_300001_SM_10006detail6reduce28DeviceReduceSingleTileKernelINS2_10policy_hubIiyN4cuda3std3__44plusIiEEE10Policy1000EN6thrust24THRUST_300001_SM_1000_NS6detail15normal_iteratorINSD_10device_ptrIiEEEEPiyS9_iiNS7_10__identityEEEvT0_T1_T2_T3_T4_T6_E12temp_storage+20];
	add.s32 	%r251, %r249, %r250;
	ld.shared.u32 	%r252, [_ZZN3cub18CUB_300001_SM_10006detail6reduce28DeviceReduceSingleTileKernelINS2_10policy_hubIiyN4cuda3std3__44plusIiEEE10Policy1000EN6thrust24THRUST_300001_SM_1000_NS6detail15normal_iteratorINSD_10device_ptrIiEEEEPiyS9_iiNS7_10__identityEEEvT0_T1_T2_T3_T4_T6_E12temp_storage+24];
	add.s32 	%r253, %r251, %r252;
	ld.shared.u32 	%r254, [_ZZN3cub18CUB_300001_SM_10006detail6reduce28DeviceReduceSingleTileKernelINS2_10policy_hubIiyN4cuda3std3__44plusIiEEE10Policy1000EN6thrust24THRUST_300001_SM_1000_NS6detail15normal_iteratorINSD_10device_ptrIiEEEEPiyS9_iiNS7_10__identityEEEvT0_T1_T2_T3_T4_T6_E12temp_storage+28];
	add.s32 	%r255, %r253, %r254;
	ld.shared.u32 	%r256, [_ZZN3cub18CUB_300001_SM_10006detail6reduce28DeviceReduceSingleTileKernelINS2_10policy_hubIiyN4cuda3std3__44plusIiEEE10Policy1000EN6thrust24THRUST_300001_SM_1000_NS6detail15normal_iteratorINSD_10device_ptrIiEEEEPiyS9_iiNS7_10__identityEEEvT0_T1_T2_T3_T4_T6_E12temp_storage+32];
	add.s32 	%r257, %r255, %r256;
	ld.shared.u32 	%r258, [_ZZN3cub18CUB_300001_SM_10006detail6reduce28DeviceReduceSingleTileKernelINS2_10policy_hubIiyN4cuda3std3__44plusIiEEE10Policy1000EN6thrust24THRUST_300001_SM_1000_NS6detail15normal_iteratorINSD_10device_ptrIiEEEEPiyS9_iiNS7_10__identityEEEvT0_T1_T2_T3_T4_T6_E12temp_storage+36];
	add.s32 	%r470, %r257, %r258;
$L__BB7_49:
	mov.u32 	%r432, %tid.x;
	setp.ne.s32 	%p57, %r432, 0;
	@%p57 bra 	$L__BB7_51;
	add.s32 	%r433, %r470, %r81;
	st.global.u32 	[%rd1], %r433;
$L__BB7_51:
	ret;

}
	// .globl	_ZN3cub18CUB_300001_SM_10006detail6reduce18DeviceReduceKernelINS2_10policy_hubIiyN4cuda3std3__44plusIiEEE10Policy1000EN6thrust24THRUST_300001_SM_1000_NS6detail15normal_iteratorINSD_10device_ptrIiEEEEyS9_iNS7_10__identityEEEvT0_PT3_T1_NS0_13GridEvenShareISN_EET2_T4_
.visible .entry _ZN3cub18CUB_300001_SM_10006detail6reduce18DeviceReduceKernelINS2_10policy_hubIiyN4cuda3std3__44plusIiEEE10Policy1000EN6thrust24THRUST_300001_SM_1000_NS6detail15normal_iteratorINSD_10device_ptrIiEEEEyS9_iNS7_10__identityEEEvT0_PT3_T1_NS0_13GridEvenShareISN_EET2_T4_(
	.param .align 8 .b8 _ZN3cub18CUB_300001_SM_10006detail6reduce18DeviceReduceKernelINS2_10policy_hubIiyN4cuda3std3__44plusIiEEE10Policy1000EN6thrust24THRUST_300001_SM_1000_NS6detail15normal_iteratorINSD_10device_ptrIiEEEEyS9_iNS7_10__identityEEEvT0_PT3_T1_NS0_13GridEvenShareISN_EET2_T4__param_0[8],
	.param .u64 .ptr .align 1 _ZN3cub18CUB_300001_SM_10006detail6reduce18DeviceReduceKernelINS2_10policy_hubIiyN4cuda3std3__44plusIiEEE10Policy1000EN6thrust24THRUST_300001_SM_1000_NS6detail15normal_iteratorINSD_10device_ptrIiEEEEyS9_iNS7_10__identityEEEvT0_PT3_T1_NS0_13GridEvenShareISN_EET2_T4__param_1,
	.param .u64 _ZN3cub18CUB_300001_SM_10006detail6reduce18DeviceReduceKernelINS2_10policy_hubIiyN4cuda3std3__44plusIiEEE10Policy1000EN6thrust24THRUST_300001_SM_1000_NS6detail15normal_iteratorINSD_10device_ptrIiEEEEyS9_iNS7_10__identityEEEvT0_PT3_T1_NS0_13GridEvenShareISN_EET2_T4__param_2,
	.param .align 8 .b8 _ZN3cub18CUB_300001_SM_10006detail6reduce18DeviceReduceKernelINS2_10policy_hubIiyN4cuda3std3__44plusIiEEE10Policy1000EN6thrust24THRUST_300001_SM_1000_NS6detail15normal_iteratorINSD_10device_ptrIiEEEEyS9_iNS7_10__identityEEEvT0_PT3_T1_NS0_13GridEvenShareISN_EET2_T4__param_3[72],
	.param .align 1 .b8 _ZN3cub18CUB_300001_SM_10006detail6reduce18DeviceReduceKernelINS2_10policy_hubIiyN4cuda3std3__44plusIiEEE10Policy1000EN6thrust24THRUST_300001_SM_1000_NS6detail15normal_iteratorINSD_10device_ptrIiEEEEyS9_iNS7_10__identityEEEvT0_PT3_T1_NS0_13GridEvenShareISN_EET2_T4__param_4[1],
	.param .align 1 .b8 _ZN3cub18CUB_300001_SM_10006detail6reduce18DeviceReduceKernelINS2_10policy_hubIiyN4cuda3std3__44plusIiEEE10Policy1000EN6thrust24THRUST_300001_SM_1000_NS6detail15normal_iteratorINSD_10device_ptrIiEEEEyS9_iNS7_10__identityEEEvT0_PT3_T1_NS0_13GridEvenShareISN_EET2_T4__param_5[1]
)
.maxntid 256
{
	.reg .pred 	%p<57>;
	.reg .b16 	%rs<4>;
	.reg .b32 	%r<502>;
	.reg .b64 	%rd<78>;
	// demoted variable
	.shared .align 4 .b8 _ZZN3cub18CUB_300001_SM_10006detail6reduce18DeviceReduceKernelINS2_10policy_hubIiyN4cuda3std3__44plusIiEEE10Policy1000EN6thrust24THRUST_300001_SM_1000_NS6detail15normal_iteratorINSD_10device_ptrIiEEEEyS9_iNS7_10__identityEEEvT0_PT3_T1_NS0_13GridEvenShareISN_EET2_T4_E12temp_storage[44];
	ld.param.u64 	%rd1, [_ZN3cub18CUB_300001_SM_10006detail6reduce18DeviceReduceKernelINS2_10policy_hubIiyN4cuda3std3__44plusIiEEE10Policy1000EN6thrust24THRUST_300001_SM_1000_NS6detail15normal_iteratorINSD_10device_ptrIiEEEEyS9_iNS7_10__identityEEEvT0_PT3_T1_NS0_13GridEvenShareISN_EET2_T4__param_3+32];
	ld.param.u32 	%r1, [_ZN3cub18CUB_300001_SM_10006detail6reduce18DeviceReduceKernelINS2_10policy_hubIiyN4cuda3std3__44plusIiEEE10Policy1000EN6thrust24THRUST_300001_SM_1000_NS6detail15normal_iteratorINSD_10device_ptrIiEEEEyS9_iNS7_10__identityEEEvT0_PT3_T1_NS0_13GridEvenShareISN_EET2_T4__param_3+40];
	ld.param.u64 	%rd25, [_ZN3cub18CUB_300001_SM_10006detail6reduce18DeviceReduceKernelINS2_10policy_hubIiyN4cuda3std3__44plusIiEEE10Policy1000EN6thrust24THRUST_300001_SM_1000_NS6detail15normal_iteratorINSD_10device_ptrIiEEEEyS9_iNS7_10__identityEEEvT0_PT3_T1_NS0_13GridEvenShareISN_EET2_T4__param_0];
	cvta.to.global.u64 	%rd2, %rd25;
	mov.u32 	%r2, %ctaid.x;
	shl.b32 	%r88, %r1, 12;
	cvt.s64.s32 	%rd3, %r88;
	shl.b32 	%r89, %r2, 12;
	cvt.u64.u32 	%rd4, %r89;
	sub.s64 	%rd5, %rd1, %rd4;
	setp.gt.u64 	%p1, %rd5, 4095;
	@%p1 bra 	$L__BB8_25;
	cvt.u32.u64 	%r287, %rd4;
	cvt.u32.u64 	%r3, %rd1;
	sub.s32 	%r4, %r3, %r287;
	mov.u32 	%r5, %tid.x;
	setp.ge.s32 	%p23, %r5, %r4;
	mov.b32 	%r482, 0;
	mov.u32 	%r471, %r5;
	@%p23 bra 	$L__BB8_3;
	add.s32 	%r289, %r287, %r5;
	mul.wide.u32 	%rd51, %r289, 4;
	add.s64 	%rd52, %rd2, %rd51;
	ld.global.u32 	%r482, [%rd52];
	add.s32 	%r471, %r5, 256;
$L__BB8_3:
	setp.ge.s32 	%p24, %r471, %r4;
	@%p24 bra 	$L__BB8_16;
	not.b32 	%r292, %r471;
	add.s32 	%r293, %r292, %r3;
	sub.s32 	%r294, %r293, %r287;
	shr.u32 	%r295, %r294, 8;
	add.s32 	%r10, %r295, 1;
	and.b32  	%r11, %r10, 15;
	setp.lt.u32 	%p25, %r294, 3840;
	@%p25 bra 	$L__BB8_7;
	and.b32  	%r296, %r10, 33554416;
	neg.s32 	%r467, %r296;
	mul.wide.u32 	%rd53, %r2, 16384;
	mul.wide.u32 	%rd54, %r471, 4;
	or.b64  	%rd55, %rd53, %rd54;
	add.s64 	%rd56, %rd55, %rd2;
	add.s64 	%rd72, %rd56, 8192;
$L__BB8_6:
	.pragma "nounroll";
	ld.global.u32 	%r297, [%rd72+-8192];
	add.s32 	%r298, %r297, %r482;
	ld.global.u32 	%r299, [%rd72+-7168];
	add.s32 	%r300, %r299, %r298;
	ld.global.u32 	%r301, [%rd72+-6144];
	add.s32 	%r302, %r301, %r300;
	ld.global.u32 	%r303, [%rd72+-5120];
	add.s32 	%r304, %r303, %r302;
	ld.global.u32 	%r305, [%rd72+-4096];
	add.s32 	%r306, %r305, %r304;
	ld.global.u32 	%r307, [%rd72+-3072];
	add.s32 	%r308, %r307, %r306;
	ld.global.u32 	%r309, [%rd72+-2048];
	add.s32 	%r310, %r309, %r308;
	ld.global.u32 	%r311, [%rd72+-1024];
	add.s32 	%r312, %r311, %r310;
	ld.global.u32 	%r313, [%rd72];
	add.s32 	%r314, %r313, %r312;
	ld.global.u32 	%r315, [%rd72+1024];
	add.s32 	%r316, %r315, %r314;
	ld.global.u32 	%r317, [%rd72+2048];
	add.s32 	%r318, %r317, %r316;
	ld.global.u32 	%r319, [%rd72+3072];
	add.s32 	%r320, %r319, %r318;
	ld.global.u32 	%r321, [%rd72+4096];
	add.s32 	%r322, %r321, %r320;
	ld.global.u32 	%r323, [%rd72+5120];
	add.s32 	%r324, %r323, %r322;
	ld.global.u32 	%r325, [%rd72+6144];
	add.s32 	%r326, %r325, %r324;
	ld.global.u32 	%r327, [%rd72+7168];
	add.s32 	%r482, %r327, %r326;
	add.s32 	%r471, %r471, 4096;
	add.s32 	%r467, %r467, 16;
	add.s64 	%rd72, %rd72, 16384;
	setp.ne.s32 	%p26, %r467, 0;
	@%p26 bra 	$L__BB8_6;
$L__BB8_7:
	setp.eq.s32 	%p27, %r11, 0;
	@%p27 bra 	$L__BB8_16;
	and.b32  	%r22, %r10, 7;
	setp.lt.u32 	%p28, %r11, 8;
	@%p28 bra 	$L__BB8_10;
	cvt.s64.s32 	%rd57, %r471;
	add.s64 	%rd58, %rd57, %rd4;
	shl.b64 	%rd59, %rd58, 2;
	add.s64 	%rd60, %rd2, %rd59;
	ld.global.u32 	%r329, [%rd60];
	add.s32 	%r330, %r329, %r482;
	ld.global.u32 	%r331, [%rd60+1024];
	add.s32 	%r332, %r331, %r330;
	ld.global.u32 	%r333, [%rd60+2048];
	add.s32 	%r334, %r333, %r332;
	ld.global.u32 	%r335, [%rd60+3072];
	add.s32 	%r336, %r335, %r334;
	ld.global.u32 	%r337, [%rd60+4096];
	add.s32 	%r338, %r337, %r336;
	ld.global.u32 	%r339, [%rd60+5120];
	add.s32 	%r340, %r339, %r338;
	ld.global.u32 	%r341, [%rd60+6144];
	add.s32 	%r342, %r341, %r340;
	ld.global.u32 	%r343, [%rd60+7168];
	add.s32 	%r482, %r343, %r342;
	add.s32 	%r471, %r471, 2048;
$L__BB8_10:
	setp.eq.s32 	%p29, %r22, 0;
	@%p29 bra 	$L__BB8_16;
	and.b32  	%r28, %r10, 3;
	setp.lt.u32 	%p30, %r22, 4;
	@%p30 bra 	$L__BB8_13;
	cvt.s64.s32 	%rd61, %r471;
	add.s64 	%rd62, %rd61, %rd4;
	shl.b64 	%rd63, %rd62, 2;
	add.s64 	%rd64, %rd2, %rd63;
	ld.global.u32 	%r345, [%rd64];
	add.s32 	%r346, %r345, %r482;
	ld.global.u32 	%r347, [%rd64+1024];
	add.s32 	%r348, %r347, %r346;
	ld.global.u32 	%r349, [%rd64+2048];
	add.s32 	%r350, %r349, %r348;
	ld.global.u32 	%r351, [%rd64+3072];
	add.s32 	%r482, %r351, %r350;
	add.s32 	%r471, %r471, 1024;
$L__BB8_13:
	setp.eq.s32 	%p31, %r28, 0;
	@%p31 bra 	$L__BB8_16;
	mul.wide.u32 	%rd65, %r2, 16384;
	add.s64 	%rd9, %rd2, %rd65;
	neg.s32 	%r479, %r28;
$L__BB8_15:
	.pragma "nounroll";
	mul.wide.s32 	%rd66, %r471, 4;
	add.s64 	%rd67, %rd9, %rd66;
	ld.global.u32 	%r352, [%rd67];
	add.s32 	%r482, %r352, %r482;
	add.s32 	%r471, %r471, 256;
	add.s32 	%r479, %r479, 1;
	setp.ne.s32 	%p32, %r479, 0;
	@%p32 bra 	$L__BB8_15;
$L__BB8_16:
	setp.lt.s32 	%p33, %r4, 256;
	@%p33 bra 	$L__BB8_21;
	// begin inline asm
	mov.u32 %r416, %laneid;
	// end inline asm
	mov.b32 	%r419, 1;
	mov.b32 	%r440, 31;
	mov.b32 	%r441, -1;
	// begin inline asm
	shfl.sync.down.b32 %r417, %r482, %r419, %r440, %r441;
	// end inline asm
	setp.gt.s32 	%p49, %r416, 30;
	selp.b32 	%r442, 0, %r417, %p49;
	add.s32 	%r423, %r442, %r482;
	mov.b32 	%r424, 2;
	// begin inline asm
	shfl.sync.down.b32 %r422, %r423, %r424, %r440, %r441;
	// end inline asm
	setp.gt.s32 	%p50, %r416, 29;
	selp.b32 	%r443, 0, %r422, %p50;
	add.s32 	%r428, %r423, %r443;
	mov.b32 	%r429, 4;
	// begin inline asm
	shfl.sync.down.b32 %r427, %r428, %r429, %r440, %r441;
	// end inline asm
	setp.gt.s32 	%p51, %r416, 27;
	selp.b32 	%r444, 0, %r427, %p51;
	add.s32 	%r433, %r428, %r444;
	mov.b32 	%r434, 8;
	// begin inline asm
	shfl.sync.down.b32 %r432, %r433, %r434, %r440, %r441;
	// end inline asm
	setp.gt.s32 	%p52, %r416, 23;
	selp.b32 	%r445, 0, %r432, %p52;
	add.s32 	%r438, %r433, %r445;
	mov.b32 	%r439, 16;
	// begin inline asm
	shfl.sync.down.b32 %r437, %r438, %r439, %r440, %r441;
	// end inline asm
	setp.gt.s32 	%p53, %r416, 15;
	selp.b32 	%r446, 0, %r437, %p53;
	add.s32 	%r501, %r438, %r446;
	setp.ne.s32 	%p54, %r416, 0;
	@%p54 bra 	$L__BB8_19;
	shr.u32 	%r447, %r5, 3;
	and.b32  	%r448, %r447, 124;
	mov.u32 	%r449, _ZZN3cub18CUB_300001_SM_10006detail6reduce18DeviceReduceKernelINS2_10policy_hubIiyN4cuda3std3__44plusIiEEE10Policy1000EN6thrust24THRUST_300001_SM_1000_NS6detail15normal_iteratorINSD_10device_ptrIiEEEEyS9_iNS7_10__identityEEEvT0_PT3_T1_NS0_13GridEvenShareISN_EET2_T4_E12temp_storage;
	add.s32 	%r450, %r449, %r448;
	st.shared.u32 	[%r450+8], %r501;
$L__BB8_19:
	bar.sync 	0;
	setp.ne.s32 	%p55, %r5, 0;
	@%p55 bra 	$L__BB8_46;
	ld.shared.u32 	%r451, [_ZZN3cub18CUB_300001_SM_10006detail6reduce18DeviceReduceKernelINS2_10policy_hubIiyN4cuda3std3__44plusIiEEE10Policy1000EN6thrust24THRUST_300001_SM_1000_NS6detail15normal_iteratorINSD_10device_ptrIiEEEEyS9_iNS7_10__identityEEEvT0_PT3_T1_NS0_13GridEvenShareISN_EET2_T4_E12temp_storage+12];
	add.s32 	%r452, %r451, %r501;
	ld.shared.u32 	%r453, [_ZZN3cub18CUB_300001_SM_10006detail6reduce18DeviceReduceKernelINS2_10policy_hubIiyN4cuda3std3__44plusIiEEE10Policy1000EN6thrust24THRUST_300001_SM_1000_NS6detail15normal_iteratorINSD_10device_ptrIiEEEEyS9_iNS7_10__identityEEEvT0_PT3_T1_NS0_13GridEvenShareISN_EET2_T4_E12temp_storage+16];
	add.s32 	%r454, %r452, %r453;
	ld.shared.u32 	%r455, [_ZZN3cub18CUB_300001_SM_10006detail6reduce18DeviceReduceKernelINS2_10policy_hubIiyN4cuda3std3__44plusIiEEE10Policy1000EN6thrust24THRUST_300001_SM_1000_NS6detail15normal_iteratorINSD_10device_ptrIiEEEEyS9_iNS7_10__identityEEEvT0_PT3_T1_NS0_13GridEvenShareISN_EET2_T4_E12temp_storage+20];
	add.s32 	%r456, %r454, %r455;
	ld.shared.u32 	%r457, [_ZZN3cub18CUB_300001_SM_10006detail6reduce18DeviceReduceKernelINS2_10policy_hubIiyN4cuda3std3__44plusIiEEE10Policy1000EN6thrust24THRUST_300001_SM_1000_NS6detail15normal_iteratorINSD_10device_ptrIiEEEEyS9_iNS7_10__identityEEEvT0_PT3_T1_NS0_13GridEvenShareISN_EET2_T4_E12temp_storage+24];
	add.s32 	%r458, %r456, %r457;
	ld.shared.u32 	%r459, [_ZZN3cub18CUB_300001_SM_10006detail6reduce18DeviceReduceKernelINS2_10policy_hubIiyN4cuda3std3__44plusIiEEE10Policy1000EN6thrust24THRUST_300001_SM_1000_NS6detail15normal_iteratorINSD_10device_ptrIiEEEEyS9_iNS7_10__identityEEEvT0_PT3_T1_NS0_13GridEvenShareISN_EET2_T4_E12temp_storage+28];
	add.s32 	%r460, %r458, %r459;
	ld.shared.u32 	%r461, [_ZZN3cub18CUB_300001_SM_10006detail6reduce18DeviceReduceKernelINS2_10policy_hubIiyN4cuda3std3__44plusIiEEE10Policy1000EN6thrust24THRUST_300001_SM_1000_NS6detail15normal_iteratorINSD_10device_ptrIiEEEEyS9_iNS7_10__identityEEEvT0_PT3_T1_NS0_13GridEvenShareISN_EET2_T4_E12temp_storage+32];
	add.s32 	%r462, %r460, %r461;
	ld.shared.u32 	%r463, [_ZZN3cub18CUB_300001_SM_10006detail6reduce18DeviceReduceKernelINS2_10policy_hubIiyN4cuda3std3__44plusIiEEE10Policy1000EN6thrust24THRUST_300001_SM_1000_NS6detail15normal_iteratorINSD_10device_ptrIiEEEEyS9_iNS7_10__identityEEEvT0_PT3_T1_NS0_13GridEvenShareISN_EET2_T4_E12temp_storage+36];
	add.s32 	%r501, %r462, %r463;
	bra.uni 	$L__BB8_46;
$L__BB8_21:
	// begin inline asm
	mov.u32 %r353, %laneid;
	// end inline asm
	and.b32  	%r379, %r5, 992;
	add.s32 	%r380, %r379, 32;
	setp.gt.s32 	%p34, %r380, %r4;
	not.b32 	%r381, %r379;
	add.s32 	%r382, %r4, %r381;
	selp.b32 	%r377, %r382, 31, %p34;
	mov.b32 	%r356, 1;
	mov.b32 	%r378, -1;
	// begin inline asm
	shfl.sync.down.b32 %r354, %r482, %r356, %r377, %r378;
	// end inline asm
	setp.lt.s32 	%p35, %r353, %r377;
	selp.b32 	%r383, %r354, 0, %p35;
	add.s32 	%r360, %r383, %r482;
	mov.b32 	%r361, 2;
	// begin inline asm
	shfl.sync.down.b32 %r359, %r360, %r361, %r377, %r378;
	// end inline asm
	add.s32 	%r384, %r353, 2;
	setp.gt.s32 	%p36, %r384, %r377;
	selp.b32 	%r385, 0, %r359, %p36;
	add.s32 	%r365, %r360, %r385;
	mov.b32 	%r366, 4;
	// begin inline asm
	shfl.sync.down.b32 %r364, %r365, %r366, %r377, %r378;
	// end inline asm
	add.s32 	%r386, %r353, 4;
	setp.gt.s32 	%p37, %r386, %r377;
	selp.b32 	%r387, 0, %r364, %p37;
	add.s32 	%r370, %r365, %r387;
	mov.b32 	%r371, 8;
	// begin inline asm
	shfl.sync.down.b32 %r369, %r370, %r371, %r377, %r378;
	// end inline asm
	add.s32 	%r388, %r353, 8;
	setp.gt.s32 	%p38, %r388, %r377;
	selp.b32 	%r389, 0, %r369, %p38;
	add.s32 	%r375, %r370, %r389;
	mov.b32 	%r376, 16;
	// begin inline asm
	shfl.sync.down.b32 %r374, %r375, %r376, %r377, %r378;
	// end inline asm
	add.s32 	%r390, %r353, 16;
	setp.gt.s32 	%p39, %r390, %r377;
	selp.b32 	%r391, 0, %r374, %p39;
	add.s32 	%r501, %r375, %r391;
	setp.ne.s32 	%p40, %r353, 0;
	@%p40 bra 	$L__BB8_23;
	shr.u32 	%r392, %r5, 3;
	and.b32  	%r393, %r392, 124;
	mov.u32 	%r394, _ZZN3cub18CUB_300001_SM_10006detail6reduce18DeviceReduceKernelINS2_10policy_hubIiyN4cuda3std3__44plusIiEEE10Policy1000EN6thrust24THRUST_300001_SM_1000_NS6detail15normal_iteratorINSD_10device_ptrIiEEEEyS9_iNS7_10__identityEEEvT0_PT3_T1_NS0_13GridEvenShareISN_EET2_T4_E12temp_storage;
	add.s32 	%r395, %r394, %r393;
	st.shared.u32 	[%r395+8], %r501;
$L__BB8_23:
	bar.sync 	0;
	setp.ne.s32 	%p41, %r5, 0;
	@%p41 bra 	$L__BB8_46;
	setp.gt.s32 	%p42, %r4, 32;
	ld.shared.u32 	%r396, [_ZZN3cub18CUB_300001_SM_10006detail6reduce18DeviceReduceKernelINS2_10policy_hubIiyN4cuda3std3__44plusIiEEE10Policy1000EN6thrust24THRUST_300001_SM_1000_NS6detail15normal_iteratorINSD_10device_ptrIiEEEEyS9_iNS7_10__identityEEEvT0_PT3_T1_NS0_13GridEvenShareISN_EET2_T4_E12temp_storage+12];
	selp.b32 	%r397, %r396, 0, %p42;
	add.s32 	%r398, %r397, %r501;
	setp.gt.s32 	%p43, %r4, 64;
	ld.shared.u32 	%r399, [_ZZN3cub18CUB_300001_SM_10006detail6reduce18DeviceReduceKernelINS2_10policy_hubIiyN4cuda3std3__44plusIiEEE10Policy1000EN6thrust24THRUST_300001_SM_1000_NS6detail15normal_iteratorINSD_10device_ptrIiEEEEyS9_iNS7_10__identityEEEvT0_PT3_T1_NS0_13GridEvenShareISN_EET2_T4_E12temp_storage+16];
	selp.b32 	%r400, %r399, 0, %p43;
	add.s32 	%r401, %r398, %r400;
	setp.gt.s32 	%p44, %r4, 96;
	ld.shared.u32 	%r402, [_ZZN3cub18CUB_300001_SM_10006detail6reduce18DeviceReduceKernelINS2_10policy_hubIiyN4cuda3std3__44plusIiEEE10Policy1000EN6thrust24THRUST_300001_SM_1000_NS6detail15normal_iteratorINSD_10device_ptrIiEEEEyS9_iNS7_10__identityEEEvT0_PT3_T1_NS0_13GridEvenShareISN_EET2_T4_E12temp_storage+20];
	selp.b32 	%r403, %r402, 0, %p44;
	add.s32 	%r404, %r401, %r403;
	setp.gt.s32 	%p45, %r4, 128;
	ld.shared.u32 	%r405, [_ZZN3cub18CUB_300001_SM_10006detail6reduce18DeviceReduceKernelINS2_10policy_hubIiyN4cuda3std3__44plusIiEEE10Policy1000EN6thrust24THRUST_300001_SM_1000_NS6detail15normal_iteratorINSD_10device_ptrIiEEEEyS9_iNS7_10__identityEEEvT0_PT3_T1_NS0_13GridEvenShareISN_EET2_T4_E12temp_storage+24];
	selp.b32 	%r406, %r405, 0, %p45;
	add.s32 	%r407, %r404, %r406;
	setp.gt.s32 	%p46, %r4, 160;
	ld.shared.u32 	%r408, [_ZZN3cub18CUB_300001_SM_10006detail6reduce18DeviceReduceKernelINS2_10policy_hubIiyN4cuda3std3__44plusIiEEE10Policy1000EN6thrust24THRUST_300001_SM_1000_NS6detail15normal_iteratorINSD_10device_ptrIiEEEEyS9_iNS7_10__identityEEEvT0_PT3_T1_NS0_13GridEvenShareISN_EET2_T4_E12temp_storage+28];
	selp.b32 	%r409, %r408, 0, %p46;
	add.s32 	%r410, %r407, %r409;
	setp.gt.s32 	%p47, %r4, 192;
	ld.shared.u32 	%r411, [_ZZN3cub18CUB_300001_SM_10006detail6reduce18DeviceReduceKernelINS2_10policy_hubIiyN4cuda3std3__44plusIiEEE10Policy1000EN6thrust24THRUST_300001_SM_1000_NS6detail15normal_iteratorINSD_10device_ptrIiEEEEyS9_iNS7_10__identityEEEvT0_PT3_T1_NS0_13GridEvenShareISN_EET2_T4_E12temp_storage+32];
	selp.b32 	%r412, %r411, 0, %p47;
	add.s32 	%r413, %r410, %r412;
	setp.gt.s32 	%p48, %r4, 224;
	ld.shared.u32 	%r414, [_ZZN3cub18CUB_300001_SM_10006detail6reduce18DeviceReduceKernelINS2_10policy_hubIiyN4cuda3std3__44plusIiEEE10Policy1000EN6thrust24THRUST_300001_SM_1000_NS6detail15normal_iteratorINSD_10device_ptrIiEEEEyS9_iNS7_10__identityEEEvT0_PT3_T1_NS0_13GridEvenShareISN_EET2_T4_E12temp_storage+36];
	selp.b32 	%r415, %r414, 0, %p48;
	add.s32 	%r501, %r413, %r415;
	bra.uni 	$L__BB8_46;
$L__BB8_25:
	cvt.u32.u64 	%r90, %rd4;
	mov.u32 	%r46, %tid.x;
	add.s32 	%r91, %r46, %r90;
	mul.wide.u32 	%rd26, %r91, 4;
	add.s64 	%rd27, %rd2, %rd26;
	ld.global.u32 	%r92, [%rd27];
	ld.global.u32 	%r93, [%rd27+1024];
	ld.global.u32 	%r94, [%rd27+2048];
	ld.global.u32 	%r95, [%rd27+3072];
	ld.global.u32 	%r96, [%rd27+4096];
	ld.global.u32 	%r97, [%rd27+5120];
	ld.global.u32 	%r98, [%rd27+6144];
	ld.global.u32 	%r99, [%rd27+7168];
	ld.global.u32 	%r100, [%rd27+8192];
	ld.global.u32 	%r101, [%rd27+9216];
	ld.global.u32 	%r102, [%rd27+10240];
	ld.global.u32 	%r103, [%rd27+11264];
	ld.global.u32 	%r104, [%rd27+12288];
	ld.global.u32 	%r105, [%rd27+13312];
	ld.global.u32 	%r106, [%rd27+14336];
	ld.global.u32 	%r107, [%rd27+15360];
	add.s32 	%r108, %r93, %r92;
	add.s32 	%r109, %r94, %r108;
	add.s32 	%r110, %r95, %r109;
	add.s32 	%r111, %r96, %r110;
	add.s32 	%r112, %r97, %r111;
	add.s32 	%r113, %r98, %r112;
	add.s32 	%r114, %r99, %r113;
	add.s32 	%r115, %r100, %r114;
	add.s32 	%r116, %r101, %r115;
	add.s32 	%r117, %r102, %r116;
	add.s32 	%r118, %r103, %r117;
	add.s32 	%r119, %r104, %r118;
	add.s32 	%r120, %r105, %r119;
	add.s32 	%r121, %r106, %r120;
	add.s32 	%r500, %r107, %r121;
	setp.lt.u64 	%p2, %rd5, %rd3;
	@%p2 bra 	$L__BB8_42;
	cvt.u32.u64 	%r123, %rd3;
	cvt.u64.u32 	%rd28, %r46;
	add.s64 	%rd74, %rd4, %rd3;
	cvt.u32.u64 	%r48, %rd1;
	not.b32 	%r125, %r46;
	add.s32 	%r126, %r125, %r48;
	sub.s32 	%r127, %r126, %r123;
	sub.s32 	%r483, %r127, %r90;
	add.s64 	%rd29, %rd74, %rd28;
	shl.b64 	%rd30, %rd29, 2;
	add.s64 	%rd31, %rd30, %rd2;
	add.s64 	%rd73, %rd31, 8192;
	mov.b32 	%r484, 0;
	shl.b32 	%r128, %r1, 12;
	mov.u64 	%rd75, %rd4;
$L__BB8_27:
	cvt.s64.s32 	%rd15, %r128;
	add.s64 	%rd75, %rd75, %rd15;
	add.s64 	%rd32, %rd1, -4096;
	setp.gt.u64 	%p3, %rd75, %rd32;
	@%p3 bra 	$L__BB8_29;
	shl.b32 	%r129, %r1, 12;
	cvt.s64.s32 	%rd33, %r129;
	cvt.u64.u32 	%rd34, %r46;
	add.s64 	%rd35, %rd75, %rd34;
	shl.b64 	%rd36, %rd35, 2;
	add.s64 	%rd37, %rd2, %rd36;
	ld.global.u32 	%r130, [%rd37];
	ld.global.u32 	%r131, [%rd37+1024];
	ld.global.u32 	%r132, [%rd37+2048];
	ld.global.u32 	%r133, [%rd37+3072];
	ld.global.u32 	%r134, [%rd37+4096];
	ld.global.u32 	%r135, [%rd37+5120];
	ld.global.u32 	%r136, [%rd37+6144];
	ld.global.u32 	%r137, [%rd37+7168];
	ld.global.u32 	%r138, [%rd37+8192];
	ld.global.u32 	%r139, [%rd37+9216];
	ld.global.u32 	%r140, [%rd37+10240];
	ld.global.u32 	%r141, [%rd37+11264];
	ld.global.u32 	%r142, [%rd37+12288];
	ld.global.u32 	%r143, [%rd37+13312];
	ld.global.u32 	%r144, [%rd37+14336];
	ld.global.u32 	%r145, [%rd37+15360];
	add.s32 	%r146, %r130, %r500;
	add.s32 	%r147, %r131, %r146;
	add.s32 	%r148, %r132, %r147;
	add.s32 	%r149, %r133, %r148;
	add.s32 	%r150, %r134, %r149;
	add.s32 	%r151, %r135, %r150;
	add.s32 	%r152, %r136, %r151;
	add.s32 	%r153, %r137, %r152;
	add.s32 	%r154, %r138, %r153;
	add.s32 	%r155, %r139, %r154;
	add.s32 	%r156, %r140, %r155;
	add.s32 	%r157, %r141, %r156;
	add.s32 	%r158, %r142, %r157;
	add.s32 	%r159, %r143, %r158;
	add.s32 	%r160, %r144, %r159;
	add.s32 	%r500, %r145, %r160;
	sub.s64 	%rd38, %rd1, %rd75;
	setp.lt.u64 	%p4, %rd38, %rd33;
	add.s32 	%r484, %r484, 1;
	add.s64 	%rd74, %rd74, %rd33;
	sub.s32 	%r483, %r483, %r129;
	mul.wide.s32 	%rd39, %r129, 4;
	add.s64 	%rd73, %rd73, %rd39;
	@%p4 bra 	$L__BB8_42;
	bra.uni 	$L__BB8_27;
$L__BB8_29:
	setp.le.u64 	%p5, %rd1, %rd75;
	cvt.u32.u64 	%r161, %rd75;
	cvt.u32.u64 	%r162, %rd1;
	sub.s32 	%r163, %r162, %r161;
	setp.ge.s32 	%p6, %r46, %r163;
	or.pred  	%p7, %p5, %p6;
	@%p7 bra 	$L__BB8_42;
	cvt.u32.u64 	%r166, %rd15;
	cvt.u32.u64 	%r167, %rd4;
	not.b32 	%r168, %r46;
	add.s32 	%r169, %r168, %r48;
	add.s32 	%r170, %r166, %r167;
	sub.s32 	%r171, %r169, %r170;
	mul.lo.s32 	%r172, %r1, %r484;
	shl.b32 	%r173, %r172, 12;
	sub.s32 	%r174, %r171, %r173;
	shr.u32 	%r175, %r174, 8;
	add.s32 	%r56, %r175, 1;
	and.b32  	%r57, %r56, 15;
	setp.lt.u32 	%p8, %r174, 3840;
	mov.u32 	%r490, %r46;
	@%p8 bra 	$L__BB8_33;
	shr.u32 	%r176, %r483, 8;
	add.s32 	%r177, %r176, 1;
	and.b32  	%r178, %r177, 33554416;
	neg.s32 	%r486, %r178;
	mov.u32 	%r490, %r46;
$L__BB8_32:
	.pragma "nounroll";
	ld.global.u32 	%r179, [%rd73+-8192];
	add.s32 	%r180, %r179, %r500;
	ld.global.u32 	%r181, [%rd73+-7168];
	add.s32 	%r182, %r181, %r180;
	ld.global.u32 	%r183, [%rd73+-6144];
	add.s32 	%r184, %r183, %r182;
	ld.global.u32 	%r185, [%rd73+-5120];
	add.s32 	%r186, %r185, %r184;
	ld.global.u32 	%r187, [%rd73+-4096];
	add.s32 	%r188, %r187, %r186;
	ld.global.u32 	%r189, [%rd73+-3072];
	add.s32 	%r190, %r189, %r188;
	ld.global.u32 	%r191, [%rd73+-2048];
	add.s32 	%r192, %r191, %r190;
	ld.global.u32 	%r193, [%rd73+-1024];
	add.s32 	%r194, %r193, %r192;
	ld.global.u32 	%r195, [%rd73];
	add.s32 	%r196, %r195, %r194;
	ld.global.u32 	%r197, [%rd73+1024];
	add.s32 	%r198, %r197, %r196;
	ld.global.u32 	%r199, [%rd73+2048];
	add.s32 	%r200, %r199, %r198;
	ld.global.u32 	%r201, [%rd73+3072];
	add.s32 	%r202, %r201, %r200;
	ld.global.u32 	%r203, [%rd73+4096];
	add.s32 	%r204, %r203, %r202;
	ld.global.u32 	%r205, [%rd73+5120];
	add.s32 	%r206, %r205, %r204;
	ld.global.u32 	%r207, [%rd73+6144];
	add.s32 	%r208, %r207, %r206;
	ld.global.u32 	%r209, [%rd73+7168];
	add.s32 	%r500, %r209, %r208;
	add.s32 	%r490, %r490, 4096;
	add.s32 	%r486, %r486, 16;
	add.s64 	%rd73, %rd73, 16384;
	setp.ne.s32 	%p9, %r486, 0;
	@%p9 bra 	$L__BB8_32;
$L__BB8_33:
	setp.eq.s32 	%p10, %r57, 0;
	@%p10 bra 	$L__BB8_42;
	and.b32  	%r68, %r56, 7;
	setp.lt.u32 	%p11, %r57, 8;
	@%p11 bra 	$L__BB8_36;
	cvt.u64.u32 	%rd40, %r490;
	add.s64 	%rd41, %rd75, %rd40;
	shl.b64 	%rd42, %rd41, 2;
	add.s64 	%rd43, %rd2, %rd42;
	ld.global.u32 	%r211, [%rd43];
	add.s32 	%r212, %r211, %r500;
	ld.global.u32 	%r213, [%rd43+1024];
	add.s32 	%r214, %r213, %r212;
	ld.global.u32 	%r215, [%rd43+2048];
	add.s32 	%r216, %r215, %r214;
	ld.global.u32 	%r217, [%rd43+3072];
	add.s32 	%r218, %r217, %r216;
	ld.global.u32 	%r219, [%rd43+4096];
	add.s32 	%r220, %r219, %r218;
	ld.global.u32 	%r221, [%rd43+5120];
	add.s32 	%r222, %r221, %r220;
	ld.global.u32 	%r223, [%rd43+6144];
	add.s32 	%r224, %r223, %r222;
	ld.global.u32 	%r225, [%rd43+7168];
	add.s32 	%r500, %r225, %r224;
	add.s32 	%r490, %r490, 2048;
$L__BB8_36:
	setp.eq.s32 	%p12, %r68, 0;
	@%p12 bra 	$L__BB8_42;
	setp.lt.u32 	%p13, %r68, 4;
	@%p13 bra 	$L__BB8_39;
	cvt.u64.u32 	%rd44, %r490;
	add.s64 	%rd45, %rd75, %rd44;
	shl.b64 	%rd46, %rd45, 2;
	add.s64 	%rd47, %rd2, %rd46;
	ld.global.u32 	%r227, [%rd47];
	add.s32 	%r228, %r227, %r500;
	ld.global.u32 	%r229, [%rd47+1024];
	add.s32 	%r230, %r229, %r228;
	ld.global.u32 	%r231, [%rd47+2048];
	add.s32 	%r232, %r231, %r230;
	ld.global.u32 	%r233, [%rd47+3072];
	add.s32 	%r500, %r233, %r232;
	add.s32 	%r490, %r490, 1024;
$L__BB8_39:
	and.b32  	%r234, %r56, 3;
	setp.eq.s32 	%p14, %r234, 0;
	@%p14 bra 	$L__BB8_42;
	cvt.u64.u32 	%rd48, %r490;
	add.s64 	%rd49, %rd48, %rd74;
	shl.b64 	%rd50, %rd49, 2;
	add.s64 	%rd77, %rd2, %rd50;
	cvt.u16.u32 	%rs1, %r483;
	shr.u16 	%rs2, %rs1, 8;
	add.s16 	%rs3, %rs2, 1;
	cvt.u32.u16 	%r235, %rs3;
	and.b32  	%r236, %r235, 3;
	neg.s32 	%r498, %r236;
$L__BB8_41:
	.pragma "nounroll";
	ld.global.u32 	%r237, [%rd77];
	add.s32 	%r500, %r237, %r500;
	add.s64 	%rd77, %rd77, 1024;
	add.s32 	%r498, %r498, 1;
	setp.ne.s32 	%p15, %r498, 0;
	@%p15 bra 	$L__BB8_41;
$L__BB8_42:
	// begin inline asm
	mov.u32 %r238, %laneid;
	// end inline asm
	mov.b32 	%r241, 1;
	mov.b32 	%r262, 31;
	mov.b32 	%r263, -1;
	// begin inline asm
	shfl.sync.down.b32 %r239, %r500, %r241, %r262, %r263;
	// end inline asm
	setp.gt.s32 	%p16, %r238, 30;
	selp.b32 	%r264, 0, %r239, %p16;
	add.s32 	%r245, %r264, %r500;
	mov.b32 	%r246, 2;
	// begin inline asm
	shfl.sync.down.b32 %r244, %r245, %r246, %r262, %r263;
	// end inline asm
	setp.gt.s32 	%p17, %r238, 29;
	selp.b32 	%r265, 0, %r244, %p17;
	add.s32 	%r250, %r245, %r265;
	mov.b32 	%r251, 4;
	// begin inline asm
	shfl.sync.down.b32 %r249, %r250, %r251, %r262, %r263;
	// end inline asm
	setp.gt.s32 	%p18, %r238, 27;
	selp.b32 	%r266, 0, %r249, %p18;
	add.s32 	%r255, %r250, %r266;
	mov.b32 	%r256, 8;
	// begin inline asm
	shfl.sync.down.b32 %r254, %r255, %r256, %r262, %r263;
	// end inline asm
	setp.gt.s32 	%p19, %r238, 23;
	selp.b32 	%r267, 0, %r254, %p19;
	add.s32 	%r260, %r255, %r267;
	mov.b32 	%r261, 16;
	// begin inline asm
	shfl.sync.down.b32 %r259, %r260, %r261, %r262, %r263;
	// end inline asm
	setp.gt.s32 	%p20, %r238, 15;
	selp.b32 	%r268, 0, %r259, %p20;
	add.s32 	%r501, %r260, %r268;
	setp.ne.s32 	%p21, %r238, 0;
	@%p21 bra 	$L__BB8_44;
	shr.u32 	%r269, %r46, 3;
	and.b32  	%r270, %r269, 124;
	mov.u32 	%r271, _ZZN3cub18CUB_300001_SM_10006detail6reduce18DeviceReduceKernelINS2_10policy_hubIiyN4cuda3std3__44plusIiEEE10Policy1000EN6thrust24THRUST_300001_SM_1000_NS6detail15normal_iteratorINSD_10device_ptrIiEEEEyS9_iNS7_10__identityEEEvT0_PT3_T1_NS0_13GridEvenShareISN_EET2_T4_E12temp_storage;
	add.s32 	%r272, %r271, %r270;
	st.shared.u32 	[%r272+8], %r501;
$L__BB8_44:
	bar.sync 	0;
	setp.ne.s32 	%p22, %r46, 0;
	@%p22 bra 	$L__BB8_46;
	ld.shared.u32 	%r273, [_ZZN3cub18CUB_300001_SM_10006detail6reduce18DeviceReduceKernelINS2_10policy_hubIiyN4cuda3std3__44plusIiEEE10Policy1000EN6thrust24THRUST_300001_SM_1000_NS6detail15normal_iteratorINSD_10device_ptrIiEEEEyS9_iNS7_10__identityEEEvT0_PT3_T1_NS0_13GridEvenShareISN_EET2_T4_E12temp_storage+12];
	add.s32 	%r274, %r273, %r501;
	ld.shared.u32 	%r275, [_ZZN3cub18CUB_300001_SM_10006detail6reduce18DeviceReduceKernelINS2_10policy_hubIiyN4cuda3std3__44plusIiEEE10Policy1000EN6thrust24THRUST_300001_SM_1000_NS6detail15normal_iteratorINSD_10device_ptrIiEEEEyS9_iNS7_10__identityEEEvT0_PT3_T1_NS0_13GridEvenShareISN_EET2_T4_E12temp_storage+16];
	add.s32 	%r276, %r274, %r275;
	ld.shared.u32 	%r277, [_ZZN3cub18CUB_300001_SM_10006detail6reduce18DeviceReduceKernelINS2_10policy_hubIiyN4cuda3std3__44plusIiEEE10Policy1000EN6thrust24THRUST_300001_SM_1000_NS6detail15normal_iteratorINSD_10device_ptrIiEEEEyS9_iNS7_10__identityEEEvT0_PT3_T1_NS0_13GridEvenShareISN_EET2_T4_E12temp_storage+20];
	add.s32 	%r278, %r276, %r277;
	ld.shared.u32 	%r279, [_ZZN3cub18CUB_300001_SM_10006detail6reduce18DeviceReduceKernelINS2_10policy_hubIiyN4cuda3std3__44plusIiEEE10Policy1000EN6thrust24THRUST_300001_SM_1000_NS6detail15normal_iteratorINSD_10device_ptrIiEEEEyS9_iNS7_10__identityEEEvT0_PT3_T1_NS0_13GridEvenShareISN_EET2_T4_E12temp_storage+24];
	add.s32 	%r280, %r278, %r279;
	ld.shared.u32 	%r281, [_ZZN3cub18CUB_300001_SM_10006detail6reduce18DeviceReduceKernelINS2_10policy_hubIiyN4cuda3std3__44plusIiEEE10Policy1000EN6thrust24THRUST_300001_SM_1000_NS6detail15normal_iteratorINSD_10device_ptrIiEEEEyS9_iNS7_10__identityEEEvT0_PT3_T1_NS0_13GridEvenShareISN_EET2_T4_E12temp_storage+28];
	add.s32 	%r282, %r280, %r281;
	ld.shared.u32 	%r283, [_ZZN3cub18CUB_300001_SM_10006detail6reduce18DeviceReduceKernelINS2_10policy_hubIiyN4cuda3std3__44plusIiEEE10Policy1000EN6thrust24THRUST_300001_SM_1000_NS6detail15normal_iteratorINSD_10device_ptrIiEEEEyS9_iNS7_10__identityEEEvT0_PT3_T1_NS0_13GridEvenShareISN_EET2_T4_E12temp_storage+32];
	add.s32 	%r284, %r282, %r283;
	ld.shared.u32 	%r285, [_ZZN3cub18CUB_300001_SM_10006detail6reduce18DeviceReduceKernelINS2_10policy_hubIiyN4cuda3std3__44plusIiEEE10Policy1000EN6thrust24THRUST_300001_SM_1000_NS6detail15normal_iteratorINSD_10device_ptrIiEEEEyS9_iNS7_10__identityEEEvT0_PT3_T1_NS0_13GridEvenShareISN_EET2_T4_E12temp_storage+36];
	add.s32 	%r501, %r284, %r285;
$L__BB8_46:
	mov.u32 	%r464, %tid.x;
	setp.ne.s32 	%p56, %r464, 0;
	@%p56 bra 	$L__BB8_48;
	ld.param.u64 	%rd71, [_ZN3cub18CUB_300001_SM_10006detail6reduce18DeviceReduceKernelINS2_10policy_hubIiyN4cuda3std3__44plusIiEEE10Policy1000EN6thrust24THRUST_300001_SM_1000_NS6detail15normal_iteratorINSD_10device_ptrIiEEEEyS9_iNS7_10__identityEEEvT0_PT3_T1_NS0_13GridEvenShareISN_EET2_T4__param_1];
	cvta.to.global.u64 	%rd68, %rd71;
	mul.wide.u32 	%rd69, %r2, 4;
	add.s64 	%rd70, %rd68, %rd69;
	st.global.u32 	[%rd70], %r501;
$L__BB8_48:
	ret;

}
	// .globl	_ZN3cub18CUB_300001_SM_10006detail6reduce28DeviceReduceSingleTileKernelINS2_10policy_hubIiyN4cuda3std3__44plusIiEEE10Policy1000EPiSC_iS9_iiNS7_10__identityEEEvT0_T1_T2_T3_T4_T6_
.visible .entry _ZN3cub18CUB_300001_SM_10006detail6reduce28DeviceReduceSingleTileKernelINS2_10policy_hubIiyN4cuda3std3__44plusIiEEE10Policy1000EPiSC_iS9_iiNS7_10__identityEEEvT0_T1_T2_T3_T4_T6_(
	.param .u64 .ptr .align 1 _ZN3cub18CUB_300001_SM_10006detail6reduce28DeviceReduceSingleTileKernelINS2_10policy_hubIiyN4cuda3std3__44plusIiEEE10Policy1000EPiSC_iS9_iiNS7_10__identityEEEvT0_T1_T2_T3_T4_T6__param_0,
	.param .u64 .ptr .align 1 _ZN3cub18CUB_300001_SM_10006detail6reduce28DeviceReduceSingleTileKernelINS2_10policy_hubIiyN4cuda3std3__44plusIiEEE10Policy1000EPiSC_iS9_iiNS7_10__identityEEEvT0_T1_T2_T3_T4_T6__param_1,
	.param .u32 _ZN3cub18CUB_300001_SM_10006detail6reduce28DeviceReduceSingleTileKernelINS2_10policy_hubIiyN4cuda3std3__44plusIiEEE10Policy1000EPiSC_iS9_iiNS7_10__identityEEEvT0_T1_T2_T3_T4_T6__param_2,
	.param .align 1 .b8 _ZN3cub18CUB_300001_SM_10006detail6reduce28DeviceReduceSingleTileKernelINS2_10policy_hubIiyN4cuda3std3__44plusIiEEE10Policy1000EPiSC_iS9_iiNS7_10__identityEEEvT0_T1_T2_T3_T4_T6__param_3[1],
	.param .u32 _ZN3cub18CUB_300001_SM_10006detail6reduce28DeviceReduceSingleTileKernelINS2_10policy_hubIiyN4cuda3std3__44plusIiEEE10Policy1000EPiSC_iS9_iiNS7_10__identityEEEvT0_T1_T2_T3_T4_T6__param_4,
	.param .align 1 .b8 _ZN3cub18CUB_300001_SM_10006detail6reduce28DeviceReduceSingleTileKernelINS2_10policy_hubIiyN4cuda3std3__44plusIiEEE10Policy1000EPiSC_iS9_iiNS7_10__identityEEEvT0_T1_T2_T3_T4_T6__param_5[1]
)
.maxntid 256
.minnctapersm 1
{
	.reg .pred 	%p<97>;
	.reg .b32 	%r<687>;
	.reg .b64 	%rd<125>;
	// demoted variable
	.shared .align 4 .b8 _ZZN3cub18CUB_300001_SM_10006detail6reduce28DeviceReduceSingleTileKernelINS2_10policy_hubIiyN4cuda3std3__44plusIiEEE10Policy1000EPiSC_iS9_iiNS7_10__identityEEEvT0_T1_T2_T3_T4_T6_E12temp_storage[44];
	ld.param.u64 	%rd16, [_ZN3cub18CUB_300001_SM_10006detail6reduce28DeviceReduceSingleTileKernelINS2_10policy_hubIiyN4cuda3std3__44plusIiEEE10Policy1000EPiSC_iS9_iiNS7_10__identityEEEvT0_T1_T2_T3_T4_T6__param_0];
	ld.param.u64 	%rd17, [_ZN3cub18CUB_300001_SM_10006detail6reduce28DeviceReduceSingleTileKernelINS2_10policy_hubIiyN4cuda3std3__44plusIiEEE10Policy1000EPiSC_iS9_iiNS7_10__identityEEEvT0_T1_T2_T3_T4_T6__param_1];
	ld.param.u32 	%r120, [_ZN3cub18CUB_300001_SM_10006detail6reduce28DeviceReduceSingleTileKernelINS2_10policy_hubIiyN4cuda3std3__44plusIiEEE10Policy1000EPiSC_iS9_iiNS7_10__identityEEEvT0_T1_T2_T3_T4_T6__param_2];
	ld.param.u32 	%r121, [_ZN3cub18CUB_300001_SM_10006detail6reduce28DeviceReduceSingleTileKernelINS2_10policy_hubIiyN4cuda3std3__44plusIiEEE10Policy1000EPiSC_iS9_iiNS7_10__identityEEEvT0_T1_T2_T3_T4_T6__param_4];
	cvta.to.global.u64 	%rd1, %rd17;
	setp.ne.s32 	%p1, %r120, 0;
	@%p1 bra 	$L__BB9_3;
	mov.u32 	%r633, %tid.x;
	setp.ne.s32 	%p96, %r633, 0;
	@%p96 bra 	$L__BB9_74;
	st.global.u32 	[%rd1], %r121;
	bra.uni 	$L__BB9_74;
$L__BB9_3:
	and.b64  	%rd18, %rd16, 15;
	setp.ne.s64 	%p2, %rd18, 0;
	@%p2 bra 	$L__BB9_38;
	setp.gt.s32 	%p49, %r120, 4095;
	@%p49 bra 	$L__BB9_22;
	mov.u32 	%r1, %tid.x;
	setp.ge.s32 	%p66, %r1, %r120;
	mov.b32 	%r644, 0;
	mov.u32 	%r639, %r1;
	@%p66 bra 	$L__BB9_7;
	mul.wide.u32 	%rd113, %r1, 4;
	add.s64 	%rd112, %rd16, %rd113;
	// begin inline asm
	ld.global.nc.u32 %r644, [%rd112];
	// end inline asm
	add.s32 	%r639, %r1, 256;
$L__BB9_7:
	setp.ge.s32 	%p67, %r639, %r120;
	@%p67 bra 	$L__BB9_13;
	not.b32 	%r507, %r639;
	add.s32 	%r6, %r120, %r507;
	and.b32  	%r508, %r6, 768;
	setp.eq.s32 	%p68, %r508, 768;
	@%p68 bra 	$L__BB9_11;
	mul.wide.u32 	%rd114, %r639, 4;
	add.s64 	%rd121, %rd16, %rd114;
	shr.u32 	%r509, %r6, 8;
	add.s32 	%r510, %r509, 1;
	and.b32  	%r511, %r510, 3;
	neg.s32 	%r636, %r511;
$L__BB9_10:
	.pragma "nounroll";
	// begin inline asm
	ld.global.nc.u32 %r512, [%rd121];
	// end inline asm
	add.s32 	%r644, %r512, %r644;
	add.s32 	%r639, %r639, 256;
	add.s64 	%rd121, %rd121, 1024;
	add.s32 	%r636, %r636, 1;
	setp.ne.s32 	%p69, %r636, 0;
	@%p69 bra 	$L__BB9_10;
$L__BB9_11:
	setp.lt.u32 	%p70, %r6, 768;
	@%p70 bra 	$L__BB9_13;
$L__BB9_12:
	mul.wide.s32 	%rd120, %r639, 4;
	add.s64 	%rd116, %rd16, %rd120;
	// begin inline asm
	ld.global.nc.u32 %r513, [%rd116];
	// end inline asm
	add.s32 	%r517, %r513, %r644;
	add.s64 	%rd117, %rd116, 1024;
	// begin inline asm
	ld.global.nc.u32 %r514, [%rd117];
	// end inline asm
	add.s32 	%r518, %r514, %r517;
	add.s64 	%rd118, %rd116, 2048;
	// begin inline asm
	ld.global.nc.u32 %r515, [%rd118];
	// end inline asm
	add.s32 	%r519, %r515, %r518;
	add.s64 	%rd119, %rd116, 3072;
	// begin inline asm
	ld.global.nc.u32 %r516, [%rd119];
	// end inline asm
	add.s32 	%r644, %r516, %r519;
	add.s32 	%r639, %r639, 1024;
	setp.lt.s32 	%p71, %r639, %r120;
	@%p71 bra 	$L__BB9_12;
$L__BB9_13:
	setp.lt.s32 	%p72, %r120, 256;
	@%p72 bra 	$L__BB9_18;
	// begin inline asm
	mov.u32 %r583, %laneid;
	// end inline asm
	mov.b32 	%r586, 1;
	mov.b32 	%r607, 31;
	mov.b32 	%r608, -1;
	// begin inline asm
	shfl.sync.down.b32 %r584, %r644, %r586, %r607, %r608;
	// end inline asm
	setp.gt.s32 	%p88, %r583, 30;
	selp.b32 	%r609, 0, %r584, %p88;
	add.s32 	%r590, %r609, %r644;
	mov.b32 	%r591, 2;
	// begin inline asm
	shfl.sync.down.b32 %r589, %r590, %r591, %r607, %r608;
	// end inline asm
	setp.gt.s32 	%p89, %r583, 29;
	selp.b32 	%r610, 0, %r589, %p89;
	add.s32 	%r595, %r590, %r610;
	mov.b32 	%r596, 4;
	// begin inline asm
	shfl.sync.down.b32 %r594, %r595, %r596, %r607, %r608;
	// end inline asm
	setp.gt.s32 	%p90, %r583, 27;
	selp.b32 	%r611, 0, %r594, %p90;
	add.s32 	%r600, %r595, %r611;
	mov.b32 	%r601, 8;
	// begin inline asm
	shfl.sync.down.b32 %r599, %r600, %r601, %r607, %r608;
	// end inline asm
	setp.gt.s32 	%p91, %r583, 23;
	selp.b32 	%r612, 0, %r599, %p91;
	add.s32 	%r605, %r600, %r612;
	mov.b32 	%r606, 16;
	// begin inline asm
	shfl.sync.down.b32 %r604, %r605, %r606, %r607, %r608;
	// end inline asm
	setp.gt.s32 	%p92, %r583, 15;
	selp.b32 	%r613, 0, %r604, %p92;
	add.s32 	%r686, %r605, %r613;
	setp.ne.s32 	%p93, %r583, 0;
	@%p93 bra 	$L__BB9_16;
	shr.u32 	%r614, %r1, 3;
	and.b32  	%r615, %r614, 124;
	mov.u32 	%r616, _ZZN3cub18CUB_300001_SM_10006detail6reduce28DeviceReduceSingleTileKernelINS2_10policy_hubIiyN4cuda3std3__44plusIiEEE10Policy1000EPiSC_iS9_iiNS7_10__identityEEEvT0_T1_T2_T3_T4_T6_E12temp_storage;
	add.s32 	%r617, %r616, %r615;
	st.shared.u32 	[%r617+8], %r686;
$L__BB9_16:
	bar.sync 	0;
	setp.ne.s32 	%p94, %r1, 0;
	@%p94 bra 	$L__BB9_72;
	ld.shared.u32 	%r618, [_ZZN3cub18CUB_300001_SM_10006detail6reduce28DeviceReduceSingleTileKernelINS2_10policy_hubIiyN4cuda3std3__44plusIiEEE10Policy1000EPiSC_iS9_iiNS7_10__identityEEEvT0_T1_T2_T3_T4_T6_E12temp_storage+12];
	add.s32 	%r619, %r618, %r686;
	ld.shared.u32 	%r620, [_ZZN3cub18CUB_300001_SM_10006detail6reduce28DeviceReduceSingleTileKernelINS2_10policy_hubIiyN4cuda3std3__44plusIiEEE10Policy1000EPiSC_iS9_iiNS7_10__identityEEEvT0_T1_T2_T3_T4_T6_E12temp_storage+16];
	add.s32 	%r621, %r619, %r620;
	ld.shared.u32 	%r622, [_ZZN3cub18CUB_300001_SM_10006detail6reduce28DeviceReduceSingleTileKernelINS2_10policy_hubIiyN4cuda3std3__44plusIiEEE10Policy1000EPiSC_iS9_iiNS7_10__identityEEEvT0_T1_T2_T3_T4_T6_E12temp_storage+20];
	add.s32 	%r623, %r621, %r622;
	ld.shared.u32 	%r624, [_ZZN3cub18CUB_300001_SM_10006detail6reduce28DeviceReduceSingleTileKernelINS2_10policy_hubIiyN4cuda3std3__44plusIiEEE10Policy1000EPiSC_iS9_iiNS7_10__identityEEEvT0_T1_T2_T3_T4_T6_E12temp_storage+24];
	add.s32 	%r625, %r623, %r624;
	ld.shared.u32 	%r626, [_ZZN3cub18CUB_300001_SM_10006detail6reduce28DeviceReduceSingleTileKernelINS2_10policy_hubIiyN4cuda3std3__44plusIiEEE10Policy1000EPiSC_iS9_iiNS7_10__identityEEEvT0_T1_T2_T3_T4_T6_E12temp_storage+28];
	add.s32 	%r627, %r625, %r626;
	ld.shared.u32 	%r628, [_ZZN3cub18CUB_300001_SM_10006detail6reduce28DeviceReduceSingleTileKernelINS2_10policy_hubIiyN4cuda3std3__44plusIiEEE10Policy1000EPiSC_iS9_iiNS7_10__identityEEEvT0_T1_T2_T3_T4_T6_E12temp_storage+32];
	add.s32 	%r629, %r627, %r628;
	ld.shared.u32 	%r630, [_ZZN3cub18CUB_300001_SM_10006detail6reduce28DeviceReduceSingleTileKernelINS2_10policy_hubIiyN4cuda3std3__44plusIiEEE10Policy1000EPiSC_iS9_iiNS7_10__identityEEEvT0_T1_T2_T3_T4_T6_E12temp_storage+36];
	add.s32 	%r686, %r629, %r630;
	bra.uni 	$L__BB9_72;
$L__BB9_18:
	// begin inline asm
	mov.u32 %r520, %laneid;
	// end inline asm
	and.b32  	%r546, %r1, 992;
	add.s32 	%r547, %r546, 32;
	setp.gt.s32 	%p73, %r547, %r120;
	not.b32 	%r548, %r546;
	add.s32 	%r549, %r120, %r548;
	selp.b32 	%r544, %r549, 31, %p73;
	mov.b32 	%r523, 1;
	mov.b32 	%r545, -1;
	// begin inline asm
	shfl.sync.down.b32 %r521, %r644, %r523, %r544, %r545;
	// end inline asm
	setp.lt.s32 	%p74, %r520, %r544;
	selp.b32 	%r550, %r521, 0, %p74;
	add.s32 	%r527, %r550, %r644;
	mov.b32 	%r528, 2;
	// begin inline asm
	shfl.sync.down.b32 %r526, %r527, %r528, %r544, %r545;
	// end inline asm
	add.s32 	%r551, %r520, 2;
	setp.gt.s32 	%p75, %r551, %r544;
	selp.b32 	%r552, 0, %r526, %p75;
	add.s32 	%r532, %r527, %r552;
	mov.b32 	%r533, 4;
	// begin inline asm
	shfl.sync.down.b32 %r531, %r532, %r533, %r544, %r545;
	// end inline asm
	add.s32 	%r553, %r520, 4;
	setp.gt.s32 	%p76, %r553, %r544;
	selp.b32 	%r554, 0, %r531, %p76;
	add.s32 	%r537, %r532, %r554;
	mov.b32 	%r538, 8;
	// begin inline asm
	shfl.sync.down.b32 %r536, %r537, %r538, %r544, %r545;
	// end inline asm
	add.s32 	%r555, %r520, 8;
	setp.gt.s32 	%p77, %r555, %r544;
	selp.b32 	%r556, 0, %r536, %p77;
	add.s32 	%r542, %r537, %r556;
	mov.b32 	%r543, 16;
	// begin inline asm
	shfl.sync.down.b32 %r541, %r542, %r543, %r544, %r545;
	// end inline asm
	add.s32 	%r557, %r520, 16;
	setp.gt.s32 	%p78, %r557, %r544;
	selp.b32 	%r558, 0, %r541, %p78;
	add.s32 	%r686, %r542, %r558;
	setp.ne.s32 	%p79, %r520, 0;
	@%p79 bra 	$L__BB9_20;
	shr.u32 	%r559, %r1, 3;
	and.b32  	%r560, %r559, 124;
	mov.u32 	%r561, _ZZN3cub18CUB_300001_SM_10006detail6reduce28DeviceReduceSingleTileKernelINS2_10policy_hubIiyN4cuda3std3__44plusIiEEE10Policy1000EPiSC_iS9_iiNS7_10__identityEEEvT0_T1_T2_T3_T4_T6_E12temp_storage;
	add.s32 	%r562, %r561, %r560;
	st.shared.u32 	[%r562+8], %r686;
$L__BB9_20:
	bar.sync 	0;
	setp.ne.s32 	%p80, %r1, 0;
	@%p80 bra 	$L__BB9_72;
	setp.gt.s32 	%p81, %r120, 32;
	ld.shared.u32 	%r563, [_ZZN3cub18CUB_300001_SM_10006detail6reduce28DeviceReduceSingleTileKernelINS2_10policy_hubIiyN4cuda3std3__44plusIiEEE10Policy1000EPiSC_iS9_iiNS7_10__identityEEEvT0_T1_T2_T3_T4_T6_E12temp_storage+12];
	selp.b32 	%r564, %r563, 0, %p81;
	add.s32 	%r565, %r564, %r686;
	setp.gt.s32 	%p82, %r120, 64;
	ld.shared.u32 	%r566, [_ZZN3cub18CUB_300001_SM_10006detail6reduce28DeviceReduceSingleTileKernelINS2_10policy_hubIiyN4cuda3std3__44plusIiEEE10Policy1000EPiSC_iS9_iiNS7_10__identityEEEvT0_T1_T2_T3_T4_T6_E12temp_storage+16];
	selp.b32 	%r567, %r566, 0, %p82;
	add.s32 	%r568, %r565, %r567;
	setp.gt.s32 	%p83, %r120, 96;
	ld.shared.u32 	%r569, [_ZZN3cub18CUB_300001_SM_10006detail6reduce28DeviceReduceSingleTileKernelINS2_10policy_hubIiyN4cuda3std3__44plusIiEEE10Policy1000EPiSC_iS9_iiNS7_10__identityEEEvT0_T1_T2_T3_T4_T6_E12temp_storage+20];
	selp.b32 	%r570, %r569, 0, %p83;
	add.s32 	%r571, %r568, %r570;
	setp.gt.s32 	%p84, %r120, 128;
	ld.shared.u32 	%r572, [_ZZN3cub18CUB_300001_SM_10006detail6reduce28DeviceReduceSingleTileKernelINS2_10policy_hubIiyN4cuda3std3__44plusIiEEE10Policy1000EPiSC_iS9_iiNS7_10__identityEEEvT0_T1_T2_T3_T4_T6_E12temp_storage+24];
	selp.b32 	%r573, %r572, 0, %p84;
	add.s32 	%r574, %r571, %r573;
	setp.gt.s32 	%p85, %r120, 160;
	ld.shared.u32 	%r575, [_ZZN3cub18CUB_300001_SM_10006detail6reduce28DeviceReduceSingleTileKernelINS2_10policy_hubIiyN4cuda3std3__44plusIiEEE10Policy1000EPiSC_iS9_iiNS7_10__identityEEEvT0_T1_T2_T3_T4_T6_E12temp_storage+28];
	selp.b32 	%r576, %r575, 0, %p85;
	add.s32 	%r577, %r574, %r576;
	setp.gt.s32 	%p86, %r120, 192;
	ld.shared.u32 	%r578, [_ZZN3cub18CUB_300001_SM_10006detail6reduce28DeviceReduceSingleTileKernelINS2_10policy_hubIiyN4cuda3std3__44plusIiEEE10Policy1000EPiSC_iS9_iiNS7_10__identityEEEvT0_T1_T2_T3_T4_T6_E12temp_storage+32];
	selp.b32 	%r579, %r578, 0, %p86;
	add.s32 	%r580, %r577, %r579;
	setp.gt.s32 	%p87, %r120, 224;
	ld.shared.u32 	%r581, [_ZZN3cub18CUB_300001_SM_10006detail6reduce28DeviceReduceSingleTileKernelINS2_10policy_hubIiyN4cuda3std3__44plusIiEEE10Policy1000EPiSC_iS9_iiNS7_10__identityEEEvT0_T1_T2_T3_T4_T6_E12temp_storage+36];
	selp.b32 	%r582, %r581, 0, %p87;
	add.s32 	%r686, %r580, %r582;
	bra.uni 	$L__BB9_72;
$L__BB9_22:
	mov.u32 	%r26, %tid.x;
	shl.b32 	%r377, %r26, 2;
	mul.wide.u32 	%rd86, %r377, 4;
	add.s64 	%rd76, %rd16, %rd86;
	// begin inline asm
	ld.global.nc.v2.u64 {%rd74, %rd75}, [%rd76];
	// end inline asm
	mov.b64 	{%r378, %r379}, %rd75;
	mov.b64 	{%r380, %r381}, %rd74;
	add.s64 	%rd79, %rd76, 4096;
	// begin inline asm
	ld.global.nc.v2.u64 {%rd77, %rd78}, [%rd79];
	// end inline asm
	mov.b64 	{%r382, %r383}, %rd78;
	mov.b64 	{%r384, %r385}, %rd77;
	add.s64 	%rd82, %rd76, 8192;
	// begin inline asm
	ld.global.nc.v2.u64 {%rd80, %rd81}, [%rd82];
	// end inline asm
	mov.b64 	{%r386, %r387}, %rd81;
	mov.b64 	{%r388, %r389}, %rd80;
	add.s64 	%rd85, %rd76, 12288;
	// begin inline asm
	ld.global.nc.v2.u64 {%rd83, %rd84}, [%rd85];
	// end inline asm
	mov.b64 	{%r390, %r391}, %rd84;
	mov.b64 	{%r392, %r393}, %rd83;
	add.s32 	%r394, %r381, %r380;
	add.s32 	%r395, %r378, %r394;
	add.s32 	%r396, %r379, %r395;
	add.s32 	%r397, %r384, %r396;
	add.s32 	%r398, %r385, %r397;
	add.s32 	%r399, %r382, %r398;
	add.s32 	%r400, %r383, %r399;
	add.s32 	%r401, %r388, %r400;
	add.s32 	%r402, %r389, %r401;
	add.s32 	%r403, %r386, %r402;
	add.s32 	%r404, %r387, %r403;
	add.s32 	%r405, %r392, %r404;
	add.s32 	%r406, %r393, %r405;
	add.s32 	%r407, %r390, %r406;
	add.s32 	%r659, %r391, %r407;
	setp.lt.u32 	%p50, %r120, 8192;
	mov.b32 	%r648, 4096;
	@%p50 bra 	$L__BB9_26;
	add.s32 	%r28, %r120, -4096;
	mov.b32 	%r648, 4096;
$L__BB9_24:
	mul.wide.s32 	%rd99, %r648, 4;
	add.s64 	%rd89, %rd76, %rd99;
	// begin inline asm
	ld.global.nc.v2.u64 {%rd87, %rd88}, [%rd89];
	// end inline asm
	mov.b64 	{%r409, %r410}, %rd88;
	mov.b64 	{%r411, %r412}, %rd87;
	add.s64 	%rd92, %rd89, 4096;
	// begin inline asm
	ld.global.nc.v2.u64 {%rd90, %rd91}, [%rd92];
	// end inline asm
	mov.b64 	{%r413, %r414}, %rd91;
	mov.b64 	{%r415, %r416}, %rd90;
	add.s64 	%rd95, %rd89, 8192;
	// begin inline asm
	ld.global.nc.v2.u64 {%rd93, %rd94}, [%rd95];
	// end inline asm
	mov.b64 	{%r417, %r418}, %rd94;
	mov.b64 	{%r419, %r420}, %rd93;
	add.s64 	%rd98, %rd89, 12288;
	// begin inline asm
	ld.global.nc.v2.u64 {%rd96, %rd97}, [%rd98];
	// end inline asm
	mov.b64 	{%r421, %r422}, %rd97;
	mov.b64 	{%r423, %r424}, %rd96;
	add.s32 	%r425, %r411, %r659;
	add.s32 	%r426, %r412, %r425;
	add.s32 	%r427, %r409, %r426;
	add.s32 	%r428, %r410, %r427;
	add.s32 	%r429, %r415, %r428;
	add.s32 	%r430, %r416, %r429;
	add.s32 	%r431, %r413, %r430;
	add.s32 	%r432, %r414, %r431;
	add.s32 	%r433, %r419, %r432;
	add.s32 	%r434, %r420, %r433;
	add.s32 	%r435, %r417, %r434;
	add.s32 	%r436, %r418, %r435;
	add.s32 	%r437, %r423, %r436;
	add.s32 	%r438, %r424, %r437;
	add.s32 	%r439, %r421, %r438;
	add.s32 	%r659, %r422, %r439;
	sub.s32 	%r440, %r120, %r648;
	setp.lt.s32 	%p51, %r440, 4096;
	@%p51 bra 	$L__BB9_34;
	add.s32 	%r648, %r648, 4096;
	setp.le.s32 	%p52, %r648, %r28;
	@%p52 bra 	$L__BB9_24;
$L__BB9_26:
	setp.le.s32 	%p53, %r120, %r648;
	@%p53 bra 	$L__BB9_34;
	sub.s32 	%r35, %r120, %r648;
	setp.ge.s32 	%p54, %r26, %r35;
	@%p54 bra 	$L__BB9_34;
	not.b32 	%r442, %r26;
	add.s32 	%r443, %r120, %r442;
	sub.s32 	%r36, %r443, %r648;
	and.b32  	%r444, %r36, 768;
	setp.eq.s32 	%p55, %r444, 768;
	mov.u32 	%r653, %r26;
	@%p55 bra 	$L__BB9_31;
	add.s32 	%r650, %r26, %r648;
	shr.u32 	%r445, %r36, 8;
	add.s32 	%r446, %r445, 1;
	and.b32  	%r447, %r446, 3;
	neg.s32 	%r649, %r447;
	mov.u32 	%r653, %r26;
$L__BB9_30:
	.pragma "nounroll";
	mul.wide.u32 	%rd101, %r650, 4;
	add.s64 	%rd100, %rd16, %rd101;
	// begin inline asm
	ld.global.nc.u32 %r448, [%rd100];
	// end inline asm
	add.s32 	%r659, %r448, %r659;
	add.s32 	%r653, %r653, 256;
	add.s32 	%r650, %r650, 256;
	add.s32 	%r649, %r649, 1;
	setp.ne.s32 	%p56, %r649, 0;
	@%p56 bra 	$L__BB9_30;
$L__BB9_31:
	setp.lt.u32 	%p57, %r36, 768;
	@%p57 bra 	$L__BB9_34;
	cvt.u64.u32 	%rd102, %r653;
	cvt.u64.u32 	%rd103, %r648;
	add.s64 	%rd104, %rd102, %rd103;
	shl.b64 	%rd105, %rd104, 2;
	add.s64 	%rd106, %rd105, %rd16;
	add.s64 	%rd122, %rd106, 2048;
	add.s32 	%r656, %r653, %r648;
$L__BB9_33:
	mul.wide.u32 	%rd111, %r656, 4;
	add.s64 	%rd107, %rd16, %rd111;
	// begin inline asm
	ld.global.nc.u32 %r449, [%rd107];
	// end inline asm
	add.s32 	%r453, %r449, %r659;
	add.s64 	%rd108, %rd122, -1024;
	// begin inline asm
	ld.global.nc.u32 %r450, [%rd108];
	// end inline asm
	add.s32 	%r454, %r450, %r453;
	// begin inline asm
	ld.global.nc.u32 %r451, [%rd122];
	// end inline asm
	add.s32 	%r455, %r451, %r454;
	add.s64 	%rd110, %rd122, 1024;
	// begin inline asm
	ld.global.nc.u32 %r452, [%rd110];
	// end inline asm
	add.s32 	%r659, %r452, %r455;
	add.s32 	%r653, %r653, 1024;
	add.s64 	%rd122, %rd122, 4096;
	add.s32 	%r656, %r656, 1024;
	setp.lt.s32 	%p58, %r653, %r35;
	@%p58 bra 	$L__BB9_33;
$L__BB9_34:
	// begin inline asm
	mov.u32 %r456, %laneid;
	// end inline asm
	mov.b32 	%r459, 1;
	mov.b32 	%r480, 31;
	mov.b32 	%r481, -1;
	// begin inline asm
	shfl.sync.down.b32 %r457, %r659, %r459, %r480, %r481;
	// end inline asm
	setp.gt.s32 	%p59, %r456, 30;
	selp.b32 	%r482, 0, %r457, %p59;
	add.s32 	%r463, %r482, %r659;
	mov.b32 	%r464, 2;
	// begin inline asm
	shfl.sync.down.b32 %r462, %r463, %r464, %r480, %r481;
	// end inline asm
	setp.gt.s32 	%p60, %r456, 29;
	selp.b32 	%r483, 0, %r462, %p60;
	add.s32 	%r468, %r463, %r483;
	mov.b32 	%r469, 4;
	// begin inline asm
	shfl.sync.down.b32 %r467, %r468, %r469, %r480, %r481;
	// end inline asm
	setp.gt.s32 	%p61, %r456, 27;
	selp.b32 	%r484, 0, %r467, %p61;
	add.s32 	%r473, %r468, %r484;
	mov.b32 	%r474, 8;
	// begin inline asm
	shfl.sync.down.b32 %r472, %r473, %r474, %r480, %r481;
	// end inline asm
	setp.gt.s32 	%p62, %r456, 23;
	selp.b32 	%r485, 0, %r472, %p62;
	add.s32 	%r478, %r473, %r485;
	mov.b32 	%r479, 16;
	// begin inline asm
	shfl.sync.down.b32 %r477, %r478, %r479, %r480, %r481;
	// end inline asm
	setp.gt.s32 	%p63, %r456, 15;
	selp.b32 	%r486, 0, %r477, %p63;
	add.s32 	%r686, %r478, %r486;
	setp.ne.s32 	%p64, %r456, 0;
	@%p64 bra 	$L__BB9_36;
	shr.u32 	%r487, %r26, 3;
	and.b32  	%r488, %r487, 124;
	mov.u32 	%r489, _ZZN3cub18CUB_300001_SM_10006detail6reduce28DeviceReduceSingleTileKernelINS2_10policy_hubIiyN4cuda3std3__44plusIiEEE10Policy1000EPiSC_iS9_iiNS7_10__identityEEEvT0_T1_T2_T3_T4_T6_E12temp_storage;
	add.s32 	%r490, %r489, %r488;
	st.shared.u32 	[%r490+8], %r686;
$L__BB9_36:
	bar.sync 	0;
	setp.ne.s32 	%p65, %r26, 0;
	@%p65 bra 	$L__BB9_72;
	ld.shared.u32 	%r491, [_ZZN3cub18CUB_300001_SM_10006detail6reduce28DeviceReduceSingleTileKernelINS2_10policy_hubIiyN4cuda3std3__44plusIiEEE10Policy1000EPiSC_iS9_iiNS7_10__identityEEEvT0_T1_T2_T3_T4_T6_E12temp_storage+12];
	add.s32 	%r492, %r491, %r686;
	ld.shared.u32 	%r493, [_ZZN3cub18CUB_300001_SM_10006detail6reduce28DeviceReduceSingleTileKernelINS2_10policy_hubIiyN4cuda3std3__44plusIiEEE10Policy1000EPiSC_iS9_iiNS7_10__identityEEEvT0_T1_T2_T3_T4_T6_E12temp_storage+16];
	add.s32 	%r494, %r492, %r493;
	ld.shared.u32 	%r495, [_ZZN3cub18CUB_300001_SM_10006detail6reduce28DeviceReduceSingleTileKernelINS2_10policy_hubIiyN4cuda3std3__44plusIiEEE10Policy1000EPiSC_iS9_iiNS7_10__identityEEEvT0_T1_T2_T3_T4_T6_E12temp_storage+20];
	add.s32 	%r496, %r494, %r495;
	ld.shared.u32 	%r497, [_ZZN3cub18CUB_300001_SM_10006detail6reduce28DeviceReduceSingleTileKernelINS2_10policy_hubIiyN4cuda3std3__44plusIiEEE10Policy1000EPiSC_iS9_iiNS7_10__identityEEEvT0_T1_T2_T3_T4_T6_E12temp_storage+24];
	add.s32 	%r498, %r496, %r497;
	ld.shared.u32 	%r499, [_ZZN3cub18CUB_300001_SM_10006detail6reduce28DeviceReduceSingleTileKernelINS2_10policy_hubIiyN4cuda3std3__44plusIiEEE10Policy1000EPiSC_iS9_iiNS7_10__identityEEEvT0_T1_T2_T3_T4_T6_E12temp_storage+28];
	add.s32 	%r500, %r498, %r499;
	ld.shared.u32 	%r501, [_ZZN3cub18CUB_300001_SM_10006detail6reduce28DeviceReduceSingleTileKernelINS2_10policy_hubIiyN4cuda3std3__44plusIiEEE10Policy1000EPiSC_iS9_iiNS7_10__identityEEEvT0_T1_T2_T3_T4_T6_E12temp_storage+32];
	add.s32 	%r502, %r500, %r501;
	ld.shared.u32 	%r503, [_ZZN3cub18CUB_300001_SM_10006detail6reduce28DeviceReduceSingleTileKernelINS2_10policy_hubIiyN4cuda3std3__44plusIiEEE10Policy1000EPiSC_iS9_iiNS7_10__identityEEEvT0_T1_T2_T3_T4_T6_E12temp_storage+36];
	add.s32 	%r686, %r502, %r503;
	bra.uni 	$L__BB9_72;
$L__BB9_38:
	setp.gt.s32 	%p3, %r120, 4095;
	@%p3 bra 	$L__BB9_56;
	mov.u32 	%r60, %tid.x;
	setp.ge.s32 	%p20, %r60, %r120;
	mov.b32 	%r670, 0;
	mov.u32 	%r665, %r60;
	@%p20 bra 	$L__BB9_41;
	mul.wide.u32 	%rd66, %r60, 4;
	add.s64 	%rd65, %rd16, %rd66;
	// begin inline asm
	ld.global.nc.u32 %r670, [%rd65];
	// end inline asm
	add.s32 	%r665, %r60, 256;
$L__BB9_41:
	setp.ge.s32 	%p21, %r665, %r120;
	@%p21 bra 	$L__BB9_47;
	not.b32 	%r252, %r665;
	add.s32 	%r65, %r120, %r252;
	and.b32  	%r253, %r65, 768;
	setp.eq.s32 	%p22, %r253, 768;
	@%p22 bra 	$L__BB9_45;
	mul.wide.u32 	%rd67, %r665, 4;
	add.s64 	%rd123, %rd16, %rd67;
	shr.u32 	%r254, %r65, 8;
	add.s32 	%r255, %r254, 1;
	and.b32  	%r256, %r255, 3;
	neg.s32 	%r662, %r256;
$L__BB9_44:
	.pragma "nounroll";
	// begin inline asm
	ld.global.nc.u32 %r257, [%rd123];
	// end inline asm
	add.s32 	%r670, %r257, %r670;
	add.s32 	%r665, %r665, 256;
	add.s64 	%rd123, %rd123, 1024;
	add.s32 	%r662, %r662, 1;
	setp.ne.s32 	%p23, %r662, 0;
	@%p23 bra 	$L__BB9_44;
$L__BB9_45:
	setp.lt.u32 	%p24, %r65, 768;
	@%p24 bra 	$L__BB9_47;
$L__BB9_46:
	mul.wide.s32 	%rd73, %r665, 4;
	add.s64 	%rd69, %rd16, %rd73;
	// begin inline asm
	ld.global.nc.u32 %r258, [%rd69];
	// end inline asm
	add.s32 	%r262, %r258, %r670;
	add.s64 	%rd70, %rd69, 1024;
	// begin inline asm
	ld.global.nc.u32 %r259, [%rd70];
	// end inline asm
	add.s32 	%r263, %r259, %r262;
	add.s64 	%rd71, %rd69, 2048;
	// begin inline asm
	ld.global.nc.u32 %r260, [%rd71];
	// end inline asm
	add.s32 	%r264, %r260, %r263;
	add.s64 	%rd72, %rd69, 3072;
	// begin inline asm
	ld.global.nc.u32 %r261, [%rd72];
	// end inline asm
	add.s32 	%r670, %r261, %r264;
	add.s32 	%r665, %r665, 1024;
	setp.lt.s32 	%p25, %r665, %r120;
	@%p25 bra 	$L__BB9_46;
$L__BB9_47:
	setp.lt.s32 	%p26, %r120, 256;
	@%p26 bra 	$L__BB9_52;
	// begin inline asm
	mov.u32 %r328, %laneid;
	// end inline asm
	mov.b32 	%r331, 1;
	mov.b32 	%r352, 31;
	mov.b32 	%r353, -1;
	// begin inline asm
	shfl.sync.down.b32 %r329, %r670, %r331, %r352, %r353;
	// end inline asm
	setp.gt.s32 	%p42, %r328, 30;
	selp.b32 	%r354, 0, %r329, %p42;
	add.s32 	%r335, %r354, %r670;
	mov.b32 	%r336, 2;
	// begin inline asm
	shfl.sync.down.b32 %r334, %r335, %r336, %r352, %r353;
	// end inline asm
	setp.gt.s32 	%p43, %r328, 29;
	selp.b32 	%r355, 0, %r334, %p43;
	add.s32 	%r340, %r335, %r355;
	mov.b32 	%r341, 4;
	// begin inline asm
	shfl.sync.down.b32 %r339, %r340, %r341, %r352, %r353;
	// end inline asm
	setp.gt.s32 	%p44, %r328, 27;
	selp.b32 	%r356, 0, %r339, %p44;
	add.s32 	%r345, %r340, %r356;
	mov.b32 	%r346, 8;
	// begin inline asm
	shfl.sync.down.b32 %r344, %r345, %r346, %r352, %r353;
	// end inline asm
	setp.gt.s32 	%p45, %r328, 23;
	selp.b32 	%r357, 0, %r344, %p45;
	add.s32 	%r350, %r345, %r357;
	mov.b32 	%r351, 16;
	// begin inline asm
	shfl.sync.down.b32 %r349, %r350, %r351, %r352, %r353;
	// end inline asm
	setp.gt.s32 	%p46, %r328, 15;
	selp.b32 	%r358, 0, %r349, %p46;
	add.s32 	%r686, %r350, %r358;
	setp.ne.s32 	%p47, %r328, 0;
	@%p47 bra 	$L__BB9_50;
	shr.u32 	%r359, %r60, 3;
	and.b32  	%r360, %r359, 124;
	mov.u32 	%r361, _ZZN3cub18CUB_300001_SM_10006detail6reduce28DeviceReduceSingleTileKernelINS2_10policy_hubIiyN4cuda3std3__44plusIiEEE10Policy1000EPiSC_iS9_iiNS7_10__identityEEEvT0_T1_T2_T3_T4_T6_E12temp_storage;
	add.s32 	%r362, %r361, %r360;
	st.shared.u32 	[%r362+8], %r686;
$L__BB9_50:
	bar.sync 	0;
	setp.ne.s32 	%p48, %r60, 0;
	@%p48 bra 	$L__BB9_72;
	ld.shared.u32 	%r363, [_ZZN3cub18CUB_300001_SM_10006detail6reduce28DeviceReduceSingleTileKernelINS2_10policy_hubIiyN4cuda3std3__44plusIiEEE10Policy1000EPiSC_iS9_iiNS7_10__identityEEEvT0_T1_T2_T3_T4_T6_E12temp_storage+12];
	add.s32 	%r364, %r363, %r686;
	ld.shared.u32 	%r365, [_ZZN3cub18CUB_300001_SM_10006detail6reduce28DeviceReduceSingleTileKernelINS2_10policy_hubIiyN4cuda3std3__44plusIiEEE10Policy1000EPiSC_iS9_iiNS7_10__identityEEEvT0_T1_T2_T3_T4_T6_E12temp_storage+16];
	add.s32 	%r366, %r364, %r365;
	ld.shared.u32 	%r367, [_ZZN3cub18CUB_300001_SM_10006detail6reduce28DeviceReduceSingleTileKernelINS2_10policy_hubIiyN4cuda3std3__44plusIiEEE10Policy1000EPiSC_iS9_iiNS7_10__identityEEEvT0_T1_T2_T3_T4_T6_E12temp_storage+20];
	add.s32 	%r368, %r366, %r367;
	ld.shared.u32 	%r369, [_ZZN3cub18CUB_300001_SM_10006detail6reduce28DeviceReduceSingleTileKernelINS2_10policy_hubIiyN4cuda3std3__44plusIiEEE10Policy1000EPiSC_iS9_iiNS7_10__identityEEEvT0_T1_T2_T3_T4_T6_E12temp_storage+24];
	add.s32 	%r370, %r368, %r369;
	ld.shared.u32 	%r371, [_ZZN3cub18CUB_300001_SM_10006detail6reduce28DeviceReduceSingleTileKernelINS2_10policy_hubIiyN4cuda3std3__44plusIiEEE10Policy1000EPiSC_iS9_iiNS7_10__identityEEEvT0_T1_T2_T3_T4_T6_E12temp_storage+28];
	add.s32 	%r372, %r370, %r371;
	ld.shared.u32 	%r373, [_ZZN3cub18CUB_300001_SM_10006detail6reduce28DeviceReduceSingleTileKernelINS2_10policy_hubIiyN4cuda3std3__44plusIiEEE10Policy1000EPiSC_iS9_iiNS7_10__identityEEEvT0_T1_T2_T3_T4_T6_E12temp_storage+32];
	add.s32 	%r374, %r372, %r373;
	ld.shared.u32 	%r375, [_ZZN3cub18CUB_300001_SM_10006detail6reduce28DeviceReduceSingleTileKernelINS2_10policy_hubIiyN4cuda3std3__44plusIiEEE10Policy1000EPiSC_iS9_iiNS7_10__identityEEEvT0_T1_T2_T3_T4_T6_E12temp_storage+36];
	add.s32 	%r686, %r374, %r375;
	bra.uni 	$L__BB9_72;
$L__BB9_52:
	// begin inline asm
	mov.u32 %r265, %laneid;
	// end inline asm
	and.b32  	%r291, %r60, 992;
	add.s32 	%r292, %r291, 32;
	setp.gt.s32 	%p27, %r292, %r120;
	not.b32 	%r293, %r291;
	add.s32 	%r294, %r120, %r293;
	selp.b32 	%r289, %r294, 31, %p27;
	mov.b32 	%r268, 1;
	mov.b32 	%r290, -1;
	// begin inline asm
	shfl.sync.down.b32 %r266, %r670, %r268, %r289, %r290;
	// end inline asm
	setp.lt.s32 	%p28, %r265, %r289;
	selp.b32 	%r295, %r266, 0, %p28;
	add.s32 	%r272, %r295, %r670;
	mov.b32 	%r273, 2;
	// begin inline asm
	shfl.sync.down.b32 %r271, %r272, %r273, %r289, %r290;
	// end inline asm
	add.s32 	%r296, %r265, 2;
	setp.gt.s32 	%p29, %r296, %r289;
	selp.b32 	%r297, 0, %r271, %p29;
	add.s32 	%r277, %r272, %r297;
	mov.b32 	%r278, 4;
	// begin inline asm
	shfl.sync.down.b32 %r276, %r277, %r278, %r289, %r290;
	// end inline asm
	add.s32 	%r298, %r265, 4;
	setp.gt.s32 	%p30, %r298, %r289;
	selp.b32 	%r299, 0, %r276, %p30;
	add.s32 	%r282, %r277, %r299;
	mov.b32 	%r283, 8;
	// begin inline asm
	shfl.sync.down.b32 %r281, %r282, %r283, %r289, %r290;
	// end inline asm
	add.s32 	%r300, %r265, 8;
	setp.gt.s32 	%p31, %r300, %r289;
	selp.b32 	%r301, 0, %r281, %p31;
	add.s32 	%r287, %r282, %r301;
	mov.b32 	%r288, 16;
	// begin inline asm
	shfl.sync.down.b32 %r286, %r287, %r288, %r289, %r290;
	// end inline asm
	add.s32 	%r302, %r265, 16;
	setp.gt.s32 	%p32, %r302, %r289;
	selp.b32 	%r303, 0, %r286, %p32;
	add.s32 	%r686, %r287, %r303;
	setp.ne.s32 	%p33, %r265, 0;
	@%p33 bra 	$L__BB9_54;
	shr.u32 	%r304, %r60, 3;
	and.b32  	%r305, %r304, 124;
	mov.u32 	%r306, _ZZN3cub18CUB_300001_SM_10006detail6reduce28DeviceReduceSingleTileKernelINS2_10policy_hubIiyN4cuda3std3__44plusIiEEE10Policy1000EPiSC_iS9_iiNS7_10__identityEEEvT0_T1_T2_T3_T4_T6_E12temp_storage;
	add.s32 	%r307, %r306, %r305;
	st.shared.u32 	[%r307+8], %r686;
$L__BB9_54:
	bar.sync 	0;
	setp.ne.s32 	%p34, %r60, 0;
	@%p34 bra 	$L__BB9_72;
	setp.gt.s32 	%p35, %r120, 32;
	ld.shared.u32 	%r308, [_ZZN3cub18CUB_300001_SM_10006detail6reduce28DeviceReduceSingleTileKernelINS2_10policy_hubIiyN4cuda3std3__44plusIiEEE10Policy1000EPiSC_iS9_iiNS7_10__identityEEEvT0_T1_T2_T3_T4_T6_E12temp_storage+12];
	selp.b32 	%r309, %r308, 0, %p35;
	add.s32 	%r310, %r309, %r686;
	setp.gt.s32 	%p36, %r120, 64;
	ld.shared.u32 	%r311, [_ZZN3cub18CUB_300001_SM_10006detail6reduce28DeviceReduceSingleTileKernelINS2_10policy_hubIiyN4cuda3std3__44plusIiEEE10Policy1000EPiSC_iS9_iiNS7_10__identityEEEvT0_T1_T2_T3_T4_T6_E12temp_storage+16];
	selp.b32 	%r312, %r311, 0, %p36;
	add.s32 	%r313, %r310, %r312;
	setp.gt.s32 	%p37, %r120, 96;
	ld.shared.u32 	%r314, [_ZZN3cub18CUB_300001_SM_10006detail6reduce28DeviceReduceSingleTileKernelINS2_10policy_hubIiyN4cuda3std3__44plusIiEEE10Policy1000EPiSC_iS9_iiNS7_10__identityEEEvT0_T1_T2_T3_T4_T6_E12temp_storage+20];
	selp.b32 	%r315, %r314, 0, %p37;
	add.s32 	%r316, %r313, %r315;
	setp.gt.s32 	%p38, %r120, 128;
	ld.shared.u32 	%r317, [_ZZN3cub18CUB_300001_SM_10006detail6reduce28DeviceReduceSingleTileKernelINS2_10policy_hubIiyN4cuda3std3__44plusIiEEE10Policy1000EPiSC_iS9_iiNS7_10__identityEEEvT0_T1_T2_T3_T4_T6_E12temp_storage+24];
	selp.b32 	%r318, %r317, 0, %p38;
	add.s32 	%r319, %r316, %r318;
	setp.gt.s32 	%p39, %r120, 160;
	ld.shared.u32 	%r320, [_ZZN3cub18CUB_300001_SM_10006detail6reduce28DeviceReduceSingleTileKernelINS2_10policy_hubIiyN4cuda3std3__44plusIiEEE10Policy1000EPiSC_iS9_iiNS7_10__identityEEEvT0_T1_T2_T3_T4_T6_E12temp_storage+28];
	selp.b32 	%r321, %r320, 0, %p39;
	add.s32 	%r322, %r319, %r321;
	setp.gt.s32 	%p40, %r120, 192;
	ld.shared.u32 	%r323, [_ZZN3cub18CUB_300001_SM_10006detail6reduce28DeviceReduceSingleTileKernelINS2_10policy_hubIiyN4cuda3std3__44plusIiEEE10Policy1000EPiSC_iS9_iiNS7_10__identityEEEvT0_T1_T2_T3_T4_T6_E12temp_storage+32];
	selp.b32 	%r324, %r323, 0, %p40;
	add.s32 	%r325, %r322, %r324;
	setp.gt.s32 	%p41, %r120, 224;
	ld.shared.u32 	%r326, [_ZZN3cub18CUB_300001_SM_10006detail6reduce28DeviceReduceSingleTileKernelINS2_10policy_hubIiyN4cuda3std3__44plusIiEEE10Policy1000EPiSC_iS9_iiNS7_10__identityEEEvT0_T1_T2_T3_T4_T6_E12temp_storage+36];
	selp.b32 	%r327, %r326, 0, %p41;
	add.s32 	%r686, %r325, %r327;
	bra.uni 	$L__BB9_72;
$L__BB9_56:
	mov.u32 	%r85, %tid.x;
	mul.wide.u32 	%rd35, %r85, 4;
	add.s64 	%rd19, %rd16, %rd35;
	// begin inline asm
	ld.global.nc.u32 %r122, [%rd19];
	// end inline asm
	add.s64 	%rd20, %rd19, 1024;
	// begin inline asm
	ld.global.nc.u32 %r123, [%rd20];
	// end inline asm
	add.s64 	%rd21, %rd19, 2048;
	// begin inline asm
	ld.global.nc.u32 %r124, [%rd21];
	// end inline asm
	add.s64 	%rd22, %rd19, 3072;
	// begin inline asm
	ld.global.nc.u32 %r125, [%rd22];
	// end inline asm
	add.s64 	%rd23, %rd19, 4096;
	// begin inline asm
	ld.global.nc.u32 %r126, [%rd23];
	// end inline asm
	add.s64 	%rd24, %rd19, 5120;
	// begin inline asm
	ld.global.nc.u32 %r127, [%rd24];
	// end inline asm
	add.s64 	%rd25, %rd19, 6144;
	// begin inline asm
	ld.global.nc.u32 %r128, [%rd25];
	// end inline asm
	add.s64 	%rd26, %rd19, 7168;
	// begin inline asm
	ld.global.nc.u32 %r129, [%rd26];
	// end inline asm
	add.s64 	%rd27, %rd19, 8192;
	// begin inline asm
	ld.global.nc.u32 %r130, [%rd27];
	// end inline asm
	add.s64 	%rd28, %rd19, 9216;
	// begin inline asm
	ld.global.nc.u32 %r131, [%rd28];
	// end inline asm
	add.s64 	%rd29, %rd19, 10240;
	// begin inline asm
	ld.global.nc.u32 %r132, [%rd29];
	// end inline asm
	add.s64 	%rd30, %rd19, 11264;
	// begin inline asm
	ld.global.nc.u32 %r133, [%rd30];
	// end inline asm
	add.s64 	%rd31, %rd19, 12288;
	// begin inline asm
	ld.global.nc.u32 %r134, [%rd31];
	// end inline asm
	add.s64 	%rd32, %rd19, 13312;
	// begin inline asm
	ld.global.nc.u32 %r135, [%rd32];
	// end inline asm
	add.s64 	%rd33, %rd19, 14336;
	// begin inline asm
	ld.global.nc.u32 %r136, [%rd33];
	// end inline asm
	add.s64 	%rd34, %rd19, 15360;
	// begin inline asm
	ld.global.nc.u32 %r137, [%rd34];
	// end inline asm
	add.s32 	%r139, %r123, %r122;
	add.s32 	%r140, %r124, %r139;
	add.s32 	%r141, %r125, %r140;
	add.s32 	%r142, %r126, %r141;
	add.s32 	%r143, %r127, %r142;
	add.s32 	%r144, %r128, %r143;
	add.s32 	%r145, %r129, %r144;
	add.s32 	%r146, %r130, %r145;
	add.s32 	%r147, %r131, %r146;
	add.s32 	%r148, %r132, %r147;
	add.s32 	%r149, %r133, %r148;
	add.s32 	%r150, %r134, %r149;
	add.s32 	%r151, %r135, %r150;
	add.s32 	%r152, %r136, %r151;
	add.s32 	%r685, %r137, %r152;
	setp.lt.u32 	%p4, %r120, 8192;
	mov.b32 	%r674, 4096;
	@%p4 bra 	$L__BB9_60;
	add.s32 	%r87, %r120, -4096;
	mov.b32 	%r674, 4096;
$L__BB9_58:
	mul.wide.s32 	%rd52, %r674, 4;
	add.s64 	%rd36, %rd19, %rd52;
	// begin inline asm
	ld.global.nc.u32 %r154, [%rd36];
	// end inline asm
	add.s64 	%rd37, %rd36, 1024;
	// begin inline asm
	ld.global.nc.u32 %r155, [%rd37];
	// end inline asm
	add.s64 	%rd38, %rd36, 2048;
	// begin inline asm
	ld.global.nc.u32 %r156, [%rd38];
	// end inline asm
	add.s64 	%rd39, %rd36, 3072;
	// begin inline asm
	ld.global.nc.u32 %r157, [%rd39];
	// end inline asm
	add.s64 	%rd40, %rd36, 4096;
	// begin inline asm
	ld.global.nc.u32 %r158, [%rd40];
	// end inline asm
	add.s64 	%rd41, %rd36, 5120;
	// begin inline asm
	ld.global.nc.u32 %r159, [%rd41];
	// end inline asm
	add.s64 	%rd42, %rd36, 6144;
	// begin inline asm
	ld.global.nc.u32 %r160, [%rd42];
	// end inline asm
	add.s64 	%rd43, %rd36, 7168;
	// begin inline asm
	ld.global.nc.u32 %r161, [%rd43];
	// end inline asm
	add.s64 	%rd44, %rd36, 8192;
	// begin inline asm
	ld.global.nc.u32 %r162, [%rd44];
	// end inline asm
	add.s64 	%rd45, %rd36, 9216;
	// begin inline asm
	ld.global.nc.u32 %r163, [%rd45];
	// end inline asm
	add.s64 	%rd46, %rd36, 10240;
	// begin inline asm
	ld.global.nc.u32 %r164, [%rd46];
	// end inline asm
	add.s64 	%rd47, %rd36, 11264;
	// begin inline asm
	ld.global.nc.u32 %r165, [%rd47];
	// end inline asm
	add.s64 	%rd48, %rd36, 12288;
	// begin inline asm
	ld.global.nc.u32 %r166, [%rd48];
	// end inline asm
	add.s64 	%rd49, %rd36, 13312;
	// begin inline asm
	ld.global.nc.u32 %r167, [%rd49];
	// end inline asm
	add.s64 	%rd50, %rd36, 14336;
	// begin inline asm
	ld.global.nc.u32 %r168, [%rd50];
	// end inline asm
	add.s64 	%rd51, %rd36, 15360;
	// begin inline asm
	ld.global.nc.u32 %r169, [%rd51];
	// end inline asm
	add.s32 	%r170, %r154, %r685;
	add.s32 	%r171, %r155, %r170;
	add.s32 	%r172, %r156, %r171;
	add.s32 	%r173, %r157, %r172;
	add.s32 	%r174, %r158, %r173;
	add.s32 	%r175, %r159, %r174;
	add.s32 	%r176, %r160, %r175;
	add.s32 	%r177, %r161, %r176;
	add.s32 	%r178, %r162, %r177;
	add.s32 	%r179, %r163, %r178;
	add.s32 	%r180, %r164, %r179;
	add.s32 	%r181, %r165, %r180;
	add.s32 	%r182, %r166, %r181;
	add.s32 	%r183, %r167, %r182;
	add.s32 	%r184, %r168, %r183;
	add.s32 	%r685, %r169, %r184;
	sub.s32 	%r185, %r120, %r674;
	setp.lt.s32 	%p5, %r185, 4096;
	@%p5 bra 	$L__BB9_68;
	add.s32 	%r674, %r674, 4096;
	setp.le.s32 	%p6, %r674, %r87;
	@%p6 bra 	$L__BB9_58;
$L__BB9_60:
	setp.le.s32 	%p7, %r120, %r674;
	@%p7 bra 	$L__BB9_68;
	sub.s32 	%r94, %r120, %r674;
	setp.ge.s32 	%p8, %r85, %r94;
	@%p8 bra 	$L__BB9_68;
	not.b32 	%r187, %r85;
	add.s32 	%r188, %r120, %r187;
	sub.s32 	%r95, %r188, %r674;
	and.b32  	%r189, %r95, 768;
	setp.eq.s32 	%p9, %r189, 768;
	mov.u32 	%r679, %r85;
	@%p9 bra 	$L__BB9_65;
	add.s32 	%r676, %r85, %r674;
	shr.u32 	%r190, %r95, 8;
	add.s32 	%r191, %r190, 1;
	and.b32  	%r192, %r191, 3;
	neg.s32 	%r675, %r192;
	mov.u32 	%r679, %r85;
$L__BB9_64:
	.pragma "nounroll";
	mul.wide.u32 	%rd54, %r676, 4;
	add.s64 	%rd53, %rd16, %rd54;
	// begin inline asm
	ld.global.nc.u32 %r193, [%rd53];
	// end inline asm
	add.s32 	%r685, %r193, %r685;
	add.s32 	%r679, %r679, 256;
	add.s32 	%r676, %r676, 256;
	add.s32 	%r675, %r675, 1;
	setp.ne.s32 	%p10, %r675, 0;
	@%p10 bra 	$L__BB9_64;
$L__BB9_65:
	setp.lt.u32 	%p11, %r95, 768;
	@%p11 bra 	$L__BB9_68;
	cvt.u64.u32 	%rd55, %r679;
	cvt.u64.u32 	%rd56, %r674;
	add.s64 	%rd57, %rd55, %rd56;
	shl.b64 	%rd58, %rd57, 2;
	add.s64 	%rd59, %rd58, %rd16;
	add.s64 	%rd124, %rd59, 2048;
	add.s32 	%r682, %r679, %r674;
$L__BB9_67:
	mul.wide.u32 	%rd64, %r682, 4;
	add.s64 	%rd60, %rd16, %rd64;
	// begin inline asm
	ld.global.nc.u32 %r194, [%rd60];
	// end inline asm
	add.s32 	%r198, %r194, %r685;
	add.s64 	%rd61, %rd124, -1024;
	// begin inline asm
	ld.global.nc.u32 %r195, [%rd61];
	// end inline asm
	add.s32 	%r199, %r195, %r198;
	// begin inline asm
	ld.global.nc.u32 %r196, [%rd124];
	// end inline asm
	add.s32 	%r200, %r196, %r199;
	add.s64 	%rd63, %rd124, 1024;
	// begin inline asm
	ld.global.nc.u32 %r197, [%rd63];
	// end inline asm
	add.s32 	%r685, %r197, %r200;
	add.s32 	%r679, %r679, 1024;
	add.s64 	%rd124, %rd124, 4096;
	add.s32 	%r682, %r682, 1024;
	setp.lt.s32 	%p12, %r679, %r94;
	@%p12 bra 	$L__BB9_67;
$L__BB9_68:
	// begin inline asm
	mov.u32 %r201, %laneid;
	// end inline asm
	mov.b32 	%r204, 1;
	mov.b32 	%r225, 31;
	mov.b32 	%r226, -1;
	// begin inline asm
	shfl.sync.down.b32 %r202, %r685, %r204, %r225, %r226;
	// end inline asm
	setp.gt.s32 	%p13, %r201, 30;
	selp.b32 	%r227, 0, %r202, %p13;
	add.s32 	%r208, %r227, %r685;
	mov.b32 	%r209, 2;
	// begin inline asm
	shfl.sync.down.b32 %r207, %r208, %r209, %r225, %r226;
	// end inline asm
	setp.gt.s32 	%p14, %r201, 29;
	selp.b32 	%r228, 0, %r207, %p14;
	add.s32 	%r213, %r208, %r228;
	mov.b32 	%r214, 4;
	// begin inline asm
	shfl.sync.down.b32 %r212, %r213, %r214, %r225, %r226;
	// end inline asm
	setp.gt.s32 	%p15, %r201, 27;
	selp.b32 	%r229, 0, %r212, %p15;
	add.s32 	%r218, %r213, %r229;
	mov.b32 	%r219, 8;
	// begin inline asm
	shfl.sync.down.b32 %r217, %r218, %r219, %r225, %r226;
	// end inline asm
	setp.gt.s32 	%p16, %r201, 23;
	selp.b32 	%r230, 0, %r217, %p16;
	add.s32 	%r223, %r218, %r230;
	mov.b32 	%r224, 16;
	// begin inline asm
	shfl.sync.down.b32 %r222, %r223, %r224, %r225, %r226;
	// end inline asm
	setp.gt.s32 	%p17, %r201, 15;
	selp.b32 	%r231, 0, %r222, %p17;
	add.s32 	%r686, %r223, %r231;
	setp.ne.s32 	%p18, %r201, 0;
	@%p18 bra 	$L__BB9_70;
	shr.u32 	%r232, %r85, 3;
	and.b32  	%r233, %r232, 124;
	mov.u32 	%r234, _ZZN3cub18CUB_300001_SM_10006detail6reduce28DeviceReduceSingleTileKernelINS2_10policy_hubIiyN4cuda3std3__44plusIiEEE10Policy1000EPiSC_iS9_iiNS7_10__identityEEEvT0_T1_T2_T3_T4_T6_E12temp_storage;
	add.s32 	%r235, %r234, %r233;
	st.shared.u32 	[%r235+8], %r686;
$L__BB9_70:
	bar.sync 	0;
	setp.ne.s32 	%p19, %r85, 0;
	@%p19 bra 	$L__BB9_72;
	ld.shared.u32 	%r236, [_ZZN3cub18CUB_300001_SM_10006detail6reduce28DeviceReduceSingleTileKernelINS2_10policy_hubIiyN4cuda3std3__44plusIiEEE10Policy1000EPiSC_iS9_iiNS7_10__identityEEEvT0_T1_T2_T3_T4_T6_E12temp_storage+12];
	add.s32 	%r237, %r236, %r686;
	ld.shared.u32 	%r238, [_ZZN3cub18CUB_300001_SM_10006detail6reduce28DeviceReduceSingleTileKernelINS2_10policy_hubIiyN4cuda3std3__44plusIiEEE10Policy1000EPiSC_iS9_iiNS7_10__identityEEEvT0_T1_T2_T3_T4_T6_E12temp_storage+16];
	add.s32 	%r239, %r237, %r238;
	ld.shared.u32 	%r240, [_ZZN3cub18CUB_300001_SM_10006detail6reduce28DeviceReduceSingleTileKernelINS2_10policy_hubIiyN4cuda3std3__44plusIiEEE10Policy1000EPiSC_iS9_iiNS7_10__identityEEEvT0_T1_T2_T3_T4_T6_E12temp_storage+20];
	add.s32 	%r241, %r239, %r240;
	ld.shared.u32 	%r242, [_ZZN3cub18CUB_300001_SM_10006detail6reduce28DeviceReduceSingleTileKernelINS2_10policy_hubIiyN4cuda3std3__44plusIiEEE10Policy1000EPiSC_iS9_iiNS7_10__identityEEEvT0_T1_T2_T3_T4_T6_E12temp_storage+24];
	add.s32 	%r243, %r241, %r242;
	ld.shared.u32 	%r244, [_ZZN3cub18CUB_300001_SM_10006detail6reduce28DeviceReduceSingleTileKernelINS2_10policy_hubIiyN4cuda3std3__44plusIiEEE10Policy1000EPiSC_iS9_iiNS7_10__identityEEEvT0_T1_T2_T3_T4_T6_E12temp_storage+28];
	add.s32 	%r245, %r243, %r244;
	ld.shared.u32 	%r246, [_ZZN3cub18CUB_300001_SM_10006detail6reduce28DeviceReduceSingleTileKernelINS2_10policy_hubIiyN4cuda3std3__44plusIiEEE10Policy1000EPiSC_iS9_iiNS7_10__identityEEEvT0_T1_T2_T3_T4_T6_E12temp_storage+32];
	add.s32 	%r247, %r245, %r246;
	ld.shared.u32 	%r248, [_ZZN3cub18CUB_300001_SM_10006detail6reduce28DeviceReduceSingleTileKernelINS2_10policy_hubIiyN4cuda3std3__44plusIiEEE10Policy1000EPiSC_iS9_iiNS7_10__identityEEEvT0_T1_T2_T3_T4_T6_E12temp_storage+36];
	add.s32 	%r686, %r247, %r248;
$L__BB9_72:
	mov.u32 	%r631, %tid.x;
	setp.ne.s32 	%p95, %r631, 0;
	@%p95 bra 	$L__BB9_74;
	add.s32 	%r632, %r686, %r121;
	st.global.u32 	[%rd1], %r632;
$L__BB9_74:
	ret;

}


// ===== COMPILED SASS (sm_100) =====

	.target	sm_100

	.elftype	@"ET_EXEC"


//--------------------- .note.nv.tkinfo           --------------------------
	.section	.note.nv.tkinfo,"",@"SHT_NOTE"
	.sectionflags	@"SHF_NOTE_NV_TKINFO"
	.tkinfo
        /*0018*/ 	.word	0x00000002
        /*0030*/ 	.string	""
        /*0030*/ 	.string	"ptxas"
        /*0030*/ 	.string	"Cuda compilation tools, release 13.0, V13.0.88"
        /*0030*/ 	.string	"Build cuda_13.0.r13.0/compiler.36424714_0"
        /*0030*/ 	.string	"-arch sm_100 -m 64 "



//--------------------- .note.nv.cuinfo           --------------------------
	.section	.note.nv.cuinfo,"",@"SHT_NOTE"
	.sectionflags	@"SHF_NOTE_NV_CUINFO"
        /*0018*/ 	.short	0x0002
        /*001a*/ 	.short	0x0064
        /*001c*/ 	.short	0x0082
	.zero		2


//--------------------- .nv.info                  --------------------------
	.section	.nv.info,"",@"SHT_CUDA_INFO"
	.align	4


	//----- nvinfo : EIATTR_REGCOUNT
	.align		4
        /*0000*/ 	.byte	0x04, 0x2f
        /*0002*/ 	.short	(.L_46 - .L_45)
	.align		4
.L_45:
        /*0004*/ 	.word	index@(_Z6reduceILi256EEvN4cuda3std3__44spanIKiLm18446744073709551615EEENS3_IiLm18446744073709551615EEE)
        /*0008*/ 	.word	0x00000010


	//----- nvinfo : EIATTR_FRAME_SIZE
	.align		4
.L_46:
        /*000c*/ 	.byte	0x04, 0x11
        /*000e*/ 	.short	(.L_48 - .L_47)
	.align		4
.L_47:
        /*0010*/ 	.word	index@(_Z6reduceILi256EEvN4cuda3std3__44spanIKiLm18446744073709551615EEENS3_IiLm18446744073709551615EEE)
        /*0014*/ 	.word	0x00000000


	//----- nvinfo : EIATTR_REGCOUNT
	.align		4
.L_48:
        /*0018*/ 	.byte	0x04, 0x2f
        /*001a*/ 	.short	(.L_50 - .L_49)
	.align		4
.L_49:
        /*001c*/ 	.word	index@(_ZN3cub18CUB_300001_SM_10006detail11EmptyKernelIvEEvv)
        /*0020*/ 	.word	0x00000004


	//----- nvinfo : EIATTR_FRAME_SIZE
	.align		4
.L_50:
        /*0024*/ 	.byte	0x04, 0x11
        /*0026*/ 	.short	(.L_52 - .L_51)
	.align		4
.L_51:
        /*0028*/ 	.word	index@(_ZN3cub18CUB_300001_SM_10006detail11EmptyKernelIvEEvv)
        /*002c*/ 	.word	0x00000000


	//----- nvinfo : EIATTR_REGCOUNT
	.align		4
.L_52:
        /*0030*/ 	.byte	0x04, 0x2f
        /*0032*/ 	.short	(.L_54 - .L_53)
	.align		4
.L_53:
        /*0034*/ 	.word	index@(_ZN3cub18CUB_300001_SM_10006detail8for_each13static_kernelINS2_12policy_hub_t12policy_500_tEmN6thrust24THRUST_300001_SM_1000_NS8cuda_cub20__uninitialized_fill7functorINS7_10device_ptrIiEEiEEEEvT0_T1_)
        /*0038*/ 	.word	0x00000008


	//----- nvinfo : EIATTR_FRAME_SIZE
	.align		4
.L_54:
        /*003c*/ 	.byte	0x04, 0x11
        /*003e*/ 	.short	(.L_56 - .L_55)
	.align		4
.L_55:
        /*0040*/ 	.word	index@(_ZN3cub18CUB_300001_SM_10006detail8for_each13static_kernelINS2_12policy_hub_t12policy_500_tEmN6thrust24THRUST_300001_SM_1000_NS8cuda_cub20__uninitialized_fill7functorINS7_10device_ptrIiEEiEEEEvT0_T1_)
        /*0044*/ 	.word	0x00000000


	//----- nvinfo : EIATTR_REGCOUNT
	.align		4
.L_56:
        /*0048*/ 	.byte	0x04, 0x2f
        /*004a*/ 	.short	(.L_58 - .L_57)
	.align		4
.L_57:
        /*004c*/ 	.word	index@(_ZN3cub18CUB_300001_SM_10006detail8for_each13static_kernelINS2_12policy_hub_t12policy_500_tElN6thrust24THRUST_300001_SM_1000_NS8cuda_cub6__fill7functorINS7_6detail15normal_iteratorINS7_10device_ptrIiEEEEiEEEEvT0_T1_)
        /*0050*/ 	.word	0x00000008


	//----- nvinfo : EIATTR_FRAME_SIZE
	.align		4
.L_58:
        /*0054*/ 	.byte	0x04, 0x11
        /*0056*/ 	.short	(.L_60 - .L_59)
	.align		4
.L_59:
        /*0058*/ 	.word	index@(_ZN3cub18CUB_300001_SM_10006detail8for_each13static_kernelINS2_12policy_hub_t12policy_500_tElN6thrust24THRUST_300001_SM_1000_NS8cuda_cub6__fill7functorINS7_6detail15normal_iteratorINS7_10device_ptrIiEEEEiEEEEvT0_T1_)
        /*005c*/ 	.word	0x00000000


	//----- nvinfo : EIATTR_REGCOUNT
	.align		4
.L_60:
        /*0060*/ 	.byte	0x04, 0x2f
        /*0062*/ 	.short	(.L_62 - .L_61)
	.align		4
.L_61:
        /*0064*/ 	.word	index@(_ZN3cub18CUB_300001_SM_10006detail6reduce28DeviceReduceSingleTileKernelINS2_10policy_hubIijN4cuda3std3__44plusIiEEE10Policy1000EN6thrust24THRUST_300001_SM_1000_NS6detail15normal_iteratorINSD_10device_ptrIiEEEEPijS9_iiNS7_10__identityEEEvT0_T1_T2_T3_T4_T6_)
        /*0068*/ 	.word	0x00000020


	//----- nvinfo : EIATTR_FRAME_SIZE
	.align		4
.L_62:
        /*006c*/ 	.byte	0x04, 0x11
        /*006e*/ 	.short	(.L_64 - .L_63)
	.align		4
.L_63:
        /*0070*/ 	.word	index@(_ZN3cub18CUB_300001_SM_10006detail6reduce28DeviceReduceSingleTileKernelINS2_10policy_hubIijN4cuda3std3__44plusIiEEE10Policy1000EN6thrust24THRUST_300001_SM_1000_NS6detail15normal_iteratorINSD_10device_ptrIiEEEEPijS9_iiNS7_10__identityEEEvT0_T1_T2_T3_T4_T6_)
        /*0074*/ 	.word	0x00000000


	//----- nvinfo : EIATTR_REGCOUNT
	.align		4
.L_64:
        /*0078*/ 	.byte	0x04, 0x2f
        /*007a*/ 	.short	(.L_66 - .L_65)
	.align		4
.L_65:
        /*007c*/ 	.word	index@(_ZN3cub18CUB_300001_SM_10006detail6reduce18DeviceReduceKernelINS2_10policy_hubIijN4cuda3std3__44plusIiEEE10Policy1000EN6thrust24THRUST_300001_SM_1000_NS6detail15normal_iteratorINSD_10device_ptrIiEEEEjS9_iNS7_10__identityEEEvT0_PT3_T1_NS0_13GridEvenShareISN_EET2_T4_)
        /*0080*/ 	.word	0x00000020


	//----- nvinfo : EIATTR_FRAME_SIZE
	.align		4
.L_66:
        /*0084*/ 	.byte	0x04, 0x11
        /*0086*/ 	.short	(.L_68 - .L_67)
	.align		4
.L_67:
        /*0088*/ 	.word	index@(_ZN3cub18CUB_300001_SM_10006detail6reduce18DeviceReduceKernelINS2_10policy_hubIijN4cuda3std3__44plusIiEEE10Policy1000EN6thrust24THRUST_300001_SM_1000_NS6detail15normal_iteratorINSD_10device_ptrIiEEEEjS9_iNS7_10__identityEEEvT0_PT3_T1_NS0_13GridEvenShareISN_EET2_T4_)
        /*008c*/ 	.word	0x00000000


	//----- nvinfo : EIATTR_REGCOUNT
	.align		4
.L_68:
        /*0090*/ 	.byte	0x04, 0x2f
        /*0092*/ 	.short	(.L_70 - .L_69)
	.align		4
.L_69:
        /*0094*/ 	.word	index@(_ZN3cub18CUB_300001_SM_10006detail6reduce28DeviceReduceSingleTileKernelINS2_10policy_hubIijN4cuda3std3__44plusIiEEE10Policy1000EPiSC_iS9_iiNS7_10__identityEEEvT0_T1_T2_T3_T4_T6_)
        /*0098*/ 	.word	0x00000020


	//----- nvinfo : EIATTR_FRAME_SIZE
	.align		4
.L_70:
        /*009c*/ 	.byte	0x04, 0x11
        /*009e*/ 	.short	(.L_72 - .L_71)
	.align		4
.L_71:
        /*00a0*/ 	.word	index@(_ZN3cub18CUB_300001_SM_10006detail6reduce28DeviceReduceSingleTileKernelINS2_10policy_hubIijN4cuda3std3__44plusIiEEE10Policy1000EPiSC_iS9_iiNS7_10__identityEEEvT0_T1_T2_T3_T4_T6_)
        /*00a4*/ 	.word	0x00000000


	//----- nvinfo : EIATTR_REGCOUNT
	.align		4
.L_72:
        /*00a8*/ 	.byte	0x04, 0x2f
        /*00aa*/ 	.short	(.L_74 - .L_73)
	.align		4
.L_73:
        /*00ac*/ 	.word	index@(_ZN3cub18CUB_300001_SM_10006detail6reduce28DeviceReduceSingleTileKernelINS2_10policy_hubIiyN4cuda3std3__44plusIiEEE10Policy1000EN6thrust24THRUST_300001_SM_1000_NS6detail15normal_iteratorINSD_10device_ptrIiEEEEPiyS9_iiNS7_10__identityEEEvT0_T1_T2_T3_T4_T6_)
        /*00b0*/ 	.word	0x0000001f


	//----- nvinfo : EIATTR_FRAME_SIZE
	.align		4
.L_74:
        /*00b4*/ 	.byte	0x04, 0x11
        /*00b6*/ 	.short	(.L_76 - .L_75)
	.align		4
.L_75:
        /*00b8*/ 	.word	index@(_ZN3cub18CUB_300001_SM_10006detail6reduce28DeviceReduceSingleTileKernelINS2_10policy_hubIiyN4cuda3std3__44plusIiEEE10Policy1000EN6thrust24THRUST_300001_SM_1000_NS6detail15normal_iteratorINSD_10device_ptrIiEEEEPiyS9_iiNS7_10__identityEEEvT0_T1_T2_T3_T4_T6_)
        /*00bc*/ 	.word	0x00000000


	//----- nvinfo : EIATTR_REGCOUNT
	.align		4
.L_76:
        /*00c0*/ 	.byte	0x04, 0x2f
        /*00c2*/ 	.short	(.L_78 - .L_77)
	.align		4
.L_77:
        /*00c4*/ 	.word	index@(_ZN3cub18CUB_300001_SM_10006detail6reduce18DeviceReduceKernelINS2_10policy_hubIiyN4cuda3std3__44plusIiEEE10Policy1000EN6thrust24THRUST_300001_SM_1000_NS6detail15normal_iteratorINSD_10device_ptrIiEEEEyS9_iNS7_10__identityEEEvT0_PT3_T1_NS0_13GridEvenShareISN_EET2_T4_)
        /*00c8*/ 	.word	0x0000001e


	//----- nvinfo : EIATTR_FRAME_SIZE
	.align		4
.L_78:
        /*00cc*/ 	.byte	0x04, 0x11
        /*00ce*/ 	.short	(.L_80 - .L_79)
	.align		4
.L_79:
        /*00d0*/ 	.word	index@(_ZN3cub18CUB_300001_SM_10006detail6reduce18DeviceReduceKernelINS2_10policy_hubIiyN4cuda3std3__44plusIiEEE10Policy1000EN6thrust24THRUST_300001_SM_1000_NS6detail15normal_iteratorINSD_10device_ptrIiEEEEyS9_iNS7_10__identityEEEvT0_PT3_T1_NS0_13GridEvenShareISN_EET2_T4_)
        /*00d4*/ 	.word	0x00000000


	//----- nvinfo : EIATTR_REGCOUNT
	.align		4
.L_80:
        /*00d8*/ 	.byte	0x04, 0x2f
        /*00da*/ 	.short	(.L_82 - .L_81)
	.align		4
.L_81:
        /*00dc*/ 	.word	index@(_ZN3cub18CUB_300001_SM_10006detail6reduce28DeviceReduceSingleTileKernelINS2_10policy_hubIiyN4cuda3std3__44plusIiEEE10Policy1000EPiSC_iS9_iiNS7_10__identityEEEvT0_T1_T2_T3_T4_T6_)
        /*00e0*/ 	.word	0x00000020


	//----- nvinfo : EIATTR_FRAME_SIZE
	.align		4
.L_82:
        /*00e4*/ 	.byte	0x04, 0x11
        /*00e6*/ 	.short	(.L_84 - .L_83)
	.align		4
.L_83:
        /*00e8*/ 	.word	index@(_ZN3cub18CUB_300001_SM_10006detail6reduce28DeviceReduceSingleTileKernelINS2_10policy_hubIiyN4cuda3std3__44plusIiEEE10Policy1000EPiSC_iS9_iiNS7_10__identityEEEvT0_T1_T2_T3_T4_T6_)
        /*00ec*/ 	.word	0x00000000


	//----- nvinfo : EIATTR_MIN_STACK_SIZE
	.align		4
.L_84:
        /*00f0*/ 	.byte	0x04, 0x12
        /*00f2*/ 	.short	(.L_86 - .L_85)
	.align		4
.L_85:
        /*00f4*/ 	.word	index@(_ZN3cub18CUB_300001_SM_10006detail6reduce28DeviceReduceSingleTileKernelINS2_10policy_hubIiyN4cuda3std3__44plusIiEEE10Policy1000EPiSC_iS9_iiNS7_10__identityEEEvT0_T1_T2_T3_T4_T6_)
        /*00f8*/ 	.word	0x00000000


	//----- nvinfo : EIATTR_MIN_STACK_SIZE
	.align		4
.L_86:
        /*00fc*/ 	.byte	0x04, 0x12
        /*00fe*/ 	.short	(.L_88 - .L_87)
	.align		4
.L_87:
        /*0100*/ 	.word	index@(_ZN3cub18CUB_300001_SM_10006detail6reduce18DeviceReduceKernelINS2_10policy_hubIiyN4cuda3std3__44plusIiEEE10Policy1000EN6thrust24THRUST_300001_SM_1000_NS6detail15normal_iteratorINSD_10device_ptrIiEEEEyS9_iNS7_10__identityEEEvT0_PT3_T1_NS0_13GridEvenShareISN_EET2_T4_)
        /*0104*/ 	.word	0x00000000


	//----- nvinfo : EIATTR_MIN_STACK_SIZE
	.align		4
.L_88:
        /*0108*/ 	.byte	0x04, 0x12
        /*010a*/ 	.short	(.L_90 - .L_89)
	.align		4
.L_89:
        /*010c*/ 	.word	index@(_ZN3cub18CUB_300001_SM_10006detail6reduce28DeviceReduceSingleTileKernelINS2_10policy_hubIiyN4cuda3std3__44plusIiEEE10Policy1000EN6thrust24THRUST_300001_SM_1000_NS6detail15normal_iteratorINSD_10device_ptrIiEEEEPiyS9_iiNS7_10__identityEEEvT0_T1_T2_T3_T4_T6_)
        /*0110*/ 	.word	0x00000000


	//----- nvinfo : EIATTR_MIN_STACK_SIZE
	.align		4
.L_90:
        /*0114*/ 	.byte	0x04, 0x12
        /*0116*/ 	.short	(.L_92 - .L_91)
	.align		4
.L_91:
        /*0118*/ 	.word	index@(_ZN3cub18CUB_300001_SM_10006detail6reduce28DeviceReduceSingleTileKernelINS2_10policy_hubIijN4cuda3std3__44plusIiEEE10Policy1000EPiSC_iS9_iiNS7_10__identityEEEvT0_T1_T2_T3_T4_T6_)
        /*011c*/ 	.word	0x00000000


	//----- nvinfo : EIATTR_MIN_STACK_SIZE
	.align		4
.L_92:
        /*0120*/ 	.byte	0x04, 0x12
        /*0122*/ 	.short	(.L_94 - .L_93)
	.align		4
.L_93:
        /*0124*/ 	.word	index@(_ZN3cub18CUB_300001_SM_10006detail6reduce18DeviceReduceKernelINS2_10policy_hubIijN4cuda3std3__44plusIiEEE10Policy1000EN6thrust24THRUST_300001_SM_1000_NS6detail15normal_iteratorINSD_10device_ptrIiEEEEjS9_iNS7_10__identityEEEvT0_PT3_T1_NS0_13GridEvenShareISN_EET2_T4_)
        /*0128*/ 	.word	0x00000000


	//----- nvinfo : EIATTR_MIN_STACK_SIZE
	.align		4
.L_94:
        /*012c*/ 	.byte	0x04, 0x12
        /*012e*/ 	.short	(.L_96 - .L_95)
	.align		4
.L_95:
        /*0130*/ 	.word	index@(_ZN3cub18CUB_300001_SM_10006detail6reduce28DeviceReduceSingleTileKernelINS2_10policy_hubIijN4cuda3std3__44plusIiEEE10Policy1000EN6thrust24THRUST_300001_SM_1000_NS6detail15normal_iteratorINSD_10device_ptrIiEEEEPijS9_iiNS7_10__identityEEEvT0_T1_T2_T3_T4_T6_)
        /*0134*/ 	.word	0x00000000


	//----- nvinfo : EIATTR_MIN_STACK_SIZE
	.align		4
.L_96:
        /*0138*/ 	.byte	0x04, 0x12
        /*013a*/ 	.short	(.L_98 - .L_97)
	.align		4
.L_97:
        /*013c*/ 	.word	index@(_ZN3cub18CUB_300001_SM_10006detail8for_each13static_kernelINS2_12policy_hub_t12policy_500_tElN6thrust24THRUST_300001_SM_1000_NS8cuda_cub6__fill7functorINS7_6detail15normal_iteratorINS7_10device_ptrIiEEEEiEEEEvT0_T1_)
        /*0140*/ 	.word	0x00000000


	//----- nvinfo : EIATTR_MIN_STACK_SIZE
	.align		4
.L_98:
        /*0144*/ 	.byte	0x04, 0x12
        /*0146*/ 	.short	(.L_100 - .L_99)
	.align		4
.L_99:
        /*0148*/ 	.word	index@(_ZN3cub18CUB_300001_SM_10006detail8for_each13static_kernelINS2_12policy_hub_t12policy_500_tEmN6thrust24THRUST_300001_SM_1000_NS8cuda_cub20__uninitialized_fill7functorINS7_10device_ptrIiEEiEEEEvT0_T1_)
        /*014c*/ 	.word	0x00000000


	//----- nvinfo : EIATTR_MIN_STACK_SIZE
	.align		4
.L_100:
        /*0150*/ 	.byte	0x04, 0x12
        /*0152*/ 	.short	(.L_102 - .L_101)
	.align		4
.L_101:
        /*0154*/ 	.word	index@(_ZN3cub18CUB_300001_SM_10006detail11EmptyKernelIvEEvv)
        /*0158*/ 	.word	0x00000000


	//----- nvinfo : EIATTR_MIN_STACK_SIZE
	.align		4
.L_102:
        /*015c*/ 	.byte	0x04, 0x12
        /*015e*/ 	.short	(.L_104 - .L_103)
	.align		4
.L_103:
        /*0160*/ 	.word	index@(_Z6reduceILi256EEvN4cuda3std3__44spanIKiLm18446744073709551615EEENS3_IiLm18446744073709551615EEE)
        /*0164*/ 	.word	0x00000000
.L_104:


//--------------------- .nv.compat                --------------------------
	.section	.nv.compat,"",@"SHT_CUDA_COMPAT_INFO"
	.align	4
        /*0000*/ 	.byte	0x02, 0x09, 0x00, 0x00, 0x02, 0x02, 0x01, 0x00, 0x02, 0x05, 0x05, 0x00, 0x03, 0x07, 0x01, 0x01
        /*0010*/ 	.byte	0x02, 0x03, 0x00, 0x00, 0x02, 0x06, 0x01, 0x00, 0x04, 0x0b, 0x08, 0x00, 0x09, 0x00, 0x00, 0x00
        /*0020*/ 	.byte	0x00, 0x00, 0x00, 0x00


//--------------------- .nv.info._ZN3cub18CUB_300001_SM_10006detail6reduce28DeviceReduceSingleTileKernelINS2_10policy_hubIiyN4cuda3std3__44plusIiEEE10Policy1000EPiSC_iS9_iiNS7_10__identityEEEvT0_T1_T2_T3_T4_T6_ --------------------------
	.section	.nv.info._ZN3cub18CUB_300001_SM_10006detail6reduce28DeviceReduceSingleTileKernelINS2_10policy_hubIiyN4cuda3std3__44plusIiEEE10Policy1000EPiSC_iS9_iiNS7_10__identityEEEvT0_T1_T2_T3_T4_T6_,"",@"SHT_CUDA_INFO"
	.sectionflags	@""
	.align	4


	//----- nvinfo : EIATTR_CUDA_API_VERSION
	.align		4
        /*0000*/ 	.byte	0x04, 0x37
        /*0002*/ 	.short	(.L_106 - .L_105)
.L_105:
        /*0004*/ 	.word	0x00000082


	//----- nvinfo : EIATTR_KPARAM_INFO
	.align		4
.L_106:
        /*0008*/ 	.byte	0x04, 0x17
        /*000a*/ 	.short	(.L_108 - .L_107)
.L_107:
        /*000c*/ 	.word	0x00000000
        /*0010*/ 	.short	0x0005
        /*0012*/ 	.short	0x001c
        /*0014*/ 	.byte	0x00, 0xf0, 0x05, 0x00


	//----- nvinfo : EIATTR_KPARAM_INFO
	.align		4
.L_108:
        /*0018*/ 	.byte	0x04, 0x17
        /*001a*/ 	.short	(.L_110 - .L_109)
.L_109:
        /*001c*/ 	.word	0x00000000
        /*0020*/ 	.short	0x0004
        /*0022*/ 	.short	0x0018
        /*0024*/ 	.byte	0x00, 0xf0, 0x11, 0x00


	//----- nvinfo : EIATTR_KPARAM_INFO
	.align		4
.L_110:
        /*0028*/ 	.byte	0x04, 0x17
        /*002a*/ 	.short	(.L_112 - .L_111)
.L_111:
        /*002c*/ 	.word	0x00000000
        /*0030*/ 	.short	0x0003
        /*0032*/ 	.short	0x0014
        /*0034*/ 	.byte	0x00, 0xf0, 0x05, 0x00


	//----- nvinfo : EIATTR_KPARAM_INFO
	.align		4
.L_112:
        /*0038*/ 	.byte	0x04, 0x17
        /*003a*/ 	.short	(.L_114 - .L_113)
.L_113:
        /*003c*/ 	.word	0x00000000
        /*0040*/ 	.short	0x0002
        /*0042*/ 	.short	0x0010
        /*0044*/ 	.byte	0x00, 0xf0, 0x11, 0x00


	//----- nvinfo : EIATTR_KPARAM_INFO
	.align		4
.L_114:
        /*0048*/ 	.byte	0x04, 0x17
        /*004a*/ 	.short	(.L_116 - .L_115)
.L_115:
        /*004c*/ 	.word	0x00000000
        /*0050*/ 	.short	0x0001
        /*0052*/ 	.short	0x0008
        /*0054*/ 	.byte	0x00, 0xf5, 0x21, 0x00


	//----- nvinfo : EIATTR_KPARAM_INFO
	.align		4
.L_116:
        /*0058*/ 	.byte	0x04, 0x17
        /*005a*/ 	.short	(.L_118 - .L_117)
.L_117:
        /*005c*/ 	.word	0x00000000
        /*0060*/ 	.short	0x0000
        /*0062*/ 	.short	0x0000
        /*0064*/ 	.byte	0x00, 0xf5, 0x21, 0x00


	//----- nvinfo : EIATTR_SPARSE_MMA_MASK
	.align		4
.L_118:
        /*0068*/ 	.byte	0x03, 0x50
        /*006a*/ 	.short	0x0000


	//----- nvinfo : EIATTR_MAXREG_COUNT
	.align		4
        /*006c*/ 	.byte	0x03, 0x1b
        /*006e*/ 	.short	0x00ff


	//----- nvinfo : EIATTR_NUM_BARRIERS
	.align		4
        /*0070*/ 	.byte	0x02, 0x4c
        /*0072*/ 	.byte	0x01
	.zero		1


	//----- nvinfo : EIATTR_MERCURY_ISA_VERSION
	.align		4
        /*0074*/ 	.byte	0x03, 0x5f
        /*0076*/ 	.short	0x0101


	//----- nvinfo : EIATTR_COOP_GROUP_MASK_REGIDS
	.align		4
        /*0078*/ 	.byte	0x04, 0x29
        /*007a*/ 	.short	(.L_120 - .L_119)


	//   ....[0]....
.L_119:
        /*007c*/ 	.word	0xffffffff


	//   ....[1]....
        /*0080*/ 	.word	0xffffffff


	//   ....[2]....
        /*0084*/ 	.word	0xffffffff


	//   ....[3]....
        /*0088*/ 	.word	0xffffffff


	//   ....[4]....
        /*008c*/ 	.word	0xffffffff


	//   ....[5]....
        /*0090*/ 	.word	0xffffffff


	//   ....[6]....
        /*0094*/ 	.word	0xffffffff


	//   ....[7]....
        /*0098*/ 	.word	0xffffffff


	//   ....[8]....
        /*009c*/ 	.word	0xffffffff


	//   ....[9]....
        /*00a0*/ 	.word	0xffffffff


	//   ....[10]....
        /*00a4*/ 	.word	0xffffffff


	//   ....[11]....
        /*00a8*/ 	.word	0xffffffff


	//   ....[12]....
        /*00ac*/ 	.word	0xffffffff


	//   ....[13]....
        /*00b0*/ 	.word	0xffffffff


	//   ....[14]....
        /*00b4*/ 	.word	0xffffffff


	//   ....[15]....
        /*00b8*/ 	.word	0xffffffff


	//   ....[16]....
        /*00bc*/ 	.word	0xffffffff


	//   ....[17]....
        /*00c0*/ 	.word	0xffffffff


	//   ....[18]....
        /*00c4*/ 	.word	0xffffffff


	//   ....[19]....
        /*00c8*/ 	.word	0xffffffff


	//   ....[20]....
        /*00cc*/ 	.word	0xffffffff


	//   ....[21]....
        /*00d0*/ 	.word	0xffffffff


	//   ....[22]....
        /*00d4*/ 	.word	0xffffffff


	//   ....[23]....
        /*00d8*/ 	.word	0xffffffff


	//   ....[24]....
        /*00dc*/ 	.word	0xffffffff


	//   ....[25]....
        /*00e0*/ 	.word	0xffffffff


	//   ....[26]....
        /*00e4*/ 	.word	0xffffffff


	//   ....[27]....
        /*00e8*/ 	.word	0xffffffff


	//   ....[28]....
        /*00ec*/ 	.word	0xffffffff


	//   ....[29]....
        /*00f0*/ 	.word	0xffffffff


	//----- nvinfo : EIATTR_COOP_GROUP_INSTR_OFFSETS
	.align		4
.L_120:
        /*00f4*/ 	.byte	0x04, 0x28
        /*00f6*/ 	.short	(.L_122 - .L_121)


	//   ....[0]....
.L_121:
        /*00f8*/ 	.word	0x00000890


	//   ....[1]....
        /*00fc*/ 	.word	0x000008f0


	//   ....[2]....
        /*0100*/ 	.word	0x00000940


	//   ....[3]....
        /*0104*/ 	.word	0x000009b0


	//   ....[4]....
        /*0108*/ 	.word	0x00000a10


	//   ....[5]....
        /*010c*/ 	.word	0x00000ba0


	//   ....[6]....
        /*0110*/ 	.word	0x00000c40


	//   ....[7]....
        /*0114*/ 	.word	0x00000cc0


	//   ....[8]....
        /*0118*/ 	.word	0x00000d20


	//   ....[9]....
        /*011c*/ 	.word	0x00000d60


	//   ....[10]....
        /*0120*/ 	.word	0x000019d0


	//   ....[11]....
        /*0124*/ 	.word	0x00001a30


	//   ....[12]....
        /*0128*/ 	.word	0x00001a90


	//   ....[13]....
        /*012c*/ 	.word	0x00001af0


	//   ....[14]....
        /*0130*/ 	.word	0x00001b50


	//   ....[15]....
        /*0134*/ 	.word	0x000023f0


	//   ....[16]....
        /*0138*/ 	.word	0x00002450


	//   ....[17]....
        /*013c*/ 	.word	0x000024a0


	//   ....[18]....
        /*0140*/ 	.word	0x00002510


	//   ....[19]....
        /*0144*/ 	.word	0x00002570


	//   ....[20]....
        /*0148*/ 	.word	0x00002700


	//   ....[21]....
        /*014c*/ 	.word	0x00002790


	//   ....[22]....
        /*0150*/ 	.word	0x000027e0


	//   ....[23]....
        /*0154*/ 	.word	0x00002850


	//   ....[24]....
        /*0158*/ 	.word	0x000028c0


	//   ....[25]....
        /*015c*/ 	.word	0x000036a0


	//   ....[26]....
        /*0160*/ 	.word	0x00003700


	//   ....[27]....
        /*0164*/ 	.word	0x00003760


	//   ....[28]....
        /*0168*/ 	.word	0x000037c0


	//   ....[29]....
        /*016c*/ 	.word	0x00003820


	//----- nvinfo : EIATTR_VRC_CTA_INIT_COUNT
	.align		4
.L_122:
        /*0170*/ 	.byte	0x02, 0x4a
	.zero		1
	.zero		1


	//----- nvinfo : EIATTR_EXIT_INSTR_OFFSETS
	.align		4
        /*0174*/ 	.byte	0x04, 0x1c
        /*0176*/ 	.short	(.L_124 - .L_123)


	//   ....[0]....
.L_123:
        /*0178*/ 	.word	0x00000080


	//   ....[1]....
        /*017c*/ 	.word	0x000000c0


	//   ....[2]....
        /*0180*/ 	.word	0x00003940


	//   ....[3]....
        /*0184*/ 	.word	0x00003990


	//----- nvinfo : EIATTR_MAX_THREADS
	.align		4
.L_124:
        /*0188*/ 	.byte	0x04, 0x05
        /*018a*/ 	.short	(.L_126 - .L_125)
.L_125:
        /*018c*/ 	.word	0x00000100
        /*0190*/ 	.word	0x00000001
        /*0194*/ 	.word	0x00000001


	//----- nvinfo : EIATTR_CRS_STACK_SIZE
	.align		4
.L_126:
        /*0198*/ 	.byte	0x04, 0x1e
        /*019a*/ 	.short	(.L_128 - .L_127)
.L_127:
        /*019c*/ 	.word	0x00000000


	//----- nvinfo : EIATTR_CBANK_PARAM_SIZE
	.align		4
.L_128:
        /*01a0*/ 	.byte	0x03, 0x19
        /*01a2*/ 	.short	0x001d


	//----- nvinfo : EIATTR_PARAM_CBANK
	.align		4
        /*01a4*/ 	.byte	0x04, 0x0a
        /*01a6*/ 	.short	(.L_130 - .L_129)
	.align		4
.L_129:
        /*01a8*/ 	.word	index@(.nv.constant0._ZN3cub18CUB_300001_SM_10006detail6reduce28DeviceReduceSingleTileKernelINS2_10policy_hubIiyN4cuda3std3__44plusIiEEE10Policy1000EPiSC_iS9_iiNS7_10__identityEEEvT0_T1_T2_T3_T4_T6_)
        /*01ac*/ 	.short	0x0380
        /*01ae*/ 	.short	0x001d


	//----- nvinfo : EIATTR_SW_WAR
	.align		4
.L_130:
        /*01b0*/ 	.byte	0x04, 0x36
        /*01b2*/ 	.short	(.L_132 - .L_131)
.L_131:
        /*01b4*/ 	.word	0x00000008
.L_132:


//--------------------- .nv.info._ZN3cub18CUB_300001_SM_10006detail6reduce18DeviceReduceKernelINS2_10policy_hubIiyN4cuda3std3__44plusIiEEE10Policy1000EN6thrust24THRUST_300001_SM_1000_NS6detail15normal_iteratorINSD_10device_ptrIiEEEEyS9_iNS7_10__identityEEEvT0_PT3_T1_NS0_13GridEvenShareISN_EET2_T4_ --------------------------
	.section	.nv.info._ZN3cub18CUB_300001_SM_10006detail6reduce18DeviceReduceKernelINS2_10policy_hubIiyN4cuda3std3__44plusIiEEE10Policy1000EN6thrust24THRUST_300001_SM_1000_NS6detail15normal_iteratorINSD_10device_ptrIiEEEEyS9_iNS7_10__identityEEEvT0_PT3_T1_NS0_13GridEvenShareISN_EET2_T4_,"",@"SHT_CUDA_INFO"
	.sectionflags	@""
	.align	4


	//----- nvinfo : EIATTR_CUDA_API_VERSION
	.align		4
        /*0000*/ 	.byte	0x04, 0x37
        /*0002*/ 	.short	(.L_134 - .L_133)
.L_133:
        /*0004*/ 	.word	0x00000082


	//----- nvinfo : EIATTR_KPARAM_INFO
	.align		4
.L_134:
        /*0008*/ 	.byte	0x04, 0x17
        /*000a*/ 	.short	(.L_136 - .L_135)
.L_135:
        /*000c*/ 	.word	0x00000000
        /*0010*/ 	.short	0x0005
        /*0012*/ 	.short	0x0061
        /*0014*/ 	.byte	0x00, 0xf0, 0x05, 0x00


	//----- nvinfo : EIATTR_KPARAM_INFO
	.align		4
.L_136:
        /*0018*/ 	.byte	0x04, 0x17
        /*001a*/ 	.short	(.L_138 - .L_137)
.L_137:
        /*001c*/ 	.word	0x00000000
        /*0020*/ 	.short	0x0004
        /*0022*/ 	.short	0x0060
        /*0024*/ 	.byte	0x00, 0xf0, 0x05, 0x00


	//----- nvinfo : EIATTR_KPARAM_INFO
	.align		4
.L_138:
        /*0028*/ 	.byte	0x04, 0x17
        /*002a*/ 	.short	(.L_140 - .L_139)
.L_139:
        /*002c*/ 	.word	0x00000000
        /*0030*/ 	.short	0x0003
        /*0032*/ 	.short	0x0018
        /*0034*/ 	.byte	0x00, 0xf0, 0x21, 0x01


	//----- nvinfo : EIATTR_KPARAM_INFO
	.align		4
.L_140:
        /*0038*/ 	.byte	0x04, 0x17
        /*003a*/ 	.short	(.L_142 - .L_141)
.L_141:
        /*003c*/ 	.word	0x00000000
        /*0040*/ 	.short	0x0002
        /*0042*/ 	.short	0x0010
        /*0044*/ 	.byte	0x00, 0xf0, 0x21, 0x00


	//----- nvinfo : EIATTR_KPARAM_INFO
	.align		4
.L_142:
        /*0048*/ 	.byte	0x04, 0x17
        /*004a*/ 	.short	(.L_144 - .L_143)
.L_143:
        /*004c*/ 	.word	0x00000000
        /*0050*/ 	.short	0x0001
        /*0052*/ 	.short	0x0008
        /*0054*/ 	.byte	0x00, 0xf5, 0x21, 0x00


	//----- nvinfo : EIATTR_KPARAM_INFO
	.align		4
.L_144:
        /*0058*/ 	.byte	0x04, 0x17
        /*005a*/ 	.short	(.L_146 - .L_145)
.L_145:
        /*005c*/ 	.word	0x00000000
        /*0060*/ 	.short	0x0000
        /*0062*/ 	.short	0x0000
        /*0064*/ 	.byte	0x00, 0xf0, 0x21, 0x00


	//----- nvinfo : EIATTR_SPARSE_MMA_MASK
	.align		4
.L_146:
        /*0068*/ 	.byte	0x03, 0x50
        /*006a*/ 	.short	0x0000


	//----- nvinfo : EIATTR_MAXREG_COUNT
	.align		4
        /*006c*/ 	.byte	0x03, 0x1b
        /*006e*/ 	.short	0x00ff


	//----- nvinfo : EIATTR_NUM_BARRIERS
	.align		4
        /*0070*/ 	.byte	0x02, 0x4c
        /*0072*/ 	.byte	0x01
	.zero		1


	//----- nvinfo : EIATTR_MERCURY_ISA_VERSION
	.align		4
        /*0074*/ 	.byte	0x03, 0x5f
        /*0076*/ 	.short	0x0101


	//----- nvinfo : EIATTR_COOP_GROUP_MASK_REGIDS
	.align		4
        /*0078*/ 	.byte	0x04, 0x29
        /*007a*/ 	.short	(.L_148 - .L_147)


	//   ....[0]....
.L_147:
        /*007c*/ 	.word	0xffffffff


	//   ....[1]....
        /*0080*/ 	.word	0xffffffff


	//   ....[2]....
        /*0084*/ 	.word	0xffffffff


	//   ....[3]....
        /*0088*/ 	.word	0xffffffff


	//   ....[4]....
        /*008c*/ 	.word	0xffffffff


	//   ....[5]....
        /*0090*/ 	.word	0xffffffff


	//   ....[6]....
        /*0094*/ 	.word	0xffffffff


	//   ....[7]....
        /*0098*/ 	.word	0xffffffff


	//   ....[8]....
        /*009c*/ 	.word	0xffffffff


	//   ....[9]....
        /*00a0*/ 	.word	0xffffffff


	//   ....[10]....
        /*00a4*/ 	.word	0xffffffff


	//   ....[11]....
        /*00a8*/ 	.word	0xffffffff


	//   ....[12]....
        /*00ac*/ 	.word	0xffffffff


	//   ....[13]....
        /*00b0*/ 	.word	0xffffffff


	//   ....[14]....
        /*00b4*/ 	.word	0xffffffff


	//----- nvinfo : EIATTR_COOP_GROUP_INSTR_OFFSETS
	.align		4
.L_148:
        /*00b8*/ 	.byte	0x04, 0x28
        /*00ba*/ 	.short	(.L_150 - .L_149)


	//   ....[0]....
.L_149:
        /*00bc*/ 	.word	0x000008e0


	//   ....[1]....
        /*00c0*/ 	.word	0x00000940


	//   ....[2]....
        /*00c4*/ 	.word	0x000009a0


	//   ....[3]....
        /*00c8*/ 	.word	0x00000a00


	//   ....[4]....
        /*00cc*/ 	.word	0x00000a60


	//   ....[5]....
        /*00d0*/ 	.word	0x00000bf0


	//   ....[6]....
        /*00d4*/ 	.word	0x00000c90


	//   ....[7]....
        /*00d8*/ 	.word	0x00000d10


	//   ....[8]....
        /*00dc*/ 	.word	0x00000d70


	//   ....[9]....
        /*00e0*/ 	.word	0x00000db0


	//   ....[10]....
        /*00e4*/ 	.word	0x00001db0


	//   ....[11]....
        /*00e8*/ 	.word	0x00001e10


	//   ....[12]....
        /*00ec*/ 	.word	0x00001e70


	//   ....[13]....
        /*00f0*/ 	.word	0x00001ed0


	//   ....[14]....
        /*00f4*/ 	.word	0x00001f30


	//----- nvinfo : EIATTR_VRC_CTA_INIT_COUNT
	.align		4
.L_150:
        /*00f8*/ 	.byte	0x02, 0x4a
	.zero		1
	.zero		1


	//----- nvinfo : EIATTR_EXIT_INSTR_OFFSETS
	.align		4
        /*00fc*/ 	.byte	0x04, 0x1c
        /*00fe*/ 	.short	(.L_152 - .L_151)


	//   ....[0]....
.L_151:
        /*0100*/ 	.word	0x00002050


	//   ....[1]....
        /*0104*/ 	.word	0x000020b0


	//----- nvinfo : EIATTR_MAX_THREADS
	.align		4
.L_152:
        /*0108*/ 	.byte	0x04, 0x05
        /*010a*/ 	.short	(.L_154 - .L_153)
.L_153:
        /*010c*/ 	.word	0x00000100
        /*0110*/ 	.word	0x00000001
        /*0114*/ 	.word	0x00000001


	//----- nvinfo : EIATTR_CRS_STACK_SIZE
	.align		4
.L_154:
        /*0118*/ 	.byte	0x04, 0x1e
        /*011a*/ 	.short	(.L_156 - .L_155)
.L_155:
        /*011c*/ 	.word	0x00000000


	//----- nvinfo : EIATTR_CBANK_PARAM_SIZE
	.align		4
.L_156:
        /*0120*/ 	.byte	0x03, 0x19
        /*0122*/ 	.short	0x0062


	//----- nvinfo : EIATTR_PARAM_CBANK
	.align		4
        /*0124*/ 	.byte	0x04, 0x0a
        /*0126*/ 	.short	(.L_158 - .L_157)
	.align		4
.L_157:
        /*0128*/ 	.word	index@(.nv.constant0._ZN3cub18CUB_300001_SM_10006detail6reduce18DeviceReduceKernelINS2_10policy_hubIiyN4cuda3std3__44plusIiEEE10Policy1000EN6thrust24THRUST_300001_SM_1000_NS6detail15normal_iteratorINSD_10device_ptrIiEEEEyS9_iNS7_10__identityEEEvT0_PT3_T1_NS0_13GridEvenShareISN_EET2_T4_)
        /*012c*/ 	.short	0x0380
        /*012e*/ 	.short	0x0062


	//----- nvinfo : EIATTR_SW_WAR
	.align		4
.L_158:
        /*0130*/ 	.byte	0x04, 0x36
        /*0132*/ 	.short	(.L_160 - .L_159)
.L_159:
        /*0134*/ 	.word	0x00000008
.L_160:


//--------------------- .nv.info._ZN3cub18CUB_300001_SM_10006detail6reduce28DeviceReduceSingleTileKernelINS2_10policy_hubIiyN4cuda3std3__44plusIiEEE10Policy1000EN6thrust24THRUST_300001_SM_1000_NS6detail15normal_iteratorINSD_10device_ptrIiEEEEPiyS9_iiNS7_10__identityEEEvT0_T1_T2_T3_T4_T6_ --------------------------
	.section	.nv.info._ZN3cub18CUB_300001_SM_10006detail6reduce28DeviceReduceSingleTileKernelINS2_10policy_hubIiyN4cuda3std3__44plusIiEEE10Policy1000EN6thrust24THRUST_300001_SM_1000_NS6detail15normal_iteratorINSD_10device_ptrIiEEEEPiyS9_iiNS7_10__identityEEEvT0_T1_T2_T3_T4_T6_,"",@"SHT_CUDA_INFO"
	.sectionflags	@""
	.align	4


	//----- nvinfo : EIATTR_CUDA_API_VERSION
	.align		4
        /*0000*/ 	.byte	0x04, 0x37
        /*0002*/ 	.short	(.L_162 - .L_161)
.L_161:
        /*0004*/ 	.word	0x00000082


	//----- nvinfo : EIATTR_KPARAM_INFO
	.align		4
.L_162:
        /*0008*/ 	.byte	0x04, 0x17
        /*000a*/ 	.short	(.L_164 - .L_163)
.L_163:
        /*000c*/ 	.word	0x00000000
        /*0010*/ 	.short	0x0005
        /*0012*/ 	.short	0x0020
        /*0014*/ 	.byte	0x00, 0xf0, 0x05, 0x00


	//----- nvinfo : EIATTR_KPARAM_INFO
	.align		4
.L_164:
        /*0018*/ 	.byte	0x04, 0x17
        /*001a*/ 	.short	(.L_166 - .L_165)
.L_165:
        /*001c*/ 	.word	0x00000000
        /*0020*/ 	.short	0x0004
        /*0022*/ 	.short	0x001c
        /*0024*/ 	.byte	0x00, 0xf0, 0x11, 0x00


	//----- nvinfo : EIATTR_KPARAM_INFO
	.align		4
.L_166:
        /*0028*/ 	.byte	0x04, 0x17
        /*002a*/ 	.short	(.L_168 - .L_167)
.L_167:
        /*002c*/ 	.word	0x00000000
        /*0030*/ 	.short	0x0003
        /*0032*/ 	.short	0x0018
        /*0034*/ 	.byte	0x00, 0xf0, 0x05, 0x00


	//----- nvinfo : EIATTR_KPARAM_INFO
	.align		4
.L_168:
        /*0038*/ 	.byte	0x04, 0x17
        /*003a*/ 	.short	(.L_170 - .L_169)
.L_169:
        /*003c*/ 	.word	0x00000000
        /*0040*/ 	.short	0x0002
        /*0042*/ 	.short	0x0010
        /*0044*/ 	.byte	0x00, 0xf0, 0x21, 0x00


	//----- nvinfo : EIATTR_KPARAM_INFO
	.align		4
.L_170:
        /*0048*/ 	.byte	0x04, 0x17
        /*004a*/ 	.short	(.L_172 - .L_171)
.L_171:
        /*004c*/ 	.word	0x00000000
        /*0050*/ 	.short	0x0001
        /*0052*/ 	.short	0x0008
        /*0054*/ 	.byte	0x00, 0xf5, 0x21, 0x00


	//----- nvinfo : EIATTR_KPARAM_INFO
	.align		4
.L_172:
        /*0058*/ 	.byte	0x04, 0x17
        /*005a*/ 	.short	(.L_174 - .L_173)
.L_173:
        /*005c*/ 	.word	0x00000000
        /*0060*/ 	.short	0x0000
        /*0062*/ 	.short	0x0000
        /*0064*/ 	.byte	0x00, 0xf0, 0x21, 0x00


	//----- nvinfo : EIATTR_SPARSE_MMA_MASK
	.align		4
.L_174:
        /*0068*/ 	.byte	0x03, 0x50
        /*006a*/ 	.short	0x0000


	//----- nvinfo : EIATTR_MAXREG_COUNT
	.align		4
        /*006c*/ 	.byte	0x03, 0x1b
        /*006e*/ 	.short	0x00ff


	//----- nvinfo : EIATTR_NUM_BARRIERS
	.align		4
        /*0070*/ 	.byte	0x02, 0x4c
        /*0072*/ 	.byte	0x01
	.zero		1


	//----- nvinfo : EIATTR_MERCURY_ISA_VERSION
	.align		4
        /*0074*/ 	.byte	0x03, 0x5f
        /*0076*/ 	.short	0x0101


	//----- nvinfo : EIATTR_COOP_GROUP_MASK_REGIDS
	.align		4
        /*0078*/ 	.byte	0x04, 0x29
        /*007a*/ 	.short	(.L_176 - .L_175)


	//   ....[0]....
.L_175:
        /*007c*/ 	.word	0xffffffff


	//   ....[1]....
        /*0080*/ 	.word	0xffffffff


	//   ....[2]....
        /*0084*/ 	.word	0xffffffff


	//   ....[3]....
        /*0088*/ 	.word	0xffffffff


	//   ....[4]....
        /*008c*/ 	.word	0xffffffff


	//   ....[5]....
        /*0090*/ 	.word	0xffffffff


	//   ....[6]....
        /*0094*/ 	.word	0xffffffff


	//   ....[7]....
        /*0098*/ 	.word	0xffffffff


	//   ....[8]....
        /*009c*/ 	.word	0xffffffff


	//   ....[9]....
        /*00a0*/ 	.word	0xffffffff


	//   ....[10]....
        /*00a4*/ 	.word	0xffffffff


	//   ....[11]....
        /*00a8*/ 	.word	0xffffffff


	//   ....[12]....
        /*00ac*/ 	.word	0xffffffff


	//   ....[13]....
        /*00b0*/ 	.word	0xffffffff


	//   ....[14]....
        /*00b4*/ 	.word	0xffffffff


	//----- nvinfo : EIATTR_COOP_GROUP_INSTR_OFFSETS
	.align		4
.L_176:
        /*00b8*/ 	.byte	0x04, 0x28
        /*00ba*/ 	.short	(.L_178 - .L_177)


	//   ....[0]....
.L_177:
        /*00bc*/ 	.word	0x00000850


	//   ....[1]....
        /*00c0*/ 	.word	0x000008b0


	//   ....[2]....
        /*00c4*/ 	.word	0x00000910


	//   ....[3]....
        /*00c8*/ 	.word	0x00000970


	//   ....[4]....
        /*00cc*/ 	.word	0x000009d0


	//   ....[5]....
        /*00d0*/ 	.word	0x00000b60


	//   ....[6]....
        /*00d4*/ 	.word	0x00000c00


	//   ....[7]....
        /*00d8*/ 	.word	0x00000c80


	//   ....[8]....
        /*00dc*/ 	.word	0x00000ce0


	//   ....[9]....
        /*00e0*/ 	.word	0x00000d20


	//   ....[10]....
        /*00e4*/ 	.word	0x00001b90


	//   ....[11]....
        /*00e8*/ 	.word	0x00001bf0


	//   ....[12]....
        /*00ec*/ 	.word	0x00001c50


	//   ....[13]....
        /*00f0*/ 	.word	0x00001cb0


	//   ....[14]....
        /*00f4*/ 	.word	0x00001d10


	//----- nvinfo : EIATTR_VRC_CTA_INIT_COUNT
	.align		4
.L_178:
        /*00f8*/ 	.byte	0x02, 0x4a
	.zero		1
	.zero		1


	//----- nvinfo : EIATTR_EXIT_INSTR_OFFSETS
	.align		4
        /*00fc*/ 	.byte	0x04, 0x1c
        /*00fe*/ 	.short	(.L_180 - .L_179)


	//   ....[0]....
.L_179:
        /*0100*/ 	.word	0x000000a0


	//   ....[1]....
        /*0104*/ 	.word	0x000000e0


	//   ....[2]....
        /*0108*/ 	.word	0x00001e20


	//   ....[3]....
        /*010c*/ 	.word	0x00001e70


	//----- nvinfo : EIATTR_MAX_THREADS
	.align		4
.L_180:
        /*0110*/ 	.byte	0x04, 0x05
        /*0112*/ 	.short	(.L_182 - .L_181)
.L_181:
        /*0114*/ 	.word	0x00000100
        /*0118*/ 	.word	0x00000001
        /*011c*/ 	.word	0x00000001


	//----- nvinfo : EIATTR_CRS_STACK_SIZE
	.align		4
.L_182:
        /*0120*/ 	.byte	0x04, 0x1e
        /*0122*/ 	.short	(.L_184 - .L_183)
.L_183:
        /*0124*/ 	.word	0x00000000


	//----- nvinfo : EIATTR_CBANK_PARAM_SIZE
	.align		4
.L_184:
        /*0128*/ 	.byte	0x03, 0x19
        /*012a*/ 	.short	0x0021


	//----- nvinfo : EIATTR_PARAM_CBANK
	.align		4
        /*012c*/ 	.byte	0x04, 0x0a
        /*012e*/ 	.short	(.L_186 - .L_185)
	.align		4
.L_185:
        /*0130*/ 	.word	index@(.nv.constant0._ZN3cub18CUB_300001_SM_10006detail6reduce28DeviceReduceSingleTileKernelINS2_10policy_hubIiyN4cuda3std3__44plusIiEEE10Policy1000EN6thrust24THRUST_300001_SM_1000_NS6detail15normal_iteratorINSD_10device_ptrIiEEEEPiyS9_iiNS7_10__identityEEEvT0_T1_T2_T3_T4_T6_)
        /*0134*/ 	.short	0x0380
        /*0136*/ 	.short	0x0021


	//----- nvinfo : EIATTR_SW_WAR
	.align		4
.L_186:
        /*0138*/ 	.byte	0x04, 0x36
        /*013a*/ 	.short	(.L_188 - .L_187)
.L_187:
        /*013c*/ 	.word	0x00000008
.L_188:


//--------------------- .nv.info._ZN3cub18CUB_300001_SM_10006detail6reduce28DeviceReduceSingleTileKernelINS2_10policy_hubIijN4cuda3std3__44plusIiEEE10Policy1000EPiSC_iS9_iiNS7_10__identityEEEvT0_T1_T2_T3_T4_T6_ --------------------------
	.section	.nv.info._ZN3cub18CUB_300001_SM_10006detail6reduce28DeviceReduceSingleTileKernelINS2_10policy_hubIijN4cuda3std3__44plusIiEEE10Policy1000EPiSC_iS9_iiNS7_10__identityEEEvT0_T1_T2_T3_T4_T6_,"",@"SHT_CUDA_INFO"
	.sectionflags	@""
	.align	4


	//----- nvinfo : EIATTR_CUDA_API_VERSION
	.align		4
        /*0000*/ 	.byte	0x04, 0x37
        /*0002*/ 	.short	(.L_190 - .L_189)
.L_189:
        /*0004*/ 	.word	0x00000082


	//----- nvinfo : EIATTR_KPARAM_INFO
	.align		4
.L_190:
        /*0008*/ 	.byte	0x04, 0x17
        /*000a*/ 	.short	(.L_192 - .L_191)
.L_191:
        /*000c*/ 	.word	0x00000000
        /*0010*/ 	.short	0x0005
        /*0012*/ 	.short	0x001c
        /*0014*/ 	.byte	0x00, 0xf0, 0x05, 0x00


	//----- nvinfo : EIATTR_KPARAM_INFO
	.align		4
.L_192:
        /*0018*/ 	.byte	0x04, 0x17
        /*001a*/ 	.short	(.L_194 - .L_193)
.L_193:
        /*001c*/ 	.word	0x00000000
        /*0020*/ 	.short	0x0004
        /*0022*/ 	.short	0x0018
        /*0024*/ 	.byte	0x00, 0xf0, 0x11, 0x00


	//----- nvinfo : EIATTR_KPARAM_INFO
	.align		4
.L_194:
        /*0028*/ 	.byte	0x04, 0x17
        /*002a*/ 	.short	(.L_196 - .L_195)
.L_195:
        /*002c*/ 	.word	0x00000000
        /*0030*/ 	.short	0x0003
        /*0032*/ 	.short	0x0014
        /*0034*/ 	.byte	0x00, 0xf0, 0x05, 0x00


	//----- nvinfo : EIATTR_KPARAM_INFO
	.align		4
.L_196:
        /*0038*/ 	.byte	0x04, 0x17
        /*003a*/ 	.short	(.L_198 - .L_197)
.L_197:
        /*003c*/ 	.word	0x00000000
        /*0040*/ 	.short	0x0002
        /*0042*/ 	.short	0x0010
        /*0044*/ 	.byte	0x00, 0xf0, 0x11, 0x00


	//----- nvinfo : EIATTR_KPARAM_INFO
	.align		4
.L_198:
        /*0048*/ 	.byte	0x04, 0x17
        /*004a*/ 	.short	(.L_200 - .L_199)
.L_199:
        /*004c*/ 	.word	0x00000000
        /*0050*/ 	.short	0x0001
        /*0052*/ 	.short	0x0008
        /*0054*/ 	.byte	0x00, 0xf5, 0x21, 0x00


	//----- nvinfo : EIATTR_KPARAM_INFO
	.align		4
.L_200:
        /*0058*/ 	.byte	0x04, 0x17
        /*005a*/ 	.short	(.L_202 - .L_201)
.L_201:
        /*005c*/ 	.word	0x00000000
        /*0060*/ 	.short	0x0000
        /*0062*/ 	.short	0x0000
        /*0064*/ 	.byte	0x00, 0xf5, 0x21, 0x00


	//----- nvinfo : EIATTR_SPARSE_MMA_MASK
	.align		4
.L_202:
        /*0068*/ 	.byte	0x03, 0x50
        /*006a*/ 	.short	0x0000


	//----- nvinfo : EIATTR_MAXREG_COUNT
	.align		4
        /*006c*/ 	.byte	0x03, 0x1b
        /*006e*/ 	.short	0x00ff


	//----- nvinfo : EIATTR_NUM_BARRIERS
	.align		4
        /*0070*/ 	.byte	0x02, 0x4c
        /*0072*/ 	.byte	0x01
	.zero		1


	//----- nvinfo : EIATTR_MERCURY_ISA_VERSION
	.align		4
        /*0074*/ 	.byte	0x03, 0x5f
        /*0076*/ 	.short	0x0101


	//----- nvinfo : EIATTR_COOP_GROUP_MASK_REGIDS
	.align		4
        /*0078*/ 	.byte	0x04, 0x29
        /*007a*/ 	.short	(.L_204 - .L_203)


	//   ....[0]....
.L_203:
        /*007c*/ 	.word	0xffffffff


	//   ....[1]....
        /*0080*/ 	.word	0xffffffff


	//   ....[2]....
        /*0084*/ 	.word	0xffffffff


	//   ....[3]....
        /*0088*/ 	.word	0xffffffff


	//   ....[4]....
        /*008c*/ 	.word	0xffffffff


	//   ....[5]....
        /*0090*/ 	.word	0xffffffff


	//   ....[6]....
        /*0094*/ 	.word	0xffffffff


	//   ....[7]....
        /*0098*/ 	.word	0xffffffff


	//   ....[8]....
        /*009c*/ 	.word	0xffffffff


	//   ....[9]....
        /*00a0*/ 	.word	0xffffffff


	//   ....[10]....
        /*00a4*/ 	.word	0xffffffff


	//   ....[11]....
        /*00a8*/ 	.word	0xffffffff


	//   ....[12]....
        /*00ac*/ 	.word	0xffffffff


	//   ....[13]....
        /*00b0*/ 	.word	0xffffffff


	//   ....[14]....
        /*00b4*/ 	.word	0xffffffff


	//   ....[15]....
        /*00b8*/ 	.word	0xffffffff


	//   ....[16]....
        /*00bc*/ 	.word	0xffffffff


	//   ....[17]....
        /*00c0*/ 	.word	0xffffffff


	//   ....[18]....
        /*00c4*/ 	.word	0xffffffff


	//   ....[19]....
        /*00c8*/ 	.word	0xffffffff


	//   ....[20]....
        /*00cc*/ 	.word	0xffffffff


	//   ....[21]....
        /*00d0*/ 	.word	0xffffffff


	//   ....[22]....
        /*00d4*/ 	.word	0xffffffff


	//   ....[23]....
        /*00d8*/ 	.word	0xffffffff


	//   ....[24]....
        /*00dc*/ 	.word	0xffffffff


	//   ....[25]....
        /*00e0*/ 	.word	0xffffffff


	//   ....[26]....
        /*00e4*/ 	.word	0xffffffff


	//   ....[27]....
        /*00e8*/ 	.word	0xffffffff


	//   ....[28]....
        /*00ec*/ 	.word	0xffffffff


	//   ....[29]....
        /*00f0*/ 	.word	0xffffffff


	//----- nvinfo : EIATTR_COOP_GROUP_INSTR_OFFSETS
	.align		4
.L_204:
        /*00f4*/ 	.byte	0x04, 0x28
        /*00f6*/ 	.short	(.L_206 - .L_205)


	//   ....[0]....
.L_205:
        /*00f8*/ 	.word	0x00000890


	//   ....[1]....
        /*00fc*/ 	.word	0x000008f0


	//   ....[2]....
        /*0100*/ 	.word	0x00000940


	//   ....[3]....
        /*0104*/ 	.word	0x000009b0


	//   ....[4]....
        /*0108*/ 	.word	0x00000a10


	//   ....[5]....
        /*010c*/ 	.word	0x00000ba0


	//   ....[6]....
        /*0110*/ 	.word	0x00000c40


	//   ....[7]....
        /*0114*/ 	.word	0x00000cc0


	//   ....[8]....
        /*0118*/ 	.word	0x00000d20


	//   ....[9]....
        /*011c*/ 	.word	0x00000d60


	//   ....[10]....
        /*0120*/ 	.word	0x000019d0


	//   ....[11]....
        /*0124*/ 	.word	0x00001a30


	//   ....[12]....
        /*0128*/ 	.word	0x00001a90


	//   ....[13]....
        /*012c*/ 	.word	0x00001af0


	//   ....[14]....
        /*0130*/ 	.word	0x00001b50


	//   ....[15]....
        /*0134*/ 	.word	0x000023f0


	//   ....[16]....
        /*0138*/ 	.word	0x00002450


	//   ....[17]....
        /*013c*/ 	.word	0x000024a0


	//   ....[18]....
        /*0140*/ 	.word	0x00002510


	//   ....[19]....
        /*0144*/ 	.word	0x00002570


	//   ....[20]....
        /*0148*/ 	.word	0x00002700


	//   ....[21]....
        /*014c*/ 	.word	0x00002790


	//   ....[22]....
        /*0150*/ 	.word	0x000027e0


	//   ....[23]....
        /*0154*/ 	.word	0x00002850


	//   ....[24]....
        /*0158*/ 	.word	0x000028c0


	//   ....[25]....
        /*015c*/ 	.word	0x000036a0


	//   ....[26]....
        /*0160*/ 	.word	0x00003700


	//   ....[27]....
        /*0164*/ 	.word	0x00003760


	//   ....[28]....
        /*0168*/ 	.word	0x000037c0


	//   ....[29]....
        /*016c*/ 	.word	0x00003820


	//----- nvinfo : EIATTR_VRC_CTA_INIT_COUNT
	.align		4
.L_206:
        /*0170*/ 	.byte	0x02, 0x4a
	.zero		1
	.zero		1


	//----- nvinfo : EIATTR_EXIT_INSTR_OFFSETS
	.align		4
        /*0174*/ 	.byte	0x04, 0x1c
        /*0176*/ 	.short	(.L_208 - .L_207)


	//   ....[0]....
.L_207:
        /*0178*/ 	.word	0x00000080


	//   ....[1]....
        /*017c*/ 	.word	0x000000c0


	//   ....[2]....
        /*0180*/ 	.word	0x00003940


	//   ....[3]....
        /*0184*/ 	.word	0x00003990


	//----- nvinfo : EIATTR_MAX_THREADS
	.align		4
.L_208:
        /*0188*/ 	.byte	0x04, 0x05
        /*018a*/ 	.short	(.L_210 - .L_209)
.L_209:
        /*018c*/ 	.word	0x00000100
        /*0190*/ 	.word	0x00000001
        /*0194*/ 	.word	0x00000001


	//----- nvinfo : EIATTR_CRS_STACK_SIZE
	.align		4
.L_210:
        /*0198*/ 	.byte	0x04, 0x1e
        /*019a*/ 	.short	(.L_212 - .L_211)
.L_211:
        /*019c*/ 	.word	0x00000000


	//----- nvinfo : EIATTR_CBANK_PARAM_SIZE
	.align		4
.L_212:
        /*01a0*/ 	.byte	0x03, 0x19
        /*01a2*/ 	.short	0x001d


	//----- nvinfo : EIATTR_PARAM_CBANK
	.align		4
        /*01a4*/ 	.byte	0x04, 0x0a
        /*01a6*/ 	.short	(.L_214 - .L_213)
	.align		4
.L_213:
        /*01a8*/ 	.word	index@(.nv.constant0._ZN3cub18CUB_300001_SM_10006detail6reduce28DeviceReduceSingleTileKernelINS2_10policy_hubIijN4cuda3std3__44plusIiEEE10Policy1000EPiSC_iS9_iiNS7_10__identityEEEvT0_T1_T2_T3_T4_T6_)
        /*01ac*/ 	.short	0x0380
        /*01ae*/ 	.short	0x001d


	//----- nvinfo : EIATTR_SW_WAR
	.align		4
.L_214:
        /*01b0*/ 	.byte	0x04, 0x36
        /*01b2*/ 	.short	(.L_216 - .L_215)
.L_215:
        /*01b4*/ 	.word	0x00000008
.L_216:


//--------------------- .nv.info._ZN3cub18CUB_300001_SM_10006detail6reduce18DeviceReduceKernelINS2_10policy_hubIijN4cuda3std3__44plusIiEEE10Policy1000EN6thrust24THRUST_300001_SM_1000_NS6detail15normal_iteratorINSD_10device_ptrIiEEEEjS9_iNS7_10__identityEEEvT0_PT3_T1_NS0_13GridEvenShareISN_EET2_T4_ --------------------------
	.section	.nv.info._ZN3cub18CUB_300001_SM_10006detail6reduce18DeviceReduceKernelINS2_10policy_hubIijN4cuda3std3__44plusIiEEE10Policy1000EN6thrust24THRUST_300001_SM_1000_NS6detail15normal_iteratorINSD_10device_ptrIiEEEEjS9_iNS7_10__identityEEEvT0_PT3_T1_NS0_13GridEvenShareISN_EET2_T4_,"",@"SHT_CUDA_INFO"
	.sectionflags	@""
	.align	4


	//----- nvinfo : EIATTR_CUDA_API_VERSION
	.align		4
        /*0000*/ 	.byte	0x04, 0x37
        /*0002*/ 	.short	(.L_218 - .L_217)
.L_217:
        /*0004*/ 	.word	0x00000082


	//----- nvinfo : EIATTR_KPARAM_INFO
	.align		4
.L_218:
        /*0008*/ 	.byte	0x04, 0x17
        /*000a*/ 	.short	(.L_220 - .L_219)
.L_219:
        /*000c*/ 	.word	0x00000000
        /*0010*/ 	.short	0x0005
        /*0012*/ 	.short	0x003d
        /*0014*/ 	.byte	0x00, 0xf0, 0x05, 0x00


	//----- nvinfo : EIATTR_KPARAM_INFO
	.align		4
.L_220:
        /*0018*/ 	.byte	0x04, 0x17
        /*001a*/ 	.short	(.L_222 - .L_221)
.L_221:
        /*001c*/ 	.word	0x00000000
        /*0020*/ 	.short	0x0004
        /*0022*/ 	.short	0x003c
        /*0024*/ 	.byte	0x00, 0xf0, 0x05, 0x00


	//----- nvinfo : EIATTR_KPARAM_INFO
	.align		4
.L_222:
        /*0028*/ 	.byte	0x04, 0x17
        /*002a*/ 	.short	(.L_224 - .L_223)
.L_223:
        /*002c*/ 	.word	0x00000000
        /*0030*/ 	.short	0x0003
        /*0032*/ 	.short	0x0014
        /*0034*/ 	.byte	0x00, 0xf0, 0xa1, 0x00


	//----- nvinfo : EIATTR_KPARAM_INFO
	.align		4
.L_224:
        /*0038*/ 	.byte	0x04, 0x17
        /*003a*/ 	.short	(.L_226 - .L_225)
.L_225:
        /*003c*/ 	.word	0x00000000
        /*0040*/ 	.short	0x0002
        /*0042*/ 	.short	0x0010
        /*0044*/ 	.byte	0x00, 0xf0, 0x11, 0x00


	//----- nvinfo : EIATTR_KPARAM_INFO
	.align		4
.L_226:
        /*0048*/ 	.byte	0x04, 0x17
        /*004a*/ 	.short	(.L_228 - .L_227)
.L_227:
        /*004c*/ 	.word	0x00000000
        /*0050*/ 	.short	0x0001
        /*0052*/ 	.short	0x0008
        /*0054*/ 	.byte	0x00, 0xf5, 0x21, 0x00


	//----- nvinfo : EIATTR_KPARAM_INFO
	.align		4
.L_228:
        /*0058*/ 	.byte	0x04, 0x17
        /*005a*/ 	.short	(.L_230 - .L_229)
.L_229:
        /*005c*/ 	.word	0x00000000
        /*0060*/ 	.short	0x0000
        /*0062*/ 	.short	0x0000
        /*0064*/ 	.byte	0x00, 0xf0, 0x21, 0x00


	//----- nvinfo : EIATTR_SPARSE_MMA_MASK
	.align		4
.L_230:
        /*0068*/ 	.byte	0x03, 0x50
        /*006a*/ 	.short	0x0000


	//----- nvinfo : EIATTR_MAXREG_COUNT
	.align		4
        /*006c*/ 	.byte	0x03, 0x1b
        /*006e*/ 	.short	0x00ff


	//----- nvinfo : EIATTR_NUM_BARRIERS
	.align		4
        /*0070*/ 	.byte	0x02, 0x4c
        /*0072*/ 	.byte	0x01
	.zero		1


	//----- nvinfo : EIATTR_MERCURY_ISA_VERSION
	.align		4
        /*0074*/ 	.byte	0x03, 0x5f
        /*0076*/ 	.short	0x0101


	//----- nvinfo : EIATTR_COOP_GROUP_MASK_REGIDS
	.align		4
        /*0078*/ 	.byte	0x04, 0x29
        /*007a*/ 	.short	(.L_232 - .L_231)


	//   ....[0]....
.L_231:
        /*007c*/ 	.word	0xffffffff


	//   ....[1]....
        /*0080*/ 	.word	0xffffffff


	//   ....[2]....
        /*0084*/ 	.word	0xffffffff


	//   ....[3]....
        /*0088*/ 	.word	0xffffffff


	//   ....[4]....
        /*008c*/ 	.word	0xffffffff


	//   ....[5]....
        /*0090*/ 	.word	0xffffffff


	//   ....[6]....
        /*0094*/ 	.word	0xffffffff


	//   ....[7]....
        /*0098*/ 	.word	0xffffffff


	//   ....[8]....
        /*009c*/ 	.word	0xffffffff


	//   ....[9]....
        /*00a0*/ 	.word	0xffffffff


	//   ....[10]....
        /*00a4*/ 	.word	0xffffffff


	//   ....[11]....
        /*00a8*/ 	.word	0xffffffff


	//   ....[12]....
        /*00ac*/ 	.word	0xffffffff


	//   ....[13]....
        /*00b0*/ 	.word	0xffffffff


	//   ....[14]....
        /*00b4*/ 	.word	0xffffffff


	//----- nvinfo : EIATTR_COOP_GROUP_INSTR_OFFSETS
	.align		4
.L_232:
        /*00b8*/ 	.byte	0x04, 0x28
        /*00ba*/ 	.short	(.L_234 - .L_233)


	//   ....[0]....
.L_233:
        /*00bc*/ 	.word	0x00000b10


	//   ....[1]....
        /*00c0*/ 	.word	0x00000b70


	//   ....[2]....
        /*00c4*/ 	.word	0x00000bd0


	//   ....[3]....
        /*00c8*/ 	.word	0x00000c30


	//   ....[4]....
        /*00cc*/ 	.word	0x00000c90


	//   ....[5]....
        /*00d0*/ 	.word	0x00000e20


	//   ....[6]....
        /*00d4*/ 	.word	0x00000ec0


	//   ....[7]....
        /*00d8*/ 	.word	0x00000f20


	//   ....[8]....
        /*00dc*/ 	.word	0x00000f80


	//   ....[9]....
        /*00e0*/ 	.word	0x00000fe0


	//   ....[10]....
        /*00e4*/ 	.word	0x00002100


	//   ....[11]....
        /*00e8*/ 	.word	0x00002170


	//   ....[12]....
        /*00ec*/ 	.word	0x000021c0


	//   ....[13]....
        /*00f0*/ 	.word	0x00002210


	//   ....[14]....
        /*00f4*/ 	.word	0x00002280


	//----- nvinfo : EIATTR_VRC_CTA_INIT_COUNT
	.align		4
.L_234:
        /*00f8*/ 	.byte	0x02, 0x4a
	.zero		1
	.zero		1


	//----- nvinfo : EIATTR_EXIT_INSTR_OFFSETS
	.align		4
        /*00fc*/ 	.byte	0x04, 0x1c
        /*00fe*/ 	.short	(.L_236 - .L_235)


	//   ....[0]....
.L_235:
        /*0100*/ 	.word	0x000023b0


	//   ....[1]....
        /*0104*/ 	.word	0x000023f0


	//----- nvinfo : EIATTR_MAX_THREADS
	.align		4
.L_236:
        /*0108*/ 	.byte	0x04, 0x05
        /*010a*/ 	.short	(.L_238 - .L_237)
.L_237:
        /*010c*/ 	.word	0x00000100
        /*0110*/ 	.word	0x00000001
        /*0114*/ 	.word	0x00000001


	//----- nvinfo : EIATTR_CRS_STACK_SIZE
	.align		4
.L_238:
        /*0118*/ 	.byte	0x04, 0x1e
        /*011a*/ 	.short	(.L_240 - .L_239)
.L_239:
        /*011c*/ 	.word	0x00000000


	//----- nvinfo : EIATTR_CBANK_PARAM_SIZE
	.align		4
.L_240:
        /*0120*/ 	.byte	0x03, 0x19
        /*0122*/ 	.short	0x003e


	//----- nvinfo : EIATTR_PARAM_CBANK
	.align		4
        /*0124*/ 	.byte	0x04, 0x0a
        /*0126*/ 	.short	(.L_242 - .L_241)
	.align		4
.L_241:
        /*0128*/ 	.word	index@(.nv.constant0._ZN3cub18CUB_300001_SM_10006detail6reduce18DeviceReduceKernelINS2_10policy_hubIijN4cuda3std3__44plusIiEEE10Policy1000EN6thrust24THRUST_300001_SM_1000_NS6detail15normal_iteratorINSD_10device_ptrIiEEEEjS9_iNS7_10__identityEEEvT0_PT3_T1_NS0_13GridEvenShareISN_EET2_T4_)
        /*012c*/ 	.short	0x0380
        /*012e*/ 	.short	0x003e


	//----- nvinfo : EIATTR_SW_WAR
	.align		4
.L_242:
        /*0130*/ 	.byte	0x04, 0x36
        /*0132*/ 	.short	(.L_244 - .L_243)
.L_243:
        /*0134*/ 	.word	0x00000008
.L_244:


//--------------------- .nv.info._ZN3cub18CUB_300001_SM_10006detail6reduce28DeviceReduceSingleTileKernelINS2_10policy_hubIijN4cuda3std3__44plusIiEEE10Policy1000EN6thrust24THRUST_300001_SM_1000_NS6detail15normal_iteratorINSD_10device_ptrIiEEEEPijS9_iiNS7_10__identityEEEvT0_T1_T2_T3_T4_T6_ --------------------------
	.section	.nv.info._ZN3cub18CUB_300001_SM_10006detail6reduce28DeviceReduceSingleTileKernelINS2_10policy_hubIijN4cuda3std3__44plusIiEEE10Policy1000EN6thrust24THRUST_300001_SM_1000_NS6detail15normal_iteratorINSD_10device_ptrIiEEEEPijS9_iiNS7_10__identityEEEvT0_T1_T2_T3_T4_T6_,"",@"SHT_CUDA_INFO"
	.sectionflags	@""
	.align	4


	//----- nvinfo : EIATTR_CUDA_API_VERSION
	.align		4
        /*0000*/ 	.byte	0x04, 0x37
        /*0002*/ 	.short	(.L_246 - .L_245)
.L_245:
        /*0004*/ 	.word	0x00000082


	//----- nvinfo : EIATTR_KPARAM_INFO
	.align		4
.L_246:
        /*0008*/ 	.byte	0x04, 0x17
        /*000a*/ 	.short	(.L_248 - .L_247)
.L_247:
        /*000c*/ 	.word	0x00000000
        /*0010*/ 	.short	0x0005
        /*0012*/ 	.short	0x001c
        /*0014*/ 	.byte	0x00, 0xf0, 0x05, 0x00


	//----- nvinfo : EIATTR_KPARAM_INFO
	.align		4
.L_248:
        /*0018*/ 	.byte	0x04, 0x17
        /*001a*/ 	.short	(.L_250 - .L_249)
.L_249:
        /*001c*/ 	.word	0x00000000
        /*0020*/ 	.short	0x0004
        /*0022*/ 	.short	0x0018
        /*0024*/ 	.byte	0x00, 0xf0, 0x11, 0x00


	//----- nvinfo : EIATTR_KPARAM_INFO
	.align		4
.L_250:
        /*0028*/ 	.byte	0x04, 0x17
        /*002a*/ 	.short	(.L_252 - .L_251)
.L_251:
        /*002c*/ 	.word	0x00000000
        /*0030*/ 	.short	0x0003
        /*0032*/ 	.short	0x0014
        /*0034*/ 	.byte	0x00, 0xf0, 0x05, 0x00


	//----- nvinfo : EIATTR_KPARAM_INFO
	.align		4
.L_252:
        /*0038*/ 	.byte	0x04, 0x17
        /*003a*/ 	.short	(.L_254 - .L_253)
.L_253:
        /*003c*/ 	.word	0x00000000
        /*0040*/ 	.short	0x0002
        /*0042*/ 	.short	0x0010
        /*0044*/ 	.byte	0x00, 0xf0, 0x11, 0x00


	//----- nvinfo : EIATTR_KPARAM_INFO
	.align		4
.L_254:
        /*0048*/ 	.byte	0x04, 0x17
        /*004a*/ 	.short	(.L_256 - .L_255)
.L_255:
        /*004c*/ 	.word	0x00000000
        /*0050*/ 	.short	0x0001
        /*0052*/ 	.short	0x0008
        /*0054*/ 	.byte	0x00, 0xf5, 0x21, 0x00


	//----- nvinfo : EIATTR_KPARAM_INFO
	.align		4
.L_256:
        /*0058*/ 	.byte	0x04, 0x17
        /*005a*/ 	.short	(.L_258 - .L_257)
.L_257:
        /*005c*/ 	.word	0x00000000
        /*0060*/ 	.short	0x0000
        /*0062*/ 	.short	0x0000
        /*0064*/ 	.byte	0x00, 0xf0, 0x21, 0x00


	//----- nvinfo : EIATTR_SPARSE_MMA_MASK
	.align		4
.L_258:
        /*0068*/ 	.byte	0x03, 0x50
        /*006a*/ 	.short	0x0000


	//----- nvinfo : EIATTR_MAXREG_COUNT
	.align		4
        /*006c*/ 	.byte	0x03, 0x1b
        /*006e*/ 	.short	0x00ff


	//----- nvinfo : EIATTR_NUM_BARRIERS
	.align		4
        /*0070*/ 	.byte	0x02, 0x4c
        /*0072*/ 	.byte	0x01
	.zero		1


	//----- nvinfo : EIATTR_MERCURY_ISA_VERSION
	.align		4
        /*0074*/ 	.byte	0x03, 0x5f
        /*0076*/ 	.short	0x0101


	//----- nvinfo : EIATTR_COOP_GROUP_MASK_REGIDS
	.align		4
        /*0078*/ 	.byte	0x04, 0x29
        /*007a*/ 	.short	(.L_260 - .L_259)


	//   ....[0]....
.L_259:
        /*007c*/ 	.word	0xffffffff


	//   ....[1]....
        /*0080*/ 	.word	0xffffffff


	//   ....[2]....
        /*0084*/ 	.word	0xffffffff


	//   ....[3]....
        /*0088*/ 	.word	0xffffffff


	//   ....[4]....
        /*008c*/ 	.word	0xffffffff


	//   ....[5]....
        /*0090*/ 	.word	0xffffffff


	//   ....[6]....
        /*0094*/ 	.word	0xffffffff


	//   ....[7]....
        /*0098*/ 	.word	0xffffffff


	//   ....[8]....
        /*009c*/ 	.word	0xffffffff


	//   ....[9]....
        /*00a0*/ 	.word	0xffffffff


	//   ....[10]....
        /*00a4*/ 	.word	0xffffffff


	//   ....[11]....
        /*00a8*/ 	.word	0xffffffff


	//   ....[12]....
        /*00ac*/ 	.word	0xffffffff


	//   ....[13]....
        /*00b0*/ 	.word	0xffffffff


	//   ....[14]....
        /*00b4*/ 	.word	0xffffffff


	//----- nvinfo : EIATTR_COOP_GROUP_INSTR_OFFSETS
	.align		4
.L_260:
        /*00b8*/ 	.byte	0x04, 0x28
        /*00ba*/ 	.short	(.L_262 - .L_261)


	//   ....[0]....
.L_261:
        /*00bc*/ 	.word	0x00000830


	//   ....[1]....
        /*00c0*/ 	.word	0x00000890


	//   ....[2]....
        /*00c4*/ 	.word	0x000008f0


	//   ....[3]....
        /*00c8*/ 	.word	0x00000950


	//   ....[4]....
        /*00cc*/ 	.word	0x000009b0


	//   ....[5]....
        /*00d0*/ 	.word	0x00000b40


	//   ....[6]....
        /*00d4*/ 	.word	0x00000be0


	//   ....[7]....
        /*00d8*/ 	.word	0x00000c60


	//   ....[8]....
        /*00dc*/ 	.word	0x00000cc0


	//   ....[9]....
        /*00e0*/ 	.word	0x00000d00


	//   ....[10]....
        /*00e4*/ 	.word	0x00001cc0


	//   ....[11]....
        /*00e8*/ 	.word	0x00001d20


	//   ....[12]....
        /*00ec*/ 	.word	0x00001d80


	//   ....[13]....
        /*00f0*/ 	.word	0x00001de0


	//   ....[14]....
        /*00f4*/ 	.word	0x00001e40


	//----- nvinfo : EIATTR_VRC_CTA_INIT_COUNT
	.align		4
.L_262:
        /*00f8*/ 	.byte	0x02, 0x4a
	.zero		1
	.zero		1


	//----- nvinfo : EIATTR_EXIT_INSTR_OFFSETS
	.align		4
        /*00fc*/ 	.byte	0x04, 0x1c
        /*00fe*/ 	.short	(.L_264 - .L_263)


	//   ....[0]....
.L_263:
        /*0100*/ 	.word	0x00000080


	//   ....[1]....
        /*0104*/ 	.word	0x000000c0


	//   ....[2]....
        /*0108*/ 	.word	0x00001f60


	//   ....[3]....
        /*010c*/ 	.word	0x00001fb0


	//----- nvinfo : EIATTR_MAX_THREADS
	.align		4
.L_264:
        /*0110*/ 	.byte	0x04, 0x05
        /*0112*/ 	.short	(.L_266 - .L_265)
.L_265:
        /*0114*/ 	.word	0x00000100
        /*0118*/ 	.word	0x00000001
        /*011c*/ 	.word	0x00000001


	//----- nvinfo : EIATTR_CRS_STACK_SIZE
	.align		4
.L_266:
        /*0120*/ 	.byte	0x04, 0x1e
        /*0122*/ 	.short	(.L_268 - .L_267)
.L_267:
        /*0124*/ 	.word	0x00000000


	//----- nvinfo : EIATTR_CBANK_PARAM_SIZE
	.align		4
.L_268:
        /*0128*/ 	.byte	0x03, 0x19
        /*012a*/ 	.short	0x001d


	//----- nvinfo : EIATTR_PARAM_CBANK
	.align		4
        /*012c*/ 	.byte	0x04, 0x0a
        /*012e*/ 	.short	(.L_270 - .L_269)
	.align		4
.L_269:
        /*0130*/ 	.word	index@(.nv.constant0._ZN3cub18CUB_300001_SM_10006detail6reduce28DeviceReduceSingleTileKernelINS2_10policy_hubIijN4cuda3std3__44plusIiEEE10Policy1000EN6thrust24THRUST_300001_SM_1000_NS6detail15normal_iteratorINSD_10device_ptrIiEEEEPijS9_iiNS7_10__identityEEEvT0_T1_T2_T3_T4_T6_)
        /*0134*/ 	.short	0x0380
        /*0136*/ 	.short	0x001d


	//----- nvinfo : EIATTR_SW_WAR
	.align		4
.L_270:
        /*0138*/ 	.byte	0x04, 0x36
        /*013a*/ 	.short	(.L_272 - .L_271)
.L_271:
        /*013c*/ 	.word	0x00000008
.L_272:


//--------------------- .nv.info._ZN3cub18CUB_300001_SM_10006detail8for_each13static_kernelINS2_12policy_hub_t12policy_500_tElN6thrust24THRUST_300001_SM_1000_NS8cuda_cub6__fill7functorINS7_6detail15normal_iteratorINS7_10device_ptrIiEEEEiEEEEvT0_T1_ --------------------------
	.section	.nv.info._ZN3cub18CUB_300001_SM_10006detail8for_each13static_kernelINS2_12policy_hub_t12policy_500_tElN6thrust24THRUST_300001_SM_1000_NS8cuda_cub6__fill7functorINS7_6detail15normal_iteratorINS7_10device_ptrIiEEEEiEEEEvT0_T1_,"",@"SHT_CUDA_INFO"
	.sectionflags	@""
	.align	4


	//----- nvinfo : EIATTR_CUDA_API_VERSION
	.align		4
        /*0000*/ 	.byte	0x04, 0x37
        /*0002*/ 	.short	(.L_274 - .L_273)
.L_273:
        /*0004*/ 	.word	0x00000082


	//----- nvinfo : EIATTR_KPARAM_INFO
	.align		4
.L_274:
        /*0008*/ 	.byte	0x04, 0x17
        /*000a*/ 	.short	(.L_276 - .L_275)
.L_275:
        /*000c*/ 	.word	0x00000000
        /*0010*/ 	.short	0x0001
        /*0012*/ 	.short	0x0008
        /*0014*/ 	.byte	0x00, 0xf0, 0x41, 0x00


	//----- nvinfo : EIATTR_KPARAM_INFO
	.align		4
.L_276:
        /*0018*/ 	.byte	0x04, 0x17
        /*001a*/ 	.short	(.L_278 - .L_277)
.L_277:
        /*001c*/ 	.word	0x00000000
        /*0020*/ 	.short	0x0000
        /*0022*/ 	.short	0x0000
        /*0024*/ 	.byte	0x00, 0xf0, 0x21, 0x00


	//----- nvinfo : EIATTR_SPARSE_MMA_MASK
	.align		4
.L_278:
        /*0028*/ 	.byte	0x03, 0x50
        /*002a*/ 	.short	0x0000


	//----- nvinfo : EIATTR_MAXREG_COUNT
	.align		4
        /*002c*/ 	.byte	0x03, 0x1b
        /*002e*/ 	.short	0x00ff


	//----- nvinfo : EIATTR_MERCURY_ISA_VERSION
	.align		4
        /*0030*/ 	.byte	0x03, 0x5f
        /*0032*/ 	.short	0x0101


	//----- nvinfo : EIATTR_VRC_CTA_INIT_COUNT
	.align		4
        /*0034*/ 	.byte	0x02, 0x4a
	.zero		1
	.zero		1


	//----- nvinfo : EIATTR_EXIT_INSTR_OFFSETS
	.align		4
        /*0038*/ 	.byte	0x04, 0x1c
        /*003a*/ 	.short	(.L_280 - .L_279)


	//   ....[0]....
.L_279:
        /*003c*/ 	.word	0x00000130


	//   ....[1]....
        /*0040*/ 	.word	0x00000240


	//   ....[2]....
        /*0044*/ 	.word	0x00000270


	//----- nvinfo : EIATTR_MAX_THREADS
	.align		4
.L_280:
        /*0048*/ 	.byte	0x04, 0x05
        /*004a*/ 	.short	(.L_282 - .L_281)
.L_281:
        /*004c*/ 	.word	0x00000100
        /*0050*/ 	.word	0x00000001
        /*0054*/ 	.word	0x00000001


	//----- nvinfo : EIATTR_CBANK_PARAM_SIZE
	.align		4
.L_282:
        /*0058*/ 	.byte	0x03, 0x19
        /*005a*/ 	.short	0x0018


	//----- nvinfo : EIATTR_PARAM_CBANK
	.align		4
        /*005c*/ 	.byte	0x04, 0x0a
        /*005e*/ 	.short	(.L_284 - .L_283)
	.align		4
.L_283:
        /*0060*/ 	.word	index@(.nv.constant0._ZN3cub18CUB_300001_SM_10006detail8for_each13static_kernelINS2_12policy_hub_t12policy_500_tElN6thrust24THRUST_300001_SM_1000_NS8cuda_cub6__fill7functorINS7_6detail15normal_iteratorINS7_10device_ptrIiEEEEiEEEEvT0_T1_)
        /*0064*/ 	.short	0x0380
        /*0066*/ 	.short	0x0018


	//----- nvinfo : EIATTR_SW_WAR
	.align		4
.L_284:
        /*0068*/ 	.byte	0x04, 0x36
        /*006a*/ 	.short	(.L_286 - .L_285)
.L_285:
        /*006c*/ 	.word	0x00000008
.L_286:


//--------------------- .nv.info._ZN3cub18CUB_300001_SM_10006detail8for_each13static_kernelINS2_12policy_hub_t12policy_500_tEmN6thrust24THRUST_300001_SM_1000_NS8cuda_cub20__uninitialized_fill7functorINS7_10device_ptrIiEEiEEEEvT0_T1_ --------------------------
	.section	.nv.info._ZN3cub18CUB_300001_SM_10006detail8for_each13static_kernelINS2_12policy_hub_t12policy_500_tEmN6thrust24THRUST_300001_SM_1000_NS8cuda_cub20__uninitialized_fill7functorINS7_10device_ptrIiEEiEEEEvT0_T1_,"",@"SHT_CUDA_INFO"
	.sectionflags	@""
	.align	4


	//----- nvinfo : EIATTR_CUDA_API_VERSION
	.align		4
        /*0000*/ 	.byte	0x04, 0x37
        /*0002*/ 	.short	(.L_288 - .L_287)
.L_287:
        /*0004*/ 	.word	0x00000082


	//----- nvinfo : EIATTR_KPARAM_INFO
	.align		4
.L_288:
        /*0008*/ 	.byte	0x04, 0x17
        /*000a*/ 	.short	(.L_290 - .L_289)
.L_289:
        /*000c*/ 	.word	0x00000000
        /*0010*/ 	.short	0x0001
        /*0012*/ 	.short	0x0008
        /*0014*/ 	.byte	0x00, 0xf0, 0x41, 0x00


	//----- nvinfo : EIATTR_KPARAM_INFO
	.align		4
.L_290:
        /*0018*/ 	.byte	0x04, 0x17
        /*001a*/ 	.short	(.L_292 - .L_291)
.L_291:
        /*001c*/ 	.word	0x00000000
        /*0020*/ 	.short	0x0000
        /*0022*/ 	.short	0x0000
        /*0024*/ 	.byte	0x00, 0xf0, 0x21, 0x00


	//----- nvinfo : EIATTR_SPARSE_MMA_MASK
	.align		4
.L_292:
        /*0028*/ 	.byte	0x03, 0x50
        /*002a*/ 	.short	0x0000


	//----- nvinfo : EIATTR_MAXREG_COUNT
	.align		4
        /*002c*/ 	.byte	0x03, 0x1b
        /*002e*/ 	.short	0x00ff


	//----- nvinfo : EIATTR_MERCURY_ISA_VERSION
	.align		4
        /*0030*/ 	.byte	0x03, 0x5f
        /*0032*/ 	.short	0x0101


	//----- nvinfo : EIATTR_VRC_CTA_INIT_COUNT
	.align		4
        /*0034*/ 	.byte	0x02, 0x4a
	.zero		1
	.zero		1


	//----- nvinfo : EIATTR_EXIT_INSTR_OFFSETS
	.align		4
        /*0038*/ 	.byte	0x04, 0x1c
        /*003a*/ 	.short	(.L_294 - .L_293)


	//   ....[0]....
.L_293:
        /*003c*/ 	.word	0x00000130


	//   ....[1]....
        /*0040*/ 	.word	0x00000230


	//   ....[2]....
        /*0044*/ 	.word	0x00000260


	//----- nvinfo : EIATTR_MAX_THREADS
	.align		4
.L_294:
        /*0048*/ 	.byte	0x04, 0x05
        /*004a*/ 	.short	(.L_296 - .L_295)
.L_295:
        /*004c*/ 	.word	0x00000100
        /*0050*/ 	.word	0x00000001
        /*0054*/ 	.word	0x00000001


	//----- nvinfo : EIATTR_CBANK_PARAM_SIZE
	.align		4
.L_296:
        /*0058*/ 	.byte	0x03, 0x19
        /*005a*/ 	.short	0x0018


	//----- nvinfo : EIATTR_PARAM_CBANK
	.align		4
        /*005c*/ 	.byte	0x04, 0x0a
        /*005e*/ 	.short	(.L_298 - .L_297)
	.align		4
.L_297:
        /*0060*/ 	.word	index@(.nv.constant0._ZN3cub18CUB_300001_SM_10006detail8for_each13static_kernelINS2_12policy_hub_t12policy_500_tEmN6thrust24THRUST_300001_SM_1000_NS8cuda_cub20__uninitialized_fill7functorINS7_10device_ptrIiEEiEEEEvT0_T1_)
        /*0064*/ 	.short	0x0380
        /*0066*/ 	.short	0x0018


	//----- nvinfo : EIATTR_SW_WAR
	.align		4
.L_298:
        /*0068*/ 	.byte	0x04, 0x36
        /*006a*/ 	.short	(.L_300 - .L_299)
.L_299:
        /*006c*/ 	.word	0x00000008
.L_300:


//--------------------- .nv.info._ZN3cub18CUB_300001_SM_10006detail11EmptyKernelIvEEvv --------------------------
	.section	.nv.info._ZN3cub18CUB_300001_SM_10006detail11EmptyKernelIvEEvv,"",@"SHT_CUDA_INFO"
	.sectionflags	@""
	.align	4


	//----- nvinfo : EIATTR_CUDA_API_VERSION
	.align		4
        /*0000*/ 	.byte	0x04, 0x37
        /*0002*/ 	.short	(.L_302 - .L_301)
.L_301:
        /*0004*/ 	.word	0x00000082


	//----- nvinfo : EIATTR_SPARSE_MMA_MASK
	.align		4
.L_302:
        /*0008*/ 	.byte	0x03, 0x50
        /*000a*/ 	.short	0x0000


	//----- nvinfo : EIATTR_MAXREG_COUNT
	.align		4
        /*000c*/ 	.byte	0x03, 0x1b
        /*000e*/ 	.short	0x00ff


	//----- nvinfo : EIATTR_MERCURY_ISA_VERSION
	.align		4
        /*0010*/ 	.byte	0x03, 0x5f
        /*0012*/ 	.short	0x0101


	//----- nvinfo : EIATTR_VRC_CTA_INIT_COUNT
	.align		4
        /*0014*/ 	.byte	0x02, 0x4a
	.zero		1
	.zero		1


	//----- nvinfo : EIATTR_EXIT_INSTR_OFFSETS
	.align		4
        /*0018*/ 	.byte	0x04, 0x1c
        /*001a*/ 	.short	(.L_304 - .L_303)


	//   ....[0]....
.L_303:
        /*001c*/ 	.word	0x00000010


	//----- nvinfo : EIATTR_SW_WAR
	.align		4
.L_304:
        /*0020*/ 	.byte	0x04, 0x36
        /*0022*/ 	.short	(.L_306 - .L_305)
.L_305:
        /*0024*/ 	.word	0x00000008
.L_306:


//--------------------- .nv.info._Z6reduceILi256EEvN4cuda3std3__44spanIKiLm18446744073709551615EEENS3_IiLm18446744073709551615EEE --------------------------
	.section	.nv.info._Z6reduceILi256EEvN4cuda3std3__44spanIKiLm18446744073709551615EEENS3_IiLm18446744073709551615EEE,"",@"SHT_CUDA_INFO"
	.sectionflags	@""
	.align	4


	//----- nvinfo : EIATTR_CUDA_API_VERSION
	.align		4
        /*0000*/ 	.byte	0x04, 0x37
        /*0002*/ 	.short	(.L_308 - .L_307)
.L_307:
        /*0004*/ 	.word	0x00000082


	//----- nvinfo : EIATTR_KPARAM_INFO
	.align		4
.L_308:
        /*0008*/ 	.byte	0x04, 0x17
        /*000a*/ 	.short	(.L_310 - .L_309)
.L_309:
        /*000c*/ 	.word	0x00000000
        /*0010*/ 	.short	0x0001
        /*0012*/ 	.short	0x0010
        /*0014*/ 	.byte	0x00, 0xf0, 0x41, 0x00


	//----- nvinfo : EIATTR_KPARAM_INFO
	.align		4
.L_310:
        /*0018*/ 	.byte	0x04, 0x17
        /*001a*/ 	.short	(.L_312 - .L_311)
.L_311:
        /*001c*/ 	.word	0x00000000
        /*0020*/ 	.short	0x0000
        /*0022*/ 	.short	0x0000
        /*0024*/ 	.byte	0x00, 0xf0, 0x41, 0x00


	//----- nvinfo : EIATTR_SPARSE_MMA_MASK
	.align		4
.L_312:
        /*0028*/ 	.byte	0x03, 0x50
        /*002a*/ 	.short	0x0000


	//----- nvinfo : EIATTR_MAXREG_COUNT
	.align		4
        /*002c*/ 	.byte	0x03, 0x1b
        /*002e*/ 	.short	0x00ff


	//----- nvinfo : EIATTR_NUM_BARRIERS
	.align		4
        /*0030*/ 	.byte	0x02, 0x4c
        /*0032*/ 	.byte	0x01
	.zero		1


	//----- nvinfo : EIATTR_MERCURY_ISA_VERSION
	.align		4
        /*0034*/ 	.byte	0x03, 0x5f
        /*0036*/ 	.short	0x0101


	//----- nvinfo : EIATTR_COOP_GROUP_MASK_REGIDS
	.align		4
        /*0038*/ 	.byte	0x04, 0x29
        /*003a*/ 	.short	(.L_314 - .L_313)


	//   ....[0]....
.L_313:
        /*003c*/ 	.word	0xffffffff


	//----- nvinfo : EIATTR_COOP_GROUP_INSTR_OFFSETS
	.align		4
.L_314:
        /*0040*/ 	.byte	0x04, 0x28
        /*0042*/ 	.short	(.L_316 - .L_315)


	//   ....[0]....
.L_315:
        /*0044*/ 	.word	0x00000180


	//----- nvinfo : EIATTR_VRC_CTA_INIT_COUNT
	.align		4
.L_316:
        /*0048*/ 	.byte	0x02, 0x4a
	.zero		1
	.zero		1


	//----- nvinfo : EIATTR_EXIT_INSTR_OFFSETS
	.align		4
        /*004c*/ 	.byte	0x04, 0x1c
        /*004e*/ 	.short	(.L_318 - .L_317)


	//   ....[0]....
.L_317:
        /*0050*/ 	.word	0x000001c0


	//   ....[1]....
        /*0054*/ 	.word	0x00000290


	//----- nvinfo : EIATTR_CBANK_PARAM_SIZE
	.align		4
.L_318:
        /*0058*/ 	.byte	0x03, 0x19
        /*005a*/ 	.short	0x0020


	//----- nvinfo : EIATTR_PARAM_CBANK
	.align		4
        /*005c*/ 	.byte	0x04, 0x0a
        /*005e*/ 	.short	(.L_320 - .L_319)
	.align		4
.L_319:
        /*0060*/ 	.word	index@(.nv.constant0._Z6reduceILi256EEvN4cuda3std3__44spanIKiLm18446744073709551615EEENS3_IiLm18446744073709551615EEE)
        /*0064*/ 	.short	0x0380
        /*0066*/ 	.short	0x0020


	//----- nvinfo : EIATTR_SW_WAR
	.align		4
.L_320:
        /*0068*/ 	.byte	0x04, 0x36
        /*006a*/ 	.short	(.L_322 - .L_321)
.L_321:
        /*006c*/ 	.word	0x00000008
.L_322:


//--------------------- .nv.callgraph             --------------------------
	.section	.nv.callgraph,"",@"SHT_CUDA_CALLGRAPH"
	.align	4
	.sectionentsize	8
	.align		4
        /*0000*/ 	.word	0x00000000
	.align		4
        /*0004*/ 	.word	0xffffffff
	.align		4
        /*0008*/ 	.word	0x00000000
	.align		4
        /*000c*/ 	.word	0xfffffffe
	.align		4
        /*0010*/ 	.word	0x00000000
	.align		4
        /*0014*/ 	.word	0xfffffffd
	.align		4
        /*0018*/ 	.word	0x00000000
	.align		4
        /*001c*/ 	.word	0xfffffffc


//--------------------- .nv.constant4             --------------------------
	.section	.nv.constant4,"a",@progbits
	.align	8
	.align		8
.nv.constant4:
        /*0000*/ 	.dword	_ZN30_INTERNAL_f05099e1_4_k_cu_main4cuda3std3__45__cpo5beginE
	.align		8
        /*0008*/ 	.dword	_ZN30_INTERNAL_f05099e1_4_k_cu_main4cuda3std3__45__cpo3endE
	.align		8
        /*0010*/ 	.dword	_ZN30_INTERNAL_f05099e1_4_k_cu_main4cuda3std3__45__cpo6cbeginE
	.align		8
        /*0018*/ 	.dword	_ZN30_INTERNAL_f05099e1_4_k_cu_main4cuda3std3__45__cpo4cendE
	.align		8
        /*0020*/ 	.dword	_ZN30_INTERNAL_f05099e1_4_k_cu_main4cuda3std3__45__cpo6rbeginE
	.align		8
        /*0028*/ 	.dword	_ZN30_INTERNAL_f05099e1_4_k_cu_main4cuda3std3__45__cpo4rendE
	.align		8
        /*0030*/ 	.dword	_ZN30_INTERNAL_f05099e1_4_k_cu_main4cuda3std3__45__cpo7crbeginE
	.align		8
        /*0038*/ 	.dword	_ZN30_INTERNAL_f05099e1_4_k_cu_main4cuda3std3__45__cpo5crendE
	.align		8
        /*0040*/ 	.dword	_ZN30_INTERNAL_f05099e1_4_k_cu_main4cuda3std3__432_GLOBAL__N__f05099e1_4_k_cu_main6ignoreE
	.align		8
        /*0048*/ 	.dword	_ZN30_INTERNAL_f05099e1_4_k_cu_main4cuda3std3__419piecewise_constructE
	.align		8
        /*0050*/ 	.dword	_ZN30_INTERNAL_f05099e1_4_k_cu_main4cuda3std3__48in_placeE
	.align		8
        /*0058*/ 	.dword	_ZN30_INTERNAL_f05099e1_4_k_cu_main4cuda3std3__420unreachable_sentinelE
	.align		8
        /*0060*/ 	.dword	_ZN30_INTERNAL_f05099e1_4_k_cu_main4cuda3std3__47nulloptE
	.align		8
        /*0068*/ 	.dword	_ZN30_INTERNAL_f05099e1_4_k_cu_main4cuda3std3__48unexpectE
	.align		8
        /*0070*/ 	.dword	_ZN30_INTERNAL_f05099e1_4_k_cu_main4cuda3std6ranges3__45__cpo4swapE
	.align		8
        /*0078*/ 	.dword	_ZN30_INTERNAL_f05099e1_4_k_cu_main4cuda3std6ranges3__45__cpo9iter_moveE
	.align		8
        /*0080*/ 	.dword	_ZN30_INTERNAL_f05099e1_4_k_cu_main4cuda3std6ranges3__45__cpo5beginE
	.align		8
        /*0088*/ 	.dword	_ZN30_INTERNAL_f05099e1_4_k_cu_main4cuda3std6ranges3__45__cpo3endE
	.align		8
        /*0090*/ 	.dword	_ZN30_INTERNAL_f05099e1_4_k_cu_main4cuda3std6ranges3__45__cpo6cbeginE
	.align		8
        /*0098*/ 	.dword	_ZN30_INTERNAL_f05099e1_4_k_cu_main4cuda3std6ranges3__45__cpo4cendE
	.align		8
        /*00a0*/ 	.dword	_ZN30_INTERNAL_f05099e1_4_k_cu_main4cuda3std6ranges3__45__cpo7advanceE
	.align		8
        /*00a8*/ 	.dword	_ZN30_INTERNAL_f05099e1_4_k_cu_main4cuda3std6ranges3__45__cpo9iter_swapE
	.align		8
        /*00b0*/ 	.dword	_ZN30_INTERNAL_f05099e1_4_k_cu_main4cuda3std6ranges3__45__cpo4nextE
	.align		8
        /*00b8*/ 	.dword	_ZN30_INTERNAL_f05099e1_4_k_cu_main4cuda3std6ranges3__45__cpo4prevE
	.align		8
        /*00c0*/ 	.dword	_ZN30_INTERNAL_f05099e1_4_k_cu_main4cuda3std6ranges3__45__cpo4dataE
	.align		8
        /*00c8*/ 	.dword	_ZN30_INTERNAL_f05099e1_4_k_cu_main4cuda3std6ranges3__45__cpo5cdataE
	.align		8
        /*00d0*/ 	.dword	_ZN30_INTERNAL_f05099e1_4_k_cu_main4cuda3std6ranges3__45__cpo4sizeE
	.align		8
        /*00d8*/ 	.dword	_ZN30_INTERNAL_f05099e1_4_k_cu_main4cuda3std6ranges3__45__cpo5ssizeE
	.align		8
        /*00e0*/ 	.dword	_ZN30_INTERNAL_f05099e1_4_k_cu_main4cuda3std6ranges3__45__cpo8distanceE
	.align		8
        /*00e8*/ 	.dword	_ZN30_INTERNAL_f05099e1_4_k_cu_main6thrust24THRUST_300001_SM_1000_NS8cuda_cub3parE
	.align		8
        /*00f0*/ 	.dword	_ZN30_INTERNAL_f05099e1_4_k_cu_main6thrust24THRUST_300001_SM_1000_NS8cuda_cub10par_nosyncE
	.align		8
        /*00f8*/ 	.dword	_ZN30_INTERNAL_f05099e1_4_k_cu_main6thrust24THRUST_300001_SM_1000_NS6system6detail10sequential3seqE
	.align		8
        /*0100*/ 	.dword	_ZN30_INTERNAL_f05099e1_4_k_cu_main6thrust24THRUST_300001_SM_1000_NS6system3cpp3parE
	.align		8
        /*0108*/ 	.dword	_ZN30_INTERNAL_f05099e1_4_k_cu_main6thrust24THRUST_300001_SM_1000_NS12placeholders2_1E
	.align		8
        /*0110*/ 	.dword	_ZN30_INTERNAL_f05099e1_4_k_cu_main6thrust24THRUST_300001_SM_1000_NS12placeholders2_2E
	.align		8
        /*0118*/ 	.dword	_ZN30_INTERNAL_f05099e1_4_k_cu_main6thrust24THRUST_300001_SM_1000_NS12placeholders2_3E
	.align		8
        /*0120*/ 	.dword	_ZN30_INTERNAL_f05099e1_4_k_cu_main6thrust24THRUST_300001_SM_1000_NS12placeholders2_4E
	.align		8
        /*0128*/ 	.dword	_ZN30_INTERNAL_f05099e1_4_k_cu_main6thrust24THRUST_300001_SM_1000_NS12placeholders2_5E
	.align		8
        /*0130*/ 	.dword	_ZN30_INTERNAL_f05099e1_4_k_cu_main6thrust24THRUST_300001_SM_1000_NS12placeholders2_6E
	.align		8
        /*0138*/ 	.dword	_ZN30_INTERNAL_f05099e1_4_k_cu_main6thrust24THRUST_300001_SM_1000_NS12placeholders2_7E
	.align		8
        /*0140*/ 	.dword	_ZN30_INTERNAL_f05099e1_4_k_cu_main6thrust24THRUST_300001_SM_1000_NS12placeholders2_8E
	.align		8
        /*0148*/ 	.dword	_ZN30_INTERNAL_f05099e1_4_k_cu_main6thrust24THRUST_300001_SM_1000_NS12placeholders2_9E
	.align		8
        /*0150*/ 	.dword	_ZN30_INTERNAL_f05099e1_4_k_cu_main6thrust24THRUST_300001_SM_1000_NS12placeholders3_10E
	.align		8
        /*0158*/ 	.dword	_ZN30_INTERNAL_f05099e1_4_k_cu_main6thrust24THRUST_300001_SM_1000_NS3seqE
	.align		8
        /*0160*/ 	.dword	_ZN30_INTERNAL_f05099e1_4_k_cu_main6thrust24THRUST_300001_SM_1000_NS6deviceE


//--------------------- .text._ZN3cub18CUB_300001_SM_10006detail6reduce28DeviceReduceSingleTileKernelINS2_10policy_hubIiyN4cuda3std3__44plusIiEEE10Policy1000EPiSC_iS9_iiNS7_10__identityEEEvT0_T1_T2_T3_T4_T6_ --------------------------
	.section	.text._ZN3cub18CUB_300001_SM_10006detail6reduce28DeviceReduceSingleTileKernelINS2_10policy_hubIiyN4cuda3std3__44plusIiEEE10Policy1000EPiSC_iS9_iiNS7_10__identityEEEvT0_T1_T2_T3_T4_T6_,"ax",@progbits
	.align	128
        .global         _ZN3cub18CUB_300001_SM_10006detail6reduce28DeviceReduceSingleTileKernelINS2_10policy_hubIiyN4cuda3std3__44plusIiEEE10Policy1000EPiSC_iS9_iiNS7_10__identityEEEvT0_T1_T2_T3_T4_T6_
        .type           _ZN3cub18CUB_300001_SM_10006detail6reduce28DeviceReduceSingleTileKernelINS2_10policy_hubIiyN4cuda3std3__44plusIiEEE10Policy1000EPiSC_iS9_iiNS7_10__identityEEEvT0_T1_T2_T3_T4_T6_,@function
        .size           _ZN3cub18CUB_300001_SM_10006detail6reduce28DeviceReduceSingleTileKernelINS2_10policy_hubIiyN4cuda3std3__44plusIiEEE10Policy1000EPiSC_iS9_iiNS7_10__identityEEEvT0_T1_T2_T3_T4_T6_,(.L_x_241 - _ZN3cub18CUB_300001_SM_10006detail6reduce28DeviceReduceSingleTileKernelINS2_10policy_hubIiyN4cuda3std3__44plusIiEEE10Policy1000EPiSC_iS9_iiNS7_10__identityEEEvT0_T1_T2_T3_T4_T6_)
        .other          _ZN3cub18CUB_300001_SM_10006detail6reduce28DeviceReduceSingleTileKernelINS2_10policy_hubIiyN4cuda3std3__44plusIiEEE10Policy1000EPiSC_iS9_iiNS7_10__identityEEEvT0_T1_T2_T3_T4_T6_,@"STO_CUDA_ENTRY STV_DEFAULT"
_ZN3cub18CUB_300001_SM_10006detail6reduce28DeviceReduceSingleTileKernelINS2_10policy_hubIiyN4cuda3std3__44plusIiEEE10Policy1000EPiSC_iS9_iiNS7_10__identityEEEvT0_T1_T2_T3_T4_T6_:
.text._ZN3cub18CUB_300001_SM_10006detail6reduce28DeviceReduceSingleTileKernelINS2_10policy_hubIiyN4cuda3std3__44plusIiEEE10Policy1000EPiSC_iS9_iiNS7_10__identityEEEvT0_T1_T2_T3_T4_T6_:
[----:B------:R-:W-:Y:S01]  /*0000*/  LDC R1, c[0x0][0x37c] ;  /* 0x0000df00ff017b82 */ /* 0x000fe20000000800 */
[----:B------:R-:W0:Y:S01]  /*0010*/  LDCU UR4, c[0x0][0x390] ;  /* 0x00007200ff0477ac */ /* 0x000e220008000800 */
[----:B------:R-:W1:Y:S01]  /*0020*/  LDCU.64 UR6, c[0x0][0x358] ;  /* 0x00006b00ff0677ac */ /* 0x000e620008000a00 */
[----:B0-----:R-:W-:-:S05]  /*0030*/  IMAD.U32 R20, RZ, RZ, UR4 ;  /* 0x00000004ff147e24 */ /* 0x001fca000f8e00ff */
[----:B------:R-:W-:-:S13]  /*0040*/  ISETP.NE.AND P0, PT, R20, RZ, PT ;  /* 0x000000ff1400720c */ /* 0x000fda0003f05270 */
[----:B-1----:R-:W-:Y:S05]  /*0050*/  @P0 BRA `(.L_x_0) ;  /* 0x00000000001c0947 */ /* 0x002fea0003800000 */
[----:B------:R-:W0:Y:S02]  /*0060*/  S2R R0, SR_TID.X ;  /* 0x0000000000007919 */ /* 0x000e240000002100 */
[----:B0-----:R-:W-:-:S13]  /*0070*/  ISETP.NE.AND P0, PT, R0, RZ, PT ;  /* 0x000000ff0000720c */ /* 0x001fda0003f05270 */
[----:B------:R-:W-:Y:S05]  /*0080*/  @P0 EXIT ;  /* 0x000000000000094d */ /* 0x000fea0003800000 */
[----:B------:R-:W0:Y:S08]  /*0090*/  LDC R5, c[0x0][0x398] ;  /* 0x0000e600ff057b82 */ /* 0x000e300000000800 */
[----:B------:R-:W0:Y:S02]  /*00a0*/  LDC.64 R2, c[0x0][0x388] ;  /* 0x0000e200ff027b82 */ /* 0x000e240000000a00 */
[----:B0-----:R-:W-:Y:S01]  /*00b0*/  STG.E desc[UR6][R2.64], R5 ;  /* 0x0000000502007986 */ /* 0x001fe2000c101906 */
[----:B------:R-:W-:Y:S05]  /*00c0*/  EXIT ;  /* 0x000000000000794d */ /* 0x000fea0003800000 */
.L_x_0:
[----:B------:R-:W0:Y:S01]  /*00d0*/  LDCU UR4, c[0x0][0x380] ;  /* 0x00007000ff0477ac */ /* 0x000e220008000800 */
[----:B------:R-:W-:Y:S01]  /*00e0*/  BSSY.RECONVERGENT B0, `(.L_x_1) ;  /* 0x0000385000007945 */ /* 0x000fe20003800200 */
[----:B0-----:R-:W-:-:S09]  /*00f0*/  ULOP3.LUT UP0, URZ, UR4, 0xf, URZ, 0xc0, !UPT ;  /* 0x0000000f04ff7892 */ /* 0x001fd2000f80c0ff */
[----:B------:R-:W-:Y:S05]  /*0100*/  BRA.U UP0, `(.L_x_2) ;  /* 0x0000001900d87547 */ /* 0x000fea000b800000 */
[----:B------:R-:W-:-:S13]  /*0110*/  ISETP.GT.AND P0, PT, R20, 0xfff, PT ;  /* 0x00000fff1400780c */ /* 0x000fda0003f04270 */
[----:B------:R-:W-:Y:S05]  /*0120*/  @P0 BRA `(.L_x_3) ;  /* 0x0000000c008c0947 */ /* 0x000fea0003800000 */
[----:B------:R-:W0:Y:S01]  /*0130*/  S2R R9, SR_TID.X ;  /* 0x0000000000097919 */ /* 0x000e220000002100 */
[----:B------:R-:W-:Y:S01]  /*0140*/  BSSY.RECONVERGENT B1, `(.L_x_4) ;  /* 0x0000009000017945 */ /* 0x000fe20003800200 */
[----:B------:R-:W-:Y:S01]  /*0150*/  IMAD.MOV.U32 R0, RZ, RZ, RZ ;  /* 0x000000ffff007224 */ /* 0x000fe200078e00ff */
[----:B0-----:R-:W-:Y:S01]  /*0160*/  ISETP.GE.AND P0, PT, R9, R20, PT ;  /* 0x000000140900720c */ /* 0x001fe20003f06270 */
[----:B------:R-:W-:-:S12]  /*0170*/  IMAD.MOV.U32 R11, RZ, RZ, R9 ;  /* 0x000000ffff0b7224 */ /* 0x000fd800078e0009 */
[----:B------:R-:W-:Y:S05]  /*0180*/  @P0 BRA `(.L_x_5) ;  /* 0x0000000000100947 */ /* 0x000fea0003800000 */
[----:B------:R-:W0:Y:S02]  /*0190*/  LDC.64 R2, c[0x0][0x380] ;  /* 0x0000e000ff027b82 */ /* 0x000e240000000a00 */
[----:B0-----:R-:W-:-:S05]  /*01a0*/  IMAD.WIDE.U32 R2, R9, 0x4, R2 ;  /* 0x0000000409027825 */ /* 0x001fca00078e0002 */
[----:B------:R0:W5:Y:S01]  /*01b0*/  LDG.E.CONSTANT R0, desc[UR6][R2.64] ;  /* 0x0000000602007981 */ /* 0x000162000c1e9900 */
[----:B------:R-:W-:-:S07]  /*01c0*/  VIADD R11, R9, 0x100 ;  /* 0x00000100090b7836 */ /* 0x000fce0000000000 */
.L_x_5:
[----:B------:R-:W-:Y:S05]  /*01d0*/  BSYNC.RECONVERGENT B1 ;  /* 0x0000000000017941 */ /* 0x000fea0003800200 */
.L_x_4:
[----:B------:R-:W-:Y:S01]  /*01e0*/  ISETP.GE.AND P0, PT, R11, R20, PT ;  /* 0x000000140b00720c */ /* 0x000fe20003f06270 */
[----:B------:R-:W-:-:S12]  /*01f0*/  BSSY.RECONVERGENT B1, `(.L_x_6) ;  /* 0x0000066000017945 */ /* 0x000fd80003800200 */
[----:B------:R-:W-:Y:S05]  /*0200*/  @P0 BRA `(.L_x_7) ;  /* 0x0000000400900947 */ /* 0x000fea0003800000 */
[----:B0-----:R-:W-:Y:S01]  /*0210*/  LOP3.LUT R3, RZ, R11, RZ, 0x33, !PT ;  /* 0x0000000bff037212 */ /* 0x001fe200078e33ff */
[----:B------:R-:W-:Y:S04]  /*0220*/  BSSY.RECONVERGENT B2, `(.L_x_8) ;  /* 0x0000015000027945 */ /* 0x000fe80003800200 */
[----:B------:R-:W-:-:S05]  /*0230*/  IMAD.IADD R4, R3, 0x1, R20 ;  /* 0x0000000103047824 */ /* 0x000fca00078e0214 */
[C---:B------:R-:W-:Y:S02]  /*0240*/  LOP3.LUT R2, R4.reuse, 0x300, RZ, 0xc0, !PT ;  /* 0x0000030004027812 */ /* 0x040fe400078ec0ff */
[----:B------:R-:W-:Y:S02]  /*0250*/  ISETP.GE.U32.AND P1, PT, R4, 0x300, PT ;  /* 0x000003000400780c */ /* 0x000fe40003f26070 */
[----:B------:R-:W-:-:S13]  /*0260*/  ISETP.NE.AND P0, PT, R2, 0x300, PT ;  /* 0x000003000200780c */ /* 0x000fda0003f05270 */
[----:B------:R-:W-:Y:S05]  /*0270*/  @!P0 BRA `(.L_x_9) ;  /* 0x00000000003c8947 */ /* 0x000fea0003800000 */
[----:B------:R-:W0:Y:S01]  /*0280*/  LDC.64 R2, c[0x0][0x380] ;  /* 0x0000e000ff027b82 */ /* 0x000e220000000a00 */
[----:B------:R-:W-:-:S04]  /*0290*/  LEA.HI R4, R4, 0x1, RZ, 0x18 ;  /* 0x0000000104047811 */ /* 0x000fc800078fc0ff */
[----:B------:R-:W-:-:S05]  /*02a0*/  LOP3.LUT R4, R4, 0x3, RZ, 0xc0, !PT ;  /* 0x0000000304047812 */ /* 0x000fca00078ec0ff */
[----:B------:R-:W-:Y:S02]  /*02b0*/  IMAD.MOV R4, RZ, RZ, -R4 ;  /* 0x000000ffff047224 */ /* 0x000fe400078e0a04 */
[----:B0-----:R-:W-:-:S04]  /*02c0*/  IMAD.WIDE.U32 R2, R11, 0x4, R2 ;  /* 0x000000040b027825 */ /* 0x001fc800078e0002 */
[----:B------:R-:W-:-:S07]  /*02d0*/  IMAD.MOV.U32 R5, RZ, RZ, R3 ;  /* 0x000000ffff057224 */ /* 0x000fce00078e0003 */
.L_x_10:
[----:B------:R-:W-:-:S06]  /*02e0*/  IMAD.MOV.U32 R3, RZ, RZ, R5 ;  /* 0x000000ffff037224 */ /* 0x000fcc00078e0005 */
[----:B------:R0:W2:Y:S01]  /*02f0*/  LDG.E.CONSTANT R3, desc[UR6][R2.64] ;  /* 0x0000000602037981 */ /* 0x0000a2000c1e9900 */
[----:B------:R-:W-:Y:S02]  /*0300*/  VIADD R4, R4, 0x1 ;  /* 0x0000000104047836 */ /* 0x000fe40000000000 */
[----:B------:R-:W-:-:S03]  /*0310*/  VIADD R11, R11, 0x100 ;  /* 0x000001000b0b7836 */ /* 0x000fc60000000000 */
[----:B------:R-:W-:Y:S02]  /*0320*/  ISETP.NE.AND P0, PT, R4, RZ, PT ;  /* 0x000000ff0400720c */ /* 0x000fe40003f05270 */
[----:B0-----:R-:W-:-:S05]  /*0330*/  IADD3 R2, P2, PT, R2, 0x400, RZ ;  /* 0x0000040002027810 */ /* 0x001fca0007f5e0ff */
[----:B------:R-:W-:Y:S02]  /*0340*/  IMAD.X R5, RZ, RZ, R5, P2 ;  /* 0x000000ffff057224 */ /* 0x000fe400010e0605 */
[----:B--2--5:R-:W-:-:S04]  /*0350*/  IMAD.IADD R0, R3, 0x1, R0 ;  /* 0x0000000103007824 */ /* 0x024fc800078e0200 */
[----:B------:R-:W-:Y:S05]  /*0360*/  @P0 BRA `(.L_x_10) ;  /* 0xfffffffc00dc0947 */ /* 0x000fea000383ffff */
.L_x_9:
[----:B------:R-:W-:Y:S05]  /*0370*/  BSYNC.RECONVERGENT B2 ;  /* 0x0000000000027941 */ /* 0x000fea0003800200 */
.L_x_8:
[----:B------:R-:W-:Y:S05]  /*0380*/  @!P1 BRA `(.L_x_7) ;  /* 0x0000000400309947 */ /* 0x000fea0003800000 */
[----:B------:R-:W-:Y:S01]  /*0390*/  IMAD.IADD R2, R20, 0x1, -R11 ;  /* 0x0000000114027824 */ /* 0x000fe200078e0a0b */
[----:B------:R-:W-:Y:S01]  /*03a0*/  BSSY.RECONVERGENT B2, `(.L_x_11) ;  /* 0x0000029000027945 */ /* 0x000fe20003800200 */
[----:B------:R-:W-:-:S03]  /*03b0*/  PLOP3.LUT P0, PT, PT, PT, PT, 0x80, 0x8 ;  /* 0x000000000008781c */ /* 0x000fc60003f0f070 */
[----:B------:R-:W-:-:S13]  /*03c0*/  ISETP.GT.AND P1, PT, R2, 0xc00, PT ;  /* 0x00000c000200780c */ /* 0x000fda0003f24270 */
[----:B------:R-:W-:Y:S05]  /*03d0*/  @!P1 BRA `(.L_x_12) ;  /* 0x0000000000949947 */ /* 0x000fea0003800000 */
[----:B------:R-:W-:Y:S01]  /*03e0*/  PLOP3.LUT P0, PT, PT, PT, PT, 0x8, 0x80 ;  /* 0x000000000080781c */ /* 0x000fe20003f0e170 */
[----:B------:R-:W-:-:S12]  /*03f0*/  VIADD R8, R20, 0xfffff400 ;  /* 0xfffff40014087836 */ /* 0x000fd80000000000 */
.L_x_13:
[----:B------:R-:W0:Y:S01]  /*0400*/  LDC.64 R4, c[0x0][0x380] ;  /* 0x0000e000ff047b82 */ /* 0x000e220000000a00 */
[C---:B------:R-:W-:Y:S02]  /*0410*/  VIADD R7, R11.reuse, 0x400 ;  /* 0x000004000b077836 */ /* 0x040fe40000000000 */
[C---:B------:R-:W-:Y:S02]  /*0420*/  VIADD R3, R11.reuse, 0x800 ;  /* 0x000008000b037836 */ /* 0x040fe40000000000 */
[----:B0-----:R-:W-:-:S05]  /*0430*/  IMAD.WIDE R22, R11, 0x4, R4 ;  /* 0x000000040b167825 */ /* 0x001fca00078e0204 */
[----:B------:R-:W2:Y:S01]  /*0440*/  LDG.E.CONSTANT R13, desc[UR6][R22.64] ;  /* 0x00000006160d7981 */ /* 0x000ea2000c1e9900 */
[----:B------:R-:W-:-:S03]  /*0450*/  IMAD.WIDE R6, R7, 0x4, R4 ;  /* 0x0000000407067825 */ /* 0x000fc600078e0204 */
[----:B------:R-:W2:Y:S04]  /*0460*/  LDG.E.CONSTANT R10, desc[UR6][R22.64+0x400] ;  /* 0x00040006160a7981 */ /* 0x000ea8000c1e9900 */
[----:B------:R-:W3:Y:S04]  /*0470*/  LDG.E.CONSTANT R12, desc[UR6][R22.64+0x800] ;  /* 0x00080006160c7981 */ /* 0x000ee8000c1e9900 */
[----:B------:R-:W3:Y:S01]  /*0480*/  LDG.E.CONSTANT R19, desc[UR6][R22.64+0xc00] ;  /* 0x000c000616137981 */ /* 0x000ee2000c1e9900 */
[----:B------:R-:W-:-:S03]  /*0490*/  IMAD.WIDE R2, R3, 0x4, R4 ;  /* 0x0000000403027825 */ /* 0x000fc600078e0204 */
[----:B------:R-:W4:Y:S04]  /*04a0*/  LDG.E.CONSTANT R16, desc[UR6][R6.64] ;  /* 0x0000000606107981 */ /* 0x000f28000c1e9900 */
[----:B------:R-:W4:Y:S01]  /*04b0*/  LDG.E.CONSTANT R15, desc[UR6][R6.64+0x400] ;  /* 0x00040006060f7981 */ /* 0x000f22000c1e9900 */
[----:B------:R-:W-:-:S03]  /*04c0*/  VIADD R25, R11, 0xc00 ;  /* 0x00000c000b197836 */ /* 0x000fc60000000000 */
[----:B------:R-:W4:Y:S04]  /*04d0*/  LDG.E.CONSTANT R14, desc[UR6][R6.64+0x800] ;  /* 0x00080006060e7981 */ /* 0x000f28000c1e9900 */
[----:B------:R-:W4:Y:S01]  /*04e0*/  LDG.E.CONSTANT R21, desc[UR6][R6.64+0xc00] ;  /* 0x000c000606157981 */ /* 0x000f22000c1e9900 */
[----:B------:R-:W-:-:S03]  /*04f0*/  IMAD.WIDE R4, R25, 0x4, R4 ;  /* 0x0000000419047825 */ /* 0x000fc600078e0204 */
[----:B------:R-:W4:Y:S04]  /*0500*/  LDG.E.CONSTANT R18, desc[UR6][R2.64] ;  /* 0x0000000602127981 */ /* 0x000f28000c1e9900 */
[----:B------:R-:W4:Y:S04]  /*0510*/  LDG.E.CONSTANT R17, desc[UR6][R2.64+0x400] ;  /* 0x0004000602117981 */ /* 0x000f28000c1e9900 */
[----:B------:R-:W4:Y:S04]  /*0520*/  LDG.E.CONSTANT R23, desc[UR6][R2.64+0x800] ;  /* 0x0008000602177981 */ /* 0x000f28000c1e9900 */
[----:B------:R-:W4:Y:S04]  /*0530*/  LDG.E.CONSTANT R24, desc[UR6][R2.64+0xc00] ;  /* 0x000c000602187981 */ /* 0x000f28000c1e9900 */
[----:B------:R-:W4:Y:S04]  /*0540*/  LDG.E.CONSTANT R25, desc[UR6][R4.64] ;  /* 0x0000000604197981 */ /* 0x000f28000c1e9900 */
[----:B------:R-:W4:Y:S04]  /*0550*/  LDG.E.CONSTANT R26, desc[UR6][R4.64+0x400] ;  /* 0x00040006041a7981 */ /* 0x000f28000c1e9900 */
[----:B------:R-:W4:Y:S04]  /*0560*/  LDG.E.CONSTANT R22, desc[UR6][R4.64+0x800] ;  /* 0x0008000604167981 */ /* 0x000f28000c1e9900 */
[----:B------:R-:W4:Y:S01]  /*0570*/  LDG.E.CONSTANT R27, desc[UR6][R4.64+0xc00] ;  /* 0x000c0006041b7981 */ /* 0x000f22000c1e9900 */
[----:B------:R-:W-:-:S05]  /*0580*/  VIADD R11, R11, 0x1000 ;  /* 0x000010000b0b7836 */ /* 0x000fca0000000000 */
[----:B------:R-:W-:Y:S02]  /*0590*/  ISETP.GE.AND P1, PT, R11, R8, PT ;  /* 0x000000080b00720c */ /* 0x000fe40003f26270 */
[----:B--2--5:R-:W-:-:S04]  /*05a0*/  IADD3 R10, PT, PT, R10, R13, R0 ;  /* 0x0000000d0a0a7210 */ /* 0x024fc80007ffe000 */
[----:B---3--:R-:W-:-:S04]  /*05b0*/  IADD3 R10, PT, PT, R19, R12, R10 ;  /* 0x0000000c130a7210 */ /* 0x008fc80007ffe00a */
[----:B----4-:R-:W-:-:S04]  /*05c0*/  IADD3 R10, PT, PT, R15, R16, R10 ;  /* 0x000000100f0a7210 */ /* 0x010fc80007ffe00a */
[----:B------:R-:W-:-:S04]  /*05d0*/  IADD3 R10, PT, PT, R21, R14, R10 ;  /* 0x0000000e150a7210 */ /* 0x000fc80007ffe00a */
[----:B------:R-:W-:-:S04]  /*05e0*/  IADD3 R10, PT, PT, R17, R18, R10 ;  /* 0x00000012110a7210 */ /* 0x000fc80007ffe00a */
[----:B------:R-:W-:-:S04]  /*05f0*/  IADD3 R10, PT, PT, R24, R23, R10 ;  /* 0x00000017180a7210 */ /* 0x000fc80007ffe00a */
[----:B------:R-:W-:-:S04]  /*0600*/  IADD3 R25, PT, PT, R26, R25, R10 ;  /* 0x000000191a197210 */ /* 0x000fc80007ffe00a */
[----:B------:R-:W-:Y:S01]  /*0610*/  IADD3 R0, PT, PT, R27, R22, R25 ;  /* 0x000000161b007210 */ /* 0x000fe20007ffe019 */
[----:B------:R-:W-:Y:S06]  /*0620*/  @!P1 BRA `(.L_x_13) ;  /* 0xfffffffc00749947 */ /* 0x000fec000383ffff */
.L_x_12:
[----:B------:R-:W-:Y:S05]  /*0630*/  BSYNC.RECONVERGENT B2 ;  /* 0x0000000000027941 */ /* 0x000fea0003800200 */
.L_x_11:
[----:B------:R-:W-:Y:S01]  /*0640*/  IMAD.IADD R2, R20, 0x1, -R11 ;  /* 0x0000000114027824 */ /* 0x000fe200078e0a0b */
[----:B------:R-:W-:Y:S04]  /*0650*/  BSSY.RECONVERGENT B2, `(.L_x_14) ;  /* 0x0000015000027945 */ /* 0x000fe80003800200 */
[----:B------:R-:W-:-:S13]  /*0660*/  ISETP.GT.AND P1, PT, R2, 0x400, PT ;  /* 0x000004000200780c */ /* 0x000fda0003f24270 */
[----:B------:R-:W-:Y:S05]  /*0670*/  @!P1 BRA `(.L_x_15) ;  /* 0x0000000000489947 */ /* 0x000fea0003800000 */
[----:B------:R-:W0:Y:S01]  /*0680*/  LDC.64 R4, c[0x0][0x380] ;  /* 0x0000e000ff047b82 */ /* 0x000e220000000a00 */
[C---:B------:R-:W-:Y:S02]  /*0690*/  VIADD R13, R11.reuse, 0x400 ;  /* 0x000004000b0d7836 */ /* 0x040fe40000000000 */
[----:B0-----:R-:W-:-:S05]  /*06a0*/  IMAD.WIDE R2, R11, 0x4, R4 ;  /* 0x000000040b027825 */ /* 0x001fca00078e0204 */
[----:B------:R-:W2:Y:S01]  /*06b0*/  LDG.E.CONSTANT R7, desc[UR6][R2.64] ;  /* 0x0000000602077981 */ /* 0x000ea2000c1e9900 */
[----:B------:R-:W-:-:S03]  /*06c0*/  IMAD.WIDE R4, R13, 0x4, R4 ;  /* 0x000000040d047825 */ /* 0x000fc600078e0204 */
[----:B------:R-:W2:Y:S04]  /*06d0*/  LDG.E.CONSTANT R6, desc[UR6][R2.64+0x400] ;  /* 0x0004000602067981 */ /* 0x000ea8000c1e9900 */
[----:B------:R-:W3:Y:S04]  /*06e0*/  LDG.E.CONSTANT R13, desc[UR6][R2.64+0x800] ;  /* 0x00080006020d7981 */ /* 0x000ee8000c1e9900 */
[----:B------:R-:W3:Y:S04]  /*06f0*/  LDG.E.CONSTANT R8, desc[UR6][R2.64+0xc00] ;  /* 0x000c000602087981 */ /* 0x000ee8000c1e9900 */
[----:B------:R-:W4:Y:S04]  /*0700*/  LDG.E.CONSTANT R15, desc[UR6][R4.64] ;  /* 0x00000006040f7981 */ /* 0x000f28000c1e9900 */
[----:B------:R-:W4:Y:S04]  /*0710*/  LDG.E.CONSTANT R10, desc[UR6][R4.64+0x400] ;  /* 0x00040006040a7981 */ /* 0x000f28000c1e9900 */
[----:B------:R-:W4:Y:S04]  /*0720*/  LDG.E.CONSTANT R17, desc[UR6][R4.64+0x800] ;  /* 0x0008000604117981 */ /* 0x000f28000c1e9900 */
[----:B------:R-:W4:Y:S01]  /*0730*/  LDG.E.CONSTANT R12, desc[UR6][R4.64+0xc00] ;  /* 0x000c0006040c7981 */ /* 0x000f22000c1e9900 */
[----:B------:R-:W-:Y:S01]  /*0740*/  PLOP3.LUT P0, PT, PT, PT, PT, 0x8, 0x80 ;  /* 0x000000000080781c */ /* 0x000fe20003f0e170 */
[----:B------:R-:W-:Y:S01]  /*0750*/  VIADD R11, R11, 0x800 ;  /* 0x000008000b0b7836 */ /* 0x000fe20000000000 */
[----:B--2--5:R-:W-:-:S04]  /*0760*/  IADD3 R6, PT, PT, R6, R7, R0 ;  /* 0x0000000706067210 */ /* 0x024fc80007ffe000 */
[----:B---3--:R-:W-:-:S04]  /*0770*/  IADD3 R6, PT, PT, R8, R13, R6 ;  /* 0x0000000d08067210 */ /* 0x008fc80007ffe006 */
[----:B----4-:R-:W-:-:S04]  /*0780*/  IADD3 R6, PT, PT, R10, R15, R6 ;  /* 0x0000000f0a067210 */ /* 0x010fc80007ffe006 */
[----:B------:R-:W-:-:S07]  /*0790*/  IADD3 R0, PT, PT, R12, R17, R6 ;  /* 0x000000110c007210 */ /* 0x000fce0007ffe006 */
.L_x_15:
[----:B------:R-:W-:Y:S05]  /*07a0*/  BSYNC.RECONVERGENT B2 ;  /* 0x0000000000027941 */ /* 0x000fea0003800200 */
.L_x_14:
[----:B------:R-:W-:-:S13]  /*07b0*/  ISETP.LT.OR P0, PT, R11, R20, P0 ;  /* 0x000000140b00720c */ /* 0x000fda0000701670 */
[----:B------:R-:W-:Y:S05]  /*07c0*/  @!P0 BRA `(.L_x_7) ;  /* 0x0000000000208947 */ /* 0x000fea0003800000 */
[----:B------:R-:W0:Y:S02]  /*07d0*/  LDC.64 R2, c[0x0][0x380] ;  /* 0x0000e000ff027b82 */ /* 0x000e240000000a00 */
[----:B0-----:R-:W-:-:S05]  /*07e0*/  IMAD.WIDE R2, R11, 0x4, R2 ;  /* 0x000000040b027825 */ /* 0x001fca00078e0202 */
[----:B------:R-:W2:Y:S04]  /*07f0*/  LDG.E.CONSTANT R5, desc[UR6][R2.64] ;  /* 0x0000000602057981 */ /* 0x000ea8000c1e9900 */
[----:B------:R-:W2:Y:S04]  /*0800*/  LDG.E.CONSTANT R4, desc[UR6][R2.64+0x400] ;  /* 0x0004000602047981 */ /* 0x000ea8000c1e9900 */
[----:B------:R-:W3:Y:S04]  /*0810*/  LDG.E.CONSTANT R7, desc[UR6][R2.64+0x800] ;  /* 0x0008000602077981 */ /* 0x000ee8000c1e9900 */
[----:B------:R-:W3:Y:S01]  /*0820*/  LDG.E.CONSTANT R6, desc[UR6][R2.64+0xc00] ;  /* 0x000c000602067981 */ /* 0x000ee2000c1e9900 */
[----:B--2--5:R-:W-:-:S04]  /*0830*/  IADD3 R0, PT, PT, R4, R5, R0 ;  /* 0x0000000504007210 */ /* 0x024fc80007ffe000 */
[----:B---3--:R-:W-:-:S07]  /*0840*/  IADD3 R0, PT, PT, R6, R7, R0 ;  /* 0x0000000706007210 */ /* 0x008fce0007ffe000 */
.L_x_7:
[----:B------:R-:W-:Y:S05]  /*0850*/  BSYNC.RECONVERGENT B1 ;  /* 0x0000000000017941 */ /* 0x000fea0003800200 */
.L_x_6:
[----:B------:R-:W-:-:S13]  /*0860*/  ISETP.GE.AND P0, PT, R20, 0x100, PT ;  /* 0x000001001400780c */ /* 0x000fda0003f06270 */
[----:B------:R-:W-:Y:S05]  /*0870*/  @!P0 BRA `(.L_x_16) ;  /* 0x0000000000ac8947 */ /* 0x000fea0003800000 */
[----:B------:R-:W1:Y:S01]  /*0880*/  S2R R6, SR_LANEID ;  /* 0x0000000000067919 */ /* 0x000e620000000000 */
[----:B0----5:R-:W0:Y:S01]  /*0890*/  SHFL.DOWN PT, R2, R0, 0x1, 0x1f ;  /* 0x08201f0000027f89 */ /* 0x021e2200000e0000 */
[C---:B-1----:R-:W-:Y:S02]  /*08a0*/  ISETP.GT.AND P0, PT, R6.reuse, 0x1e, PT ;  /* 0x0000001e0600780c */ /* 0x042fe40003f04270 */
[----:B------:R-:W-:Y:S02]  /*08b0*/  ISETP.NE.AND P1, PT, R6, RZ, PT ;  /* 0x000000ff0600720c */ /* 0x000fe40003f25270 */
[----:B0-----:R-:W-:Y:S02]  /*08c0*/  SEL R3, R2, RZ, !P0 ;  /* 0x000000ff02037207 */ /* 0x001fe40004000000 */
[----:B------:R-:W-:-:S03]  /*08d0*/  ISETP.GT.AND P0, PT, R6, 0x1d, PT ;  /* 0x0000001d0600780c */ /* 0x000fc60003f04270 */
[----:B------:R-:W-:-:S05]  /*08e0*/  IMAD.IADD R3, R3, 0x1, R0 ;  /* 0x0000000103037824 */ /* 0x000fca00078e0200 */
[----:B------:R-:W0:Y:S01]  /*08f0*/  SHFL.DOWN PT, R2, R3, 0x2, 0x1f ;  /* 0x08401f0003027f89 */ /* 0x000e2200000e0000 */
[----:B------:R-:W1:Y:S01]  /*0900*/  @!P1 S2R R7, SR_CgaCtaId ;  /* 0x0000000000079919 */ /* 0x000e620000008800 */
[----:B0-----:R-:W-:Y:S02]  /*0910*/  SEL R2, R2, RZ, !P0 ;  /* 0x000000ff02027207 */ /* 0x001fe40004000000 */
[----:B------:R-:W-:-:S03]  /*0920*/  ISETP.GT.AND P0, PT, R6, 0x1b, PT ;  /* 0x0000001b0600780c */ /* 0x000fc60003f04270 */
[----:B------:R-:W-:-:S05]  /*0930*/  IMAD.IADD R2, R3, 0x1, R2 ;  /* 0x0000000103027824 */ /* 0x000fca00078e0202 */
[----:B------:R-:W0:Y:S02]  /*0940*/  SHFL.DOWN PT, R4, R2, 0x4, 0x1f ;  /* 0x08801f0002047f89 */ /* 0x000e2400000e0000 */
[----:B0-----:R-:W-:Y:S02]  /*0950*/  SEL R5, R4, RZ, !P0 ;  /* 0x000000ff04057207 */ /* 0x001fe40004000000 */
[----:B------:R-:W-:Y:S02]  /*0960*/  ISETP.GT.AND P0, PT, R6, 0x17, PT ;  /* 0x000000170600780c */ /* 0x000fe40003f04270 */
[----:B------:R-:W-:Y:S01]  /*0970*/  @!P1 MOV R4, 0x400 ;  /* 0x0000040000049802 */ /* 0x000fe20000000f00 */
[----:B------:R-:W-:Y:S01]  /*0980*/  IMAD.IADD R5, R2, 0x1, R5 ;  /* 0x0000000102057824 */ /* 0x000fe200078e0205 */
[----:B------:R-:W-:Y:S02]  /*0990*/  @!P1 SHF.R.U32.HI R2, RZ, 0x3, R9 ;  /* 0x00000003ff029819 */ /* 0x000fe40000011609 */
[----:B-1----:R-:W-:-:S02]  /*09a0*/  @!P1 LEA R7, R7, R4, 0x18 ;  /* 0x0000000407079211 */ /* 0x002fc400078ec0ff */
[----:B------:R-:W0:Y:S01]  /*09b0*/  SHFL.DOWN PT, R0, R5, 0x8, 0x1f ;  /* 0x09001f0005007f89 */ /* 0x000e2200000e0000 */
[----:B------:R-:W-:-:S05]  /*09c0*/  @!P1 LOP3.LUT R2, R2, 0x7c, RZ, 0xc0, !PT ;  /* 0x0000007c02029812 */ /* 0x000fca00078ec0ff */
[----:B------:R-:W-:Y:S01]  /*09d0*/  @!P1 IMAD.IADD R2, R2, 0x1, R7 ;  /* 0x0000000102029824 */ /* 0x000fe200078e0207 */
[----:B0-----:R-:W-:Y:S02]  /*09e0*/  SEL R0, R0, RZ, !P0 ;  /* 0x000000ff00007207 */ /* 0x001fe40004000000 */
[----:B------:R-:W-:-:S03]  /*09f0*/  ISETP.GT.AND P0, PT, R6, 0xf, PT ;  /* 0x0000000f0600780c */ /* 0x000fc60003f04270 */
[----:B------:R-:W-:-:S05]  /*0a00*/  IMAD.IADD R0, R5, 0x1, R0 ;  /* 0x0000000105007824 */ /* 0x000fca00078e0200 */
[----:B------:R-:W0:Y:S02]  /*0a10*/  SHFL.DOWN PT, R3, R0, 0x10, 0x1f ;  /* 0x0a001f0000037f89 */ /* 0x000e2400000e0000 */
[----:B0-----:R-:W-:Y:S02]  /*0a20*/  SEL R3, R3, RZ, !P0 ;  /* 0x000000ff03037207 */ /* 0x001fe40004000000 */
[----:B------:R-:W-:-:S03]  /*0a30*/  ISETP.NE.AND P0, PT, R9, RZ, PT ;  /* 0x000000ff0900720c */ /* 0x000fc60003f05270 */
[----:B------:R-:W-:-:S05]  /*0a40*/  IMAD.IADD R3, R0, 0x1, R3 ;  /* 0x0000000100037824 */ /* 0x000fca00078e0203 */
[----:B------:R0:W-:Y:S01]  /*0a50*/  @!P1 STS [R2+0x8], R3 ;  /* 0x0000080302009388 */ /* 0x0001e20000000800 */
[----:B------:R-:W-:Y:S06]  /*0a60*/  BAR.SYNC.DEFER_BLOCKING 0x0 ;  /* 0x0000000000007b1d */ /* 0x000fec0000010000 */
[----:B------:R-:W-:Y:S05]  /*0a70*/  @P0 BRA `(.L_x_17) ;  /* 0x0000002c00ac0947 */ /* 0x000fea0003800000 */
[----:B------:R-:W1:Y:S01]  /*0a80*/  S2UR UR5, SR_CgaCtaId ;  /* 0x00000000000579c3 */ /* 0x000e620000008800 */
[----:B------:R-:W-:Y:S02]  /*0a90*/  UMOV UR4, 0x400 ;  /* 0x0000040000047882 */ /* 0x000fe40000000000 */
[----:B-1----:R-:W-:-:S09]  /*0aa0*/  ULEA UR4, UR5, UR4, 0x18 ;  /* 0x0000000405047291 */ /* 0x002fd2000f8ec0ff */
[----:B------:R-:W-:Y:S04]  /*0ab0*/  LDS R0, [UR4+0xc] ;  /* 0x00000c04ff007984 */ /* 0x000fe80008000800 */
[----:B------:R-:W1:Y:S04]  /*0ac0*/  LDS.128 R4, [UR4+0x10] ;  /* 0x00001004ff047984 */ /* 0x000e680008000c00 */
[----:B------:R-:W2:Y:S01]  /*0ad0*/  LDS.64 R8, [UR4+0x20] ;  /* 0x00002004ff087984 */ /* 0x000ea20008000a00 */
[----:B-1----:R-:W-:-:S04]  /*0ae0*/  IADD3 R0, PT, PT, R4, R0, R3 ;  /* 0x0000000004007210 */ /* 0x002fc80007ffe003 */
[----:B------:R-:W-:-:S04]  /*0af0*/  IADD3 R0, PT, PT, R6, R0, R5 ;  /* 0x0000000006007210 */ /* 0x000fc80007ffe005 */
[----:B--2---:R-:W-:-:S05]  /*0b00*/  IADD3 R0, PT, PT, R8, R0, R7 ;  /* 0x0000000008007210 */ /* 0x004fca0007ffe007 */
[----:B0-----:R-:W-:Y:S01]  /*0b10*/  IMAD.IADD R3, R0, 0x1, R9 ;  /* 0x0000000100037824 */ /* 0x001fe200078e0209 */
[----:B------:R-:W-:Y:S06]  /*0b20*/  BRA `(.L_x_17) ;  /* 0x0000002c00807947 */ /* 0x000fec0003800000 */
.L_x_16:
[----:B0-----:R-:W-:Y:S01]  /*0b30*/  LOP3.LUT R2, R9, 0x3e0, RZ, 0xc0, !PT ;  /* 0x000003e009027812 */ /* 0x001fe200078ec0ff */
[----:B------:R-:W0:Y:S03]  /*0b40*/  S2R R8, SR_LANEID ;  /* 0x0000000000087919 */ /* 0x000e260000000000 */
[----:B------:R-:W-:Y:S01]  /*0b50*/  LOP3.LUT R5, RZ, R2, RZ, 0x33, !PT ;  /* 0x00000002ff057212 */ /* 0x000fe200078e33ff */
[----:B------:R-:W-:-:S04]  /*0b60*/  VIADD R3, R2, 0x20 ;  /* 0x0000002002037836 */ /* 0x000fc80000000000 */
[----:B------:R-:W-:Y:S01]  /*0b70*/  IMAD.IADD R5, R5, 0x1, R20 ;  /* 0x0000000105057824 */ /* 0x000fe200078e0214 */
[----:B------:R-:W-:-:S04]  /*0b80*/  ISETP.GT.AND P0, PT, R3, R20, PT ;  /* 0x000000140300720c */ /* 0x000fc80003f04270 */
[----:B------:R-:W-:-:S05]  /*0b90*/  SEL R5, R5, 0x1f, P0 ;  /* 0x0000001f05057807 */ /* 0x000fca0000000000 */
[----:B-----5:R-:W1:Y:S01]  /*0ba0*/  SHFL.DOWN PT, R2, R0, 0x1, R5 ;  /* 0x0820000000027989 */ /* 0x020e6200000e0005 */
[CC--:B0-----:R-:W-:Y:S01]  /*0bb0*/  ISETP.GE.AND P0, PT, R8.reuse, R5.reuse, PT ;  /* 0x000000050800720c */ /* 0x0c1fe20003f06270 */
[C---:B------:R-:W-:Y:S01]  /*0bc0*/  VIADD R4, R8.reuse, 0x2 ;  /* 0x0000000208047836 */ /* 0x040fe20000000000 */
[C---:B------:R-:W-:Y:S01]  /*0bd0*/  ISETP.NE.AND P1, PT, R8.reuse, RZ, PT ;  /* 0x000000ff0800720c */ /* 0x040fe20003f25270 */
[----:B------:R-:W-:Y:S01]  /*0be0*/  VIADD R6, R8, 0x4 ;  /* 0x0000000408067836 */ /* 0x000fe20000000000 */
[----:B-1----:R-:W-:Y:S02]  /*0bf0*/  SEL R3, R2, RZ, !P0 ;  /* 0x000000ff02037207 */ /* 0x002fe40004000000 */
[----:B------:R-:W-:-:S03]  /*0c00*/  ISETP.GT.AND P0, PT, R4, R5, PT ;  /* 0x000000050400720c */ /* 0x000fc60003f04270 */
[----:B------:R-:W-:-:S06]  /*0c10*/  IMAD.IADD R2, R3, 0x1, R0 ;  /* 0x0000000103027824 */ /* 0x000fcc00078e0200 */
[----:B------:R-:W0:Y:S01]  /*0c20*/  @!P1 S2R R10, SR_CgaCtaId ;  /* 0x00000000000a9919 */ /* 0x000e220000008800 */
[----:B------:R-:W-:Y:S01]  /*0c30*/  @!P1 MOV R7, 0x400 ;  /* 0x0000040000079802 */ /* 0x000fe20000000f00 */
[----:B------:R-:W1:Y:S02]  /*0c40*/  SHFL.DOWN PT, R3, R2, 0x2, R5 ;  /* 0x0840000002037989 */ /* 0x000e6400000e0005 */
[----:B-1----:R-:W-:Y:S02]  /*0c50*/  SEL R3, R3, RZ, !P0 ;  /* 0x000000ff03037207 */ /* 0x002fe40004000000 */
[----:B------:R-:W-:Y:S02]  /*0c60*/  ISETP.GT.AND P0, PT, R6, R5, PT ;  /* 0x000000050600720c */ /* 0x000fe40003f04270 */
[----:B------:R-:W-:Y:S01]  /*0c70*/  @!P1 SHF.R.U32.HI R6, RZ, 0x3, R9 ;  /* 0x00000003ff069819 */ /* 0x000fe20000011609 */
[----:B------:R-:W-:Y:S01]  /*0c80*/  IMAD.IADD R4, R2, 0x1, R3 ;  /* 0x0000000102047824 */ /* 0x000fe200078e0203 */
[----:B0-----:R-:W-:Y:S01]  /*0c90*/  @!P1 LEA R7, R10, R7, 0x18 ;  /* 0x000000070a079211 */ /* 0x001fe200078ec0ff */
[----:B------:R-:W-:Y:S01]  /*0ca0*/  VIADD R2, R8, 0x8 ;  /* 0x0000000808027836 */ /* 0x000fe20000000000 */
[----:B------:R-:W-:-:S02]  /*0cb0*/  @!P1 LOP3.LUT R6, R6, 0x7c, RZ, 0xc0, !PT ;  /* 0x0000007c06069812 */ /* 0x000fc400078ec0ff */
[----:B------:R-:W0:Y:S03]  /*0cc0*/  SHFL.DOWN PT, R3, R4, 0x4, R5 ;  /* 0x0880000004037989 */ /* 0x000e2600000e0005 */
[----:B------:R-:W-:Y:S01]  /*0cd0*/  @!P1 IMAD.IADD R6, R6, 0x1, R7 ;  /* 0x0000000106069824 */ /* 0x000fe200078e0207 */
[----:B0-----:R-:W-:Y:S02]  /*0ce0*/  SEL R3, R3, RZ, !P0 ;  /* 0x000000ff03037207 */ /* 0x001fe40004000000 */
[----:B------:R-:W-:-:S03]  /*0cf0*/  ISETP.GT.AND P0, PT, R2, R5, PT ;  /* 0x000000050200720c */ /* 0x000fc60003f04270 */
[----:B------:R-:W-:Y:S02]  /*0d00*/  IMAD.IADD R0, R4, 0x1, R3 ;  /* 0x0000000104007824 */ /* 0x000fe400078e0203 */
[----:B------:R-:W-:-:S03]  /*0d10*/  VIADD R4, R8, 0x10 ;  /* 0x0000001008047836 */ /* 0x000fc60000000000 */
[----:B------:R-:W0:Y:S02]  /*0d20*/  SHFL.DOWN PT, R3, R0, 0x8, R5 ;  /* 0x0900000000037989 */ /* 0x000e2400000e0005 */
[----:B0-----:R-:W-:Y:S02]  /*0d30*/  SEL R3, R3, RZ, !P0 ;  /* 0x000000ff03037207 */ /* 0x001fe40004000000 */
[----:B------:R-:W-:-:S03]  /*0d40*/  ISETP.GT.AND P0, PT, R4, R5, PT ;  /* 0x000000050400720c */ /* 0x000fc60003f04270 */
[----:B------:R-:W-:-:S05]  /*0d50*/  IMAD.IADD R2, R0, 0x1, R3 ;  /* 0x0000000100027824 */ /* 0x000fca00078e0203 */
[----:B------:R-:W0:Y:S02]  /*0d60*/  SHFL.DOWN PT, R3, R2, 0x10, R5 ;  /* 0x0a00000002037989 */ /* 0x000e2400000e0005 */
[----:B0-----:R-:W-:Y:S02]  /*0d70*/  SEL R3, R3, RZ, !P0 ;  /* 0x000000ff03037207 */ /* 0x001fe40004000000 */
[----:B------:R-:W-:-:S03]  /*0d80*/  ISETP.NE.AND P0, PT, R9, RZ, PT ;  /* 0x000000ff0900720c */ /* 0x000fc60003f05270 */
[----:B------:R-:W-:-:S05]  /*0d90*/  IMAD.IADD R3, R2, 0x1, R3 ;  /* 0x0000000102037824 */ /* 0x000fca00078e0203 */
[----:B------:R4:W-:Y:S01]  /*0da0*/  @!P1 STS [R6+0x8], R3 ;  /* 0x0000080306009388 */ /* 0x0009e20000000800 */
[----:B------:R-:W-:Y:S06]  /*0db0*/  BAR.SYNC.DEFER_BLOCKING 0x0 ;  /* 0x0000000000007b1d */ /* 0x000fec0000010000 */
[----:B------:R-:W-:Y:S05]  /*0dc0*/  @P0 BRA `(.L_x_17) ;  /* 0x0000002800d80947 */ /* 0x000fea0003800000 */
[----:B------:R-:W0:Y:S01]  /*0dd0*/  S2UR UR5, SR_CgaCtaId ;  /* 0x00000000000579c3 */ /* 0x000e220000008800 */
[----:B------:R-:W-:Y:S01]  /*0de0*/  UMOV UR4, 0x400 ;  /* 0x0000040000047882 */ /* 0x000fe20000000000 */
[C---:B------:R-:W-:Y:S02]  /*0df0*/  ISETP.GT.AND P2, PT, R20.reuse, 0x40, PT ;  /* 0x000000401400780c */ /* 0x040fe40003f44270 */
[C---:B------:R-:W-:Y:S02]  /*0e00*/  ISETP.GT.AND P1, PT, R20.reuse, 0x20, PT ;  /* 0x000000201400780c */ /* 0x040fe40003f24270 */
[----:B------:R-:W-:Y:S01]  /*0e10*/  ISETP.GT.AND P3, PT, R20, 0x80, PT ;  /* 0x000000801400780c */ /* 0x000fe20003f64270 */
[----:B0-----:R-:W-:-:S09]  /*0e20*/  ULEA UR4, UR5, UR4, 0x18 ;  /* 0x0000000405047291 */ /* 0x001fd2000f8ec0ff */
[----:B----4-:R-:W0:Y:S04]  /*0e30*/  LDS.128 R4, [UR4+0x10] ;  /* 0x00001004ff047984 */ /* 0x010e280008000c00 */
[----:B------:R-:W1:Y:S04]  /*0e40*/  LDS R0, [UR4+0xc] ;  /* 0x00000c04ff007984 */ /* 0x000e680008000800 */
[----:B------:R-:W2:Y:S01]  /*0e50*/  LDS.64 R8, [UR4+0x20] ;  /* 0x00002004ff087984 */ /* 0x000ea20008000a00 */
[----:B0-----:R-:W-:Y:S02]  /*0e60*/  SEL R4, R4, RZ, P2 ;  /* 0x000000ff04047207 */ /* 0x001fe40001000000 */
[----:B------:R-:W-:-:S02]  /*0e70*/  ISETP.GT.AND P2, PT, R20, 0x60, PT ;  /* 0x000000601400780c */ /* 0x000fc40003f44270 */
[----:B-1----:R-:W-:Y:S02]  /*0e80*/  SEL R0, R0, RZ, P1 ;  /* 0x000000ff00007207 */ /* 0x002fe40000800000 */
[----:B------:R-:W-:Y:S02]  /*0e90*/  SEL R5, R5, RZ, P2 ;  /* 0x000000ff05057207 */ /* 0x000fe40001000000 */
[----:B------:R-:W-:Y:S02]  /*0ea0*/  IADD3 R0, PT, PT, R4, R0, R3 ;  /* 0x0000000004007210 */ /* 0x000fe40007ffe003 */
[----:B------:R-:W-:Y:S02]  /*0eb0*/  ISETP.GT.AND P1, PT, R20, 0xa0, PT ;  /* 0x000000a01400780c */ /* 0x000fe40003f24270 */
[----:B------:R-:W-:Y:S02]  /*0ec0*/  SEL R6, R6, RZ, P3 ;  /* 0x000000ff06067207 */ /* 0x000fe40001800000 */
[----:B------:R-:W-:-:S02]  /*0ed0*/  ISETP.GT.AND P2, PT, R20, 0xc0, PT ;  /* 0x000000c01400780c */ /* 0x000fc40003f44270 */
[----:B------:R-:W-:Y:S02]  /*0ee0*/  ISETP.GT.AND P3, PT, R20, 0xe0, PT ;  /* 0x000000e01400780c */ /* 0x000fe40003f64270 */
[----:B------:R-:W-:Y:S02]  /*0ef0*/  SEL R7, R7, RZ, P1 ;  /* 0x000000ff07077207 */ /* 0x000fe40000800000 */
[----:B------:R-:W-:Y:S02]  /*0f00*/  IADD3 R0, PT, PT, R6, R0, R5 ;  /* 0x0000000006007210 */ /* 0x000fe40007ffe005 */
[----:B--2---:R-:W-:Y:S02]  /*0f10*/  SEL R8, R8, RZ, P2 ;  /* 0x000000ff08087207 */ /* 0x004fe40001000000 */
[----:B------:R-:W-:Y:S02]  /*0f20*/  SEL R9, R9, RZ, P3 ;  /* 0x000000ff09097207 */ /* 0x000fe40001800000 */
[----:B------:R-:W-:-:S05]  /*0f30*/  IADD3 R0, PT, PT, R8, R0, R7 ;  /* 0x0000000008007210 */ /* 0x000fca0007ffe007 */
[----:B------:R-:W-:Y:S01]  /*0f40*/  IMAD.IADD R3, R0, 0x1, R9 ;  /* 0x0000000100037824 */ /* 0x000fe200078e0209 */
[----:B------:R-:W-:Y:S06]  /*0f50*/  BRA `(.L_x_17) ;  /* 0x0000002800747947 */ /* 0x000fec0003800000 */
.L_x_3:
[----:B------:R-:W0:Y:S01]  /*0f60*/  S2R R0, SR_TID.X ;  /* 0x0000000000007919 */ /* 0x000e220000002100 */
[----:B------:R-:W1:Y:S01]  /*0f70*/  LDC.64 R2, c[0x0][0x380] ;  /* 0x0000e000ff027b82 */ /* 0x000e620000000a00 */
[----:B0-----:R-:W-:-:S04]  /*0f80*/  IMAD.SHL.U32 R5, R0, 0x4, RZ ;  /* 0x0000000400057824 */ /* 0x001fc800078e00ff */
[----:B-1----:R-:W-:-:S05]  /*0f90*/  IMAD.WIDE.U32 R2, R5, 0x4, R2 ;  /* 0x0000000405027825 */ /* 0x002fca00078e0002 */
[----:B------:R-:W2:Y:S04]  /*0fa0*/  LDG.E.128.CONSTANT R4, desc[UR6][R2.64] ;  /* 0x0000000602047981 */ /* 0x000ea8000c1e9d00 */
[----:B------:R-:W3:Y:S04]  /*0fb0*/  LDG.E.128.CONSTANT R8, desc[UR6][R2.64+0x1000] ;  /* 0x0010000602087981 */ /* 0x000ee8000c1e9d00 */
[----:B------:R-:W4:Y:S04]  /*0fc0*/  LDG.E.128.CONSTANT R12, desc[UR6][R2.64+0x2000] ;  /* 0x00200006020c7981 */ /* 0x000f28000c1e9d00 */
[----:B------:R-:W5:Y:S01]  /*0fd0*/  LDG.E.128.CONSTANT R16, desc[UR6][R2.64+0x3000] ;  /* 0x0030000602107981 */ /* 0x000f62000c1e9d00 */
[----:B------:R-:W-:Y:S01]  /*0fe0*/  ISETP.GE.U32.AND P0, PT, R20, 0x2000, PT ;  /* 0x000020001400780c */ /* 0x000fe20003f06070 */
[----:B------:R-:W-:Y:S01]  /*0ff0*/  IMAD.MOV.U32 R23, RZ, RZ, 0x1000 ;  /* 0x00001000ff177424 */ /* 0x000fe200078e00ff */
[----:B--2---:R-:W-:-:S04]  /*1000*/  IADD3 R5, PT, PT, R6, R5, R4 ;  /* 0x0000000506057210 */ /* 0x004fc80007ffe004 */
[----:B---3--:R-:W-:-:S04]  /*1010*/  IADD3 R5, PT, PT, R8, R7, R5 ;  /* 0x0000000708057210 */ /* 0x008fc80007ffe005 */
[----:B------:R-:W-:-:S04]  /*1020*/  IADD3 R5, PT, PT, R10, R9, R5 ;  /* 0x000000090a057210 */ /* 0x000fc80007ffe005 */
[----:B----4-:R-:W-:-:S04]  /*1030*/  IADD3 R5, PT, PT, R12, R11, R5 ;  /* 0x0000000b0c057210 */ /* 0x010fc80007ffe005 */
[----:B------:R-:W-:-:S04]  /*1040*/  IADD3 R5, PT, PT, R14, R13, R5 ;  /* 0x0000000d0e057210 */ /* 0x000fc80007ffe005 */
[----:B-----5:R-:W-:-:S04]  /*1050*/  IADD3 R5, PT, PT, R16, R15, R5 ;  /* 0x0000000f10057210 */ /* 0x020fc80007ffe005 */
[----:B------:R-:W-:-:S05]  /*1060*/  IADD3 R5, PT, PT, R18, R17, R5 ;  /* 0x0000001112057210 */ /* 0x000fca0007ffe005 */
[----:B------:R-:W-:Y:S01]  /*1070*/  IMAD.IADD R21, R19, 0x1, R5 ;  /* 0x0000000113157824 */ /* 0x000fe200078e0205 */
[----:B------:R-:W-:Y:S06]  /*1080*/  @!P0 BRA `(.L_x_18) ;  /* 0x00000000005c8947 */ /* 0x000fec0003800000 */
[----:B------:R-:W0:Y:S01]  /*1090*/  LDC R24, c[0x0][0x390] ;  /* 0x0000e400ff187b82 */ /* 0x000e220000000800 */
[----:B------:R-:W-:Y:S02]  /*10a0*/  VIADD R22, R20, 0xfffff000 ;  /* 0xfffff00014167836 */ /* 0x000fe40000000000 */
[----:B------:R-:W-:-:S07]  /*10b0*/  IMAD.MOV.U32 R23, RZ, RZ, 0x1000 ;  /* 0x00001000ff177424 */ /* 0x000fce00078e00ff */
.L_x_20:
[----:B------:R-:W-:-:S05]  /*10c0*/  IMAD.WIDE R26, R23, 0x4, R2 ;  /* 0x00000004171a7825 */ /* 0x000fca00078e0202 */
[----:B------:R-:W2:Y:S04]  /*10d0*/  LDG.E.128.CONSTANT R12, desc[UR6][R26.64] ;  /* 0x000000061a0c7981 */ /* 0x000ea8000c1e9d00 */
[----:B------:R-:W3:Y:S04]  /*10e0*/  LDG.E.128.CONSTANT R16, desc[UR6][R26.64+0x1000] ;  /* 0x001000061a107981 */ /* 0x000ee8000c1e9d00 */
[----:B------:R-:W4:Y:S04]  /*10f0*/  LDG.E.128.CONSTANT R4, desc[UR6][R26.64+0x2000] ;  /* 0x002000061a047981 */ /* 0x000f28000c1e9d00 */
[----:B------:R-:W5:Y:S01]  /*1100*/  LDG.E.128.CONSTANT R8, desc[UR6][R26.64+0x3000] ;  /* 0x003000061a087981 */ /* 0x000f62000c1e9d00 */
[----:B0-----:R-:W-:Y:S01]  /*1110*/  IMAD.MOV.U32 R20, RZ, RZ, R24 ;  /* 0x000000ffff147224 */ /* 0x001fe200078e0018 */
[----:B--2---:R-:W-:-:S04]  /*1120*/  IADD3 R13, PT, PT, R13, R12, R21 ;  /* 0x0000000c0d0d7210 */ /* 0x004fc80007ffe015 */
[----:B------:R-:W-:-:S04]  /*1130*/  IADD3 R13, PT, PT, R15, R14, R13 ;  /* 0x0000000e0f0d7210 */ /* 0x000fc80007ffe00d */
[----:B---3--:R-:W-:-:S04]  /*1140*/  IADD3 R13, PT, PT, R17, R16, R13 ;  /* 0x00000010110d7210 */ /* 0x008fc80007ffe00d */
[----:B------:R-:W-:-:S04]  /*1150*/  IADD3 R13, PT, PT, R19, R18, R13 ;  /* 0x00000012130d7210 */ /* 0x000fc80007ffe00d */
[----:B----4-:R-:W-:Y:S01]  /*1160*/  IADD3 R13, PT, PT, R5, R4, R13 ;  /* 0x00000004050d7210 */ /* 0x010fe20007ffe00d */
[----:B------:R-:W-:-:S03]  /*1170*/  IMAD.IADD R4, R20, 0x1, -R23 ;  /* 0x0000000114047824 */ /* 0x000fc600078e0a17 */
[----:B------:R-:W-:Y:S02]  /*1180*/  IADD3 R13, PT, PT, R7, R6, R13 ;  /* 0x00000006070d7210 */ /* 0x000fe40007ffe00d */
[----:B------:R-:W-:Y:S02]  /*1190*/  ISETP.GE.AND P0, PT, R4, 0x1000, PT ;  /* 0x000010000400780c */ /* 0x000fe40003f06270 */
[----:B-----5:R-:W-:-:S04]  /*11a0*/  IADD3 R13, PT, PT, R9, R8, R13 ;  /* 0x00000008090d7210 */ /* 0x020fc80007ffe00d */
[----:B------:R-:W-:-:S07]  /*11b0*/  IADD3 R21, PT, PT, R11, R10, R13 ;  /* 0x0000000a0b157210 */ /* 0x000fce0007ffe00d */
[----:B------:R-:W-:Y:S05]  /*11c0*/  @!P0 BRA `(.L_x_19) ;  /* 0x0000000400fc8947 */ /* 0x000fea0003800000 */
[----:B------:R-:W-:-:S05]  /*11d0*/  VIADD R23, R23, 0x1000 ;  /* 0x0000100017177836 */ /* 0x000fca0000000000 */
[----:B------:R-:W-:-:S13]  /*11e0*/  ISETP.GT.AND P0, PT, R23, R22, PT ;  /* 0x000000161700720c */ /* 0x000fda0003f04270 */
[----:B------:R-:W-:Y:S05]  /*11f0*/  @!P0 BRA `(.L_x_20) ;  /* 0xfffffffc00b08947 */ /* 0x000fea000383ffff */
.L_x_18:
[----:B------:R-:W-:-:S13]  /*1200*/  ISETP.GE.AND P0, PT, R23, R20, PT ;  /* 0x000000141700720c */ /* 0x000fda0003f06270 */
[----:B------:R-:W-:Y:S05]  /*1210*/  @P0 BRA `(.L_x_19) ;  /* 0x0000000400e80947 */ /* 0x000fea0003800000 */
[----:B------:R-:W-:Y:S01]  /*1220*/  IMAD.IADD R9, R20, 0x1, -R23 ;  /* 0x0000000114097824 */ /* 0x000fe200078e0a17 */
[----:B------:R-:W-:Y:S04]  /*1230*/  BSSY.RECONVERGENT B1, `(.L_x_19) ;  /* 0x0000078000017945 */ /* 0x000fe80003800200 */
[----:B------:R-:W-:-:S13]  /*1240*/  ISETP.GE.AND P0, PT, R0, R9, PT ;  /* 0x000000090000720c */ /* 0x000fda0003f06270 */
[----:B------:R-:W-:Y:S05]  /*1250*/  @P0 BRA `(.L_x_21) ;  /* 0x0000000400d40947 */ /* 0x000fea0003800000 */
[----:B------:R-:W-:Y:S01]  /*1260*/  LOP3.LUT R2, RZ, R0, RZ, 0x33, !PT ;  /* 0x00000000ff027212 */ /* 0x000fe200078e33ff */
[----:B------:R-:W-:Y:S01]  /*1270*/  BSSY.RECONVERGENT B2, `(.L_x_22) ;  /* 0x0000015000027945 */ /* 0x000fe20003800200 */
[----:B------:R-:W-:Y:S02]  /*1280*/  IMAD.MOV.U32 R8, RZ, RZ, R0 ;  /* 0x000000ffff087224 */ /* 0x000fe400078e0000 */
[----:B------:R-:W-:-:S04]  /*1290*/  IADD3 R2, PT, PT, -R23, R20, R2 ;  /* 0x0000001417027210 */ /* 0x000fc80007ffe102 */
[C---:B------:R-:W-:Y:S02]  /*12a0*/  LOP3.LUT R3, R2.reuse, 0x300, RZ, 0xc0, !PT ;  /* 0x0000030002037812 */ /* 0x040fe400078ec0ff */
[----:B------:R-:W-:Y:S02]  /*12b0*/  ISETP.GE.U32.AND P1, PT, R2, 0x300, PT ;  /* 0x000003000200780c */ /* 0x000fe40003f26070 */
[----:B------:R-:W-:-:S13]  /*12c0*/  ISETP.NE.AND P0, PT, R3, 0x300, PT ;  /* 0x000003000300780c */ /* 0x000fda0003f05270 */
[----:B------:R-:W-:Y:S05]  /*12d0*/  @!P0 BRA `(.L_x_23) ;  /* 0x0000000000388947 */ /* 0x000fea0003800000 */
[----:B------:R-:W0:Y:S01]  /*12e0*/  LDC.64 R4, c[0x0][0x380] ;  /* 0x0000e000ff047b82 */ /* 0x000e220000000a00 */
[----:B------:R-:W-:Y:S01]  /*12f0*/  LEA.HI R2, R2, 0x1, RZ, 0x18 ;  /* 0x0000000102027811 */ /* 0x000fe200078fc0ff */
[----:B------:R-:W-:Y:S02]  /*1300*/  IMAD.IADD R7, R0, 0x1, R23 ;  /* 0x0000000100077824 */ /* 0x000fe400078e0217 */
[----:B------:R-:W-:Y:S01]  /*1310*/  IMAD.MOV.U32 R8, RZ, RZ, R0 ;  /* 0x000000ffff087224 */ /* 0x000fe200078e0000 */
[----:B------:R-:W-:-:S05]  /*1320*/  LOP3.LUT R2, R2, 0x3, RZ, 0xc0, !PT ;  /* 0x0000000302027812 */ /* 0x000fca00078ec0ff */
[----:B------:R-:W-:-:S07]  /*1330*/  IMAD.MOV R6, RZ, RZ, -R2 ;  /* 0x000000ffff067224 */ /* 0x000fce00078e0a02 */
.L_x_24:
[----:B0-----:R-:W-:-:S06]  /*1340*/  IMAD.WIDE.U32 R2, R7, 0x4, R4 ;  /* 0x0000000407027825 */ /* 0x001fcc00078e0004 */
[----:B------:R-:W2:Y:S01]  /*1350*/  LDG.E.CONSTANT R2, desc[UR6][R2.64] ;  /* 0x0000000602027981 */ /* 0x000ea2000c1e9900 */
[----:B------:R-:W-:Y:S02]  /*1360*/  VIADD R6, R6, 0x1 ;  /* 0x0000000106067836 */ /* 0x000fe40000000000 */
[----:B------:R-:W-:Y:S02]  /*1370*/  VIADD R8, R8, 0x100 ;  /* 0x0000010008087836 */ /* 0x000fe40000000000 */
[----:B------:R-:W-:Y:S01]  /*1380*/  VIADD R7, R7, 0x100 ;  /* 0x0000010007077836 */ /* 0x000fe20000000000 */
[----:B------:R-:W-:Y:S01]  /*1390*/  ISETP.NE.AND P0, PT, R6, RZ, PT ;  /* 0x000000ff0600720c */ /* 0x000fe20003f05270 */
[----:B--2---:R-:W-:-:S12]  /*13a0*/  IMAD.IADD R21, R2, 0x1, R21 ;  /* 0x0000000102157824 */ /* 0x004fd800078e0215 */
[----:B------:R-:W-:Y:S05]  /*13b0*/  @P0 BRA `(.L_x_24) ;  /* 0xfffffffc00e00947 */ /* 0x000fea000383ffff */
.L_x_23:
[----:B------:R-:W-:Y:S05]  /*13c0*/  BSYNC.RECONVERGENT B2 ;  /* 0x0000000000027941 */ /* 0x000fea0003800200 */
.L_x_22:
[----:B------:R-:W-:Y:S05]  /*13d0*/  @!P1 BRA `(.L_x_21) ;  /* 0x0000000400749947 */ /* 0x000fea0003800000 */
[----:B------:R-:W0:Y:S01]  /*13e0*/  LDCU.64 UR4, c[0x0][0x380] ;  /* 0x00007000ff0477ac */ /* 0x000e220008000a00 */
[----:B------:R-:W-:Y:S01]  /*13f0*/  IMAD.IADD R5, R9, 0x1, -R8 ;  /* 0x0000000109057824 */ /* 0x000fe200078e0a08 */
[C---:B------:R-:W-:Y:S01]  /*1400*/  IADD3 R3, P0, PT, R8.reuse, R23, RZ ;  /* 0x0000001708037210 */ /* 0x040fe20007f1e0ff */
[----:B------:R-:W-:Y:S01]  /*1410*/  BSSY.RECONVERGENT B2, `(.L_x_25) ;  /* 0x0000033000027945 */ /* 0x000fe20003800200 */
[----:B------:R-:W-:Y:S02]  /*1420*/  IMAD.IADD R23, R8, 0x1, R23 ;  /* 0x0000000108177824 */ /* 0x000fe400078e0217 */
[----:B------:R-:W-:Y:S01]  /*1430*/  ISETP.GT.AND P1, PT, R5, 0xc00, PT ;  /* 0x00000c000500780c */ /* 0x000fe20003f24270 */
[----:B------:R-:W-:Y:S01]  /*1440*/  IMAD.X R4, RZ, RZ, RZ, P0 ;  /* 0x000000ffff047224 */ /* 0x000fe200000e06ff */
[----:B0-----:R-:W-:-:S04]  /*1450*/  LEA R2, P0, R3, UR4, 0x2 ;  /* 0x0000000403027c11 */ /* 0x001fc8000f8010ff */
[----:B------:R-:W-:Y:S02]  /*1460*/  LEA.HI.X R3, R3, UR5, R4, 0x2, P0 ;  /* 0x0000000503037c11 */ /* 0x000fe400080f1404 */
[----:B------:R-:W-:-:S05]  /*1470*/  IADD3 R2, P0, PT, R2, 0x800, RZ ;  /* 0x0000080002027810 */ /* 0x000fca0007f1e0ff */
[----:B------:R-:W-:Y:S01]  /*1480*/  IMAD.X R3, RZ, RZ, R3, P0 ;  /* 0x000000ffff037224 */ /* 0x000fe200000e0603 */
[----:B------:R-:W-:Y:S01]  /*1490*/  PLOP3.LUT P0, PT, PT, PT, PT, 0x80, 0x8 ;  /* 0x000000000008781c */ /* 0x000fe20003f0f070 */
[----:B------:R-:W-:-:S12]  /*14a0*/  @!P1 BRA `(.L_x_26) ;  /* 0x0000000000a49947 */ /* 0x000fd80003800000 */
[----:B------:R-:W-:Y:S01]  /*14b0*/  PLOP3.LUT P0, PT, PT, PT, PT, 0x8, 0x80 ;  /* 0x000000000080781c */ /* 0x000fe20003f0e170 */
[----:B------:R-:W-:-:S12]  /*14c0*/  VIADD R11, R9, 0xfffff400 ;  /* 0xfffff400090b7836 */ /* 0x000fd80000000000 */
.L_x_27:
[----:B------:R-:W0:Y:S01]  /*14d0*/  LDC.64 R4, c[0x0][0x380] ;  /* 0x0000e000ff047b82 */ /* 0x000e220000000a00 */
[C---:B------:R-:W-:Y:S01]  /*14e0*/  VIADD R27, R23.reuse, 0x400 ;  /* 0x00000400171b7836 */ /* 0x040fe20000000000 */
[----:B------:R-:W2:Y:S01]  /*14f0*/  LDG.E.CONSTANT R12, desc[UR6][R2.64+-0x400] ;  /* 0xfffc0006020c7981 */ /* 0x000ea2000c1e9900 */
[----:B------:R-:W-:-:S03]  /*1500*/  VIADD R7, R23, 0x800 ;  /* 0x0000080017077836 */ /* 0x000fc60000000000 */
[----:B------:R-:W3:Y:S04]  /*1510*/  LDG.E.CONSTANT R18, desc[UR6][R2.64] ;  /* 0x0000000602127981 */ /* 0x000ee8000c1e9900 */
[----:B------:R-:W3:Y:S04]  /*1520*/  LDG.E.CONSTANT R17, desc[UR6][R2.64+0x400] ;  /* 0x0004000602117981 */ /* 0x000ee8000c1e9900 */
[----:B------:R-:W4:Y:S01]  /*1530*/  LDG.E.CONSTANT R15, desc[UR6][R2.64+0xc00] ;  /* 0x000c0006020f7981 */ /* 0x000f22000c1e9900 */
[----:B------:R-:W-:-:S03]  /*1540*/  VIADD R29, R23, 0xc00 ;  /* 0x00000c00171d7836 */ /* 0x000fc60000000000 */
[----:B------:R-:W5:Y:S04]  /*1550*/  LDG.E.CONSTANT R14, desc[UR6][R2.64+0x1000] ;  /* 0x00100006020e7981 */ /* 0x000f68000c1e9900 */
[----:B------:R-:W5:Y:S01]  /*1560*/  LDG.E.CONSTANT R13, desc[UR6][R2.64+0x1400] ;  /* 0x00140006020d7981 */ /* 0x000f62000c1e9900 */
[----:B0-----:R-:W-:-:S03]  /*1570*/  IMAD.WIDE.U32 R24, R23, 0x4, R4 ;  /* 0x0000000417187825 */ /* 0x001fc600078e0004 */
[----:B------:R-:W5:Y:S04]  /*1580*/  LDG.E.CONSTANT R19, desc[UR6][R2.64+0x1c00] ;  /* 0x001c000602137981 */ /* 0x000f68000c1e9900 */
[----:B------:R-:W2:Y:S01]  /*1590*/  LDG.E.CONSTANT R10, desc[UR6][R24.64] ;  /* 0x00000006180a7981 */ /* 0x000ea2000c1e9900 */
[----:B------:R-:W-:-:S03]  /*15a0*/  IMAD.WIDE.U32 R26, R27, 0x4, R4 ;  /* 0x000000041b1a7825 */ /* 0x000fc600078e0004 */
[----:B------:R-:W5:Y:S01]  /*15b0*/  LDG.E.CONSTANT R20, desc[UR6][R2.64+0x2400] ;  /* 0x0024000602147981 */ /* 0x000f62000c1e9900 */
[----:B------:R-:W-:-:S03]  /*15c0*/  IMAD.WIDE.U32 R6, R7, 0x4, R4 ;  /* 0x0000000407067825 */ /* 0x000fc600078e0004 */
[----:B------:R-:W4:Y:S01]  /*15d0*/  LDG.E.CONSTANT R16, desc[UR6][R26.64] ;  /* 0x000000061a107981 */ /* 0x000f22000c1e9900 */
[----:B------:R-:W-:-:S03]  /*15e0*/  IMAD.WIDE.U32 R4, R29, 0x4, R4 ;  /* 0x000000041d047825 */ /* 0x000fc600078e0004 */
[----:B------:R-:W5:Y:S04]  /*15f0*/  LDG.E.CONSTANT R6, desc[UR6][R6.64] ;  /* 0x0000000606067981 */ /* 0x000f68000c1e9900 */
[----:B------:R-:W5:Y:S04]  /*1600*/  LDG.E.CONSTANT R25, desc[UR6][R2.64+0x2000] ;  /* 0x0020000602197981 */ /* 0x000f68000c1e9900 */
[----:B------:R0:W5:Y:S04]  /*1610*/  LDG.E.CONSTANT R5, desc[UR6][R4.64] ;  /* 0x0000000604057981 */ /* 0x000168000c1e9900 */
[----:B------:R-:W5:Y:S04]  /*1620*/  LDG.E.CONSTANT R24, desc[UR6][R2.64+0x2c00] ;  /* 0x002c000602187981 */ /* 0x000f68000c1e9900 */
[----:B------:R-:W5:Y:S04]  /*1630*/  LDG.E.CONSTANT R27, desc[UR6][R2.64+0x3000] ;  /* 0x00300006021b7981 */ /* 0x000f68000c1e9900 */
[----:B------:R1:W5:Y:S01]  /*1640*/  LDG.E.CONSTANT R22, desc[UR6][R2.64+0x3400] ;  /* 0x0034000602167981 */ /* 0x000362000c1e9900 */
[----:B------:R-:W-:-:S05]  /*1650*/  VIADD R8, R8, 0x1000 ;  /* 0x0000100008087836 */ /* 0x000fca0000000000 */
[----:B------:R-:W-:Y:S02]  /*1660*/  ISETP.GE.AND P1, PT, R8, R11, PT ;  /* 0x0000000b0800720c */ /* 0x000fe40003f26270 */
[----:B0-----:R-:W-:Y:S01]  /*1670*/  IADD3 R4, P2, PT, R2, 0x4000, RZ ;  /* 0x0000400002047810 */ /* 0x001fe20007f5e0ff */
[----:B------:R-:W-:-:S04]  /*1680*/  VIADD R23, R23, 0x1000 ;  /* 0x0000100017177836 */ /* 0x000fc80000000000 */
[----:B-1----:R-:W-:Y:S02]  /*1690*/  IMAD.X R3, RZ, RZ, R3, P2 ;  /* 0x000000ffff037224 */ /* 0x002fe400010e0603 */
[----:B------:R-:W-:Y:S01]  /*16a0*/  IMAD.MOV.U32 R2, RZ, RZ, R4 ;  /* 0x000000ffff027224 */ /* 0x000fe200078e0004 */
[----:B--2---:R-:W-:-:S04]  /*16b0*/  IADD3 R10, PT, PT, R12, R10, R21 ;  /* 0x0000000a0c0a7210 */ /* 0x004fc80007ffe015 */
[----:B---3--:R-:W-:-:S04]  /*16c0*/  IADD3 R10, PT, PT, R17, R18, R10 ;  /* 0x00000012110a7210 */ /* 0x008fc80007ffe00a */
[----:B----4-:R-:W-:-:S04]  /*16d0*/  IADD3 R10, PT, PT, R15, R16, R10 ;  /* 0x000000100f0a7210 */ /* 0x010fc80007ffe00a */
[----:B-----5:R-:W-:-:S04]  /*16e0*/  IADD3 R10, PT, PT, R13, R14, R10 ;  /* 0x0000000e0d0a7210 */ /* 0x020fc80007ffe00a */
[----:B------:R-:W-:-:S04]  /*16f0*/  IADD3 R6, PT, PT, R19, R6, R10 ;  /* 0x0000000613067210 */ /* 0x000fc80007ffe00a */
[----:B------:R-:W-:-:S04]  /*1700*/  IADD3 R6, PT, PT, R20, R25, R6 ;  /* 0x0000001914067210 */ /* 0x000fc80007ffe006 */
[----:B------:R-:W-:-:S04]  /*1710*/  IADD3 R5, PT, PT, R24, R5, R6 ;  /* 0x0000000518057210 */ /* 0x000fc80007ffe006 */
[----:B------:R-:W-:Y:S01]  /*1720*/  IADD3 R21, PT, PT, R22, R27, R5 ;  /* 0x0000001b16157210 */ /* 0x000fe20007ffe005 */
[----:B------:R-:W-:Y:S06]  /*1730*/  @!P1 BRA `(.L_x_27) ;  /* 0xfffffffc00649947 */ /* 0x000fec000383ffff */
.L_x_26:
[----:B------:R-:W-:Y:S05]  /*1740*/  BSYNC.RECONVERGENT B2 ;  /* 0x0000000000027941 */ /* 0x000fea0003800200 */
.L_x_25:
[----:B------:R-:W-:Y:S01]  /*1750*/  IMAD.IADD R4, R9, 0x1, -R8 ;  /* 0x0000000109047824 */ /* 0x000fe200078e0a08 */
[----:B------:R-:W-:Y:S04]  /*1760*/  BSSY.RECONVERGENT B2, `(.L_x_28) ;  /* 0x000001a000027945 */ /* 0x000fe80003800200 */
[----:B------:R-:W-:-:S13]  /*1770*/  ISETP.GT.AND P1, PT, R4, 0x400, PT ;  /* 0x000004000400780c */ /* 0x000fda0003f24270 */
[----:B------:R-:W-:Y:S05]  /*1780*/  @!P1 BRA `(.L_x_29) ;  /* 0x00000000005c9947 */ /* 0x000fea0003800000 */
[----:B------:R-:W0:Y:S01]  /*1790*/  LDC.64 R6, c[0x0][0x380] ;  /* 0x0000e000ff067b82 */ /* 0x000e220000000a00 */
[C---:B------:R-:W-:Y:S01]  /*17a0*/  VIADD R11, R23.reuse, 0x400 ;  /* 0x00000400170b7836 */ /* 0x040fe20000000000 */
[----:B------:R-:W2:Y:S04]  /*17b0*/  LDG.E.CONSTANT R10, desc[UR6][R2.64+-0x400] ;  /* 0xfffc0006020a7981 */ /* 0x000ea8000c1e9900 */
[----:B------:R-:W3:Y:S04]  /*17c0*/  LDG.E.CONSTANT R12, desc[UR6][R2.64+0x400] ;  /* 0x00040006020c7981 */ /* 0x000ee8000c1e9900 */
[----:B------:R-:W4:Y:S04]  /*17d0*/  LDG.E.CONSTANT R13, desc[UR6][R2.64+0xc00] ;  /* 0x000c0006020d7981 */ /* 0x000f28000c1e9900 */
[----:B------:R-:W5:Y:S04]  /*17e0*/  LDG.E.CONSTANT R15, desc[UR6][R2.64+0x1000] ;  /* 0x00100006020f7981 */ /* 0x000f68000c1e9900 */
[----:B------:R1:W5:Y:S01]  /*17f0*/  LDG.E.CONSTANT R14, desc[UR6][R2.64+0x1400] ;  /* 0x00140006020e7981 */ /* 0x000362000c1e9900 */
[----:B0-----:R-:W-:-:S04]  /*1800*/  IMAD.WIDE.U32 R4, R23, 0x4, R6 ;  /* 0x0000000417047825 */ /* 0x001fc800078e0006 */
[----:B------:R-:W-:Y:S02]  /*1810*/  IMAD.WIDE.U32 R6, R11, 0x4, R6 ;  /* 0x000000040b067825 */ /* 0x000fe400078e0006 */
[----:B------:R-:W2:Y:S04]  /*1820*/  LDG.E.CONSTANT R4, desc[UR6][R4.64] ;  /* 0x0000000604047981 */ /* 0x000ea8000c1e9900 */
[----:B------:R-:W3:Y:S04]  /*1830*/  LDG.E.CONSTANT R11, desc[UR6][R2.64] ;  /* 0x00000006020b7981 */ /* 0x000ee8000c1e9900 */
[----:B------:R-:W4:Y:S01]  /*1840*/  LDG.E.CONSTANT R7, desc[UR6][R6.64] ;  /* 0x0000000606077981 */ /* 0x000f22000c1e9900 */
[----:B------:R-:W-:Y:S01]  /*1850*/  PLOP3.LUT P0, PT, PT, PT, PT, 0x8, 0x80 ;  /* 0x000000000080781c */ /* 0x000fe20003f0e170 */
[----:B------:R-:W-:-:S02]  /*1860*/  VIADD R8, R8, 0x800 ;  /* 0x0000080008087836 */ /* 0x000fc40000000000 */
[----:B------:R-:W-:Y:S01]  /*1870*/  VIADD R23, R23, 0x800 ;  /* 0x0000080017177836 */ /* 0x000fe20000000000 */
[----:B--2---:R-:W-:Y:S02]  /*1880*/  IADD3 R10, PT, PT, R10, R4, R21 ;  /* 0x000000040a0a7210 */ /* 0x004fe40007ffe015 */
[----:B------:R-:W-:Y:S02]  /*1890*/  IADD3 R4, P1, PT, R2, 0x2000, RZ ;  /* 0x0000200002047810 */ /* 0x000fe40007f3e0ff */
[----:B---3--:R-:W-:-:S03]  /*18a0*/  IADD3 R10, PT, PT, R12, R11, R10 ;  /* 0x0000000b0c0a7210 */ /* 0x008fc60007ffe00a */
[----:B------:R-:W-:Y:S01]  /*18b0*/  IMAD.X R5, RZ, RZ, R3, P1 ;  /* 0x000000ffff057224 */ /* 0x000fe200008e0603 */
[----:B----4-:R-:W-:Y:S01]  /*18c0*/  IADD3 R10, PT, PT, R13, R7, R10 ;  /* 0x000000070d0a7210 */ /* 0x010fe20007ffe00a */
[----:B-1----:R-:W-:Y:S02]  /*18d0*/  IMAD.MOV.U32 R2, RZ, RZ, R4 ;  /* 0x000000ffff027224 */ /* 0x002fe400078e0004 */
[----:B------:R-:W-:Y:S01]  /*18e0*/  IMAD.MOV.U32 R3, RZ, RZ, R5 ;  /* 0x000000ffff037224 */ /* 0x000fe200078e0005 */
[----:B-----5:R-:W-:-:S07]  /*18f0*/  IADD3 R21, PT, PT, R14, R15, R10 ;  /* 0x0000000f0e157210 */ /* 0x020fce0007ffe00a */
.L_x_29:
[----:B------:R-:W-:Y:S05]  /*1900*/  BSYNC.RECONVERGENT B2 ;  /* 0x0000000000027941 */ /* 0x000fea0003800200 */
.L_x_28:
[----:B------:R-:W-:-:S13]  /*1910*/  ISETP.LT.OR P0, PT, R8, R9, P0 ;  /* 0x000000090800720c */ /* 0x000fda0000701670 */
[----:B------:R-:W-:Y:S05]  /*1920*/  @!P0 BRA `(.L_x_21) ;  /* 0x0000000000208947 */ /* 0x000fea0003800000 */
[----:B------:R-:W0:Y:S01]  /*1930*/  LDC.64 R4, c[0x0][0x380] ;  /* 0x0000e000ff047b82 */ /* 0x000e220000000a00 */
[----:B------:R-:W2:Y:S04]  /*1940*/  LDG.E.CONSTANT R6, desc[UR6][R2.64+-0x400] ;  /* 0xfffc000602067981 */ /* 0x000ea8000c1e9900 */
[----:B------:R-:W3:Y:S04]  /*1950*/  LDG.E.CONSTANT R7, desc[UR6][R2.64] ;  /* 0x0000000602077981 */ /* 0x000ee8000c1e9900 */
[----:B------:R-:W3:Y:S01]  /*1960*/  LDG.E.CONSTANT R8, desc[UR6][R2.64+0x400] ;  /* 0x0004000602087981 */ /* 0x000ee2000c1e9900 */
[----:B0-----:R-:W-:-:S06]  /*1970*/  IMAD.WIDE.U32 R4, R23, 0x4, R4 ;  /* 0x0000000417047825 */ /* 0x001fcc00078e0004 */
[----:B------:R-:W2:Y:S02]  /*1980*/  LDG.E.CONSTANT R4, desc[UR6][R4.64] ;  /* 0x0000000604047981 */ /* 0x000ea4000c1e9900 */
[----:B--2---:R-:W-:-:S04]  /*1990*/  IADD3 R6, PT, PT, R6, R4, R21 ;  /* 0x0000000406067210 */ /* 0x004fc80007ffe015 */
[----:B---3--:R-:W-:-:S07]  /*19a0*/  IADD3 R21, PT, PT, R8, R7, R6 ;  /* 0x0000000708157210 */ /* 0x008fce0007ffe006 */
.L_x_21:
[----:B------:R-:W-:Y:S05]  /*19b0*/  BSYNC.RECONVERGENT B1 ;  /* 0x0000000000017941 */ /* 0x000fea0003800200 */
.L_x_19:
[----:B------:R-:W0:Y:S01]  /*19c0*/  S2R R8, SR_LANEID ;  /* 0x0000000000087919 */ /* 0x000e220000000000 */
[----:B------:R-:W1:Y:S01]  /*19d0*/  SHFL.DOWN PT, R2, R21, 0x1, 0x1f ;  /* 0x08201f0015027f89 */ /* 0x000e6200000e0000 */
[C---:B0-----:R-:W-:Y:S02]  /*19e0*/  ISETP.GT.AND P0, PT, R8.reuse, 0x1e, PT ;  /* 0x0000001e0800780c */ /* 0x041fe40003f04270 */
[----:B------:R-:W-:Y:S02]  /*19f0*/  ISETP.NE.AND P1, PT, R8, RZ, PT ;  /* 0x000000ff0800720c */ /* 0x000fe40003f25270 */
[----:B-1----:R-:W-:Y:S02]  /*1a00*/  SEL R2, R2, RZ, !P0 ;  /* 0x000000ff02027207 */ /* 0x002fe40004000000 */
[----:B------:R-:W-:-:S03]  /*1a10*/  ISETP.GT.AND P0, PT, R8, 0x1d, PT ;  /* 0x0000001d0800780c */ /* 0x000fc60003f04270 */
[----:B------:R-:W-:-:S05]  /*1a20*/  IMAD.IADD R2, R2, 0x1, R21 ;  /* 0x0000000102027824 */ /* 0x000fca00078e0215 */
[----:B------:R-:W0:Y:S01]  /*1a30*/  SHFL.DOWN PT, R3, R2, 0x2, 0x1f ;  /* 0x08401f0002037f89 */ /* 0x000e2200000e0000 */
[----:B------:R-:W-:Y:S01]  /*1a40*/  @!P1 MOV R6, 0x400 ;  /* 0x0000040000069802 */ /* 0x000fe20000000f00 */
[----:B------:R-:W1:Y:S01]  /*1a50*/  @!P1 S2R R7, SR_CgaCtaId ;  /* 0x0000000000079919 */ /* 0x000e620000008800 */
[----:B0-----:R-:W-:Y:S02]  /*1a60*/  SEL R3, R3, RZ, !P0 ;  /* 0x000000ff03037207 */ /* 0x001fe40004000000 */
[----:B------:R-:W-:-:S03]  /*1a70*/  ISETP.GT.AND P0, PT, R8, 0x1b, PT ;  /* 0x0000001b0800780c */ /* 0x000fc60003f04270 */
[----:B------:R-:W-:-:S05]  /*1a80*/  IMAD.IADD R3, R2, 0x1, R3 ;  /* 0x0000000102037824 */ /* 0x000fca00078e0203 */
[----:B------:R-:W0:Y:S01]  /*1a90*/  SHFL.DOWN PT, R4, R3, 0x4, 0x1f ;  /* 0x08801f0003047f89 */ /* 0x000e2200000e0000 */
[----:B-1----:R-:W-:Y:S02]  /*1aa0*/  @!P1 LEA R6, R7, R6, 0x18 ;  /* 0x0000000607069211 */ /* 0x002fe400078ec0ff */
[----:B0-----:R-:W-:Y:S02]  /*1ab0*/  SEL R4, R4, RZ, !P0 ;  /* 0x000000ff04047207 */ /* 0x001fe40004000000 */
[----:B------:R-:W-:-:S03]  /*1ac0*/  ISETP.GT.AND P0, PT, R8, 0x17, PT ;  /* 0x000000170800780c */ /* 0x000fc60003f04270 */
[----:B------:R-:W-:Y:S01]  /*1ad0*/  IMAD.IADD R4, R3, 0x1, R4 ;  /* 0x0000000103047824 */ /* 0x000fe200078e0204 */
[----:B------:R-:W-:-:S04]  /*1ae0*/  @!P1 SHF.R.U32.HI R3, RZ, 0x3, R0 ;  /* 0x00000003ff039819 */ /* 0x000fc80000011600 */
        /* <DEDUP_REMOVED lines=13> */
[----:B------:R-:W0:Y:S01]  /*1bc0*/  S2UR UR5, SR_CgaCtaId ;  /* 0x00000000000579c3 */ /* 0x000e220000008800 */
[----:B------:R-:W-:Y:S02]  /*1bd0*/  UMOV UR4, 0x400 ;  /* 0x0000040000047882 */ /* 0x000fe40000000000 */
[----:B0-----:R-:W-:-:S09]  /*1be0*/  ULEA UR4, UR5, UR4, 0x18 ;  /* 0x0000000405047291 */ /* 0x001fd2000f8ec0ff */
[----:B------:R-:W-:Y:S04]  /*1bf0*/  LDS R0, [UR4+0xc] ;  /* 0x00000c04ff007984 */ /* 0x000fe80008000800 */
[----:B---3--:R-:W0:Y:S04]  /*1c00*/  LDS.128 R4, [UR4+0x10] ;  /* 0x00001004ff047984 */ /* 0x008e280008000c00 */
[----:B------:R-:W1:Y:S01]  /*1c10*/  LDS.64 R8, [UR4+0x20] ;  /* 0x00002004ff087984 */ /* 0x000e620008000a00 */
[----:B0-----:R-:W-:-:S04]  /*1c20*/  IADD3 R0, PT, PT, R4, R0, R3 ;  /* 0x0000000004007210 */ /* 0x001fc80007ffe003 */
[----:B------:R-:W-:-:S04]  /*1c30*/  IADD3 R0, PT, PT, R6, R0, R5 ;  /* 0x0000000006007210 */ /* 0x000fc80007ffe005 */
[----:B-1----:R-:W-:-:S05]  /*1c40*/  IADD3 R0, PT, PT, R8, R0, R7 ;  /* 0x0000000008007210 */ /* 0x002fca0007ffe007 */
[----:B------:R-:W-:Y:S01]  /*1c50*/  IMAD.IADD R3, R0, 0x1, R9 ;  /* 0x0000000100037824 */ /* 0x000fe200078e0209 */
[----:B------:R-:W-:Y:S06]  /*1c60*/  BRA `(.L_x_17) ;  /* 0x0000001c00307947 */ /* 0x000fec0003800000 */
.L_x_2:
        /* <DEDUP_REMOVED lines=12> */
.L_x_32:
[----:B------:R-:W-:Y:S05]  /*1d30*/  BSYNC.RECONVERGENT B1 ;  /* 0x0000000000017941 */ /* 0x000fea0003800200 */
.L_x_31:
        /* <DEDUP_REMOVED lines=16> */
.L_x_37:
        /* <DEDUP_REMOVED lines=9> */
.L_x_36:
[----:B------:R-:W-:Y:S05]  /*1ed0*/  BSYNC.RECONVERGENT B2 ;  /* 0x0000000000027941 */ /* 0x000fea0003800200 */
.L_x_35:
        /* <DEDUP_REMOVED lines=8> */
.L_x_40:
        /* <DEDUP_REMOVED lines=35> */
.L_x_39:
[----:B------:R-:W-:Y:S05]  /*2190*/  BSYNC.RECONVERGENT B2 ;  /* 0x0000000000027941 */ /* 0x000fea0003800200 */
.L_x_38:
        /* <DEDUP_REMOVED lines=22> */
.L_x_42:
[----:B------:R-:W-:Y:S05]  /*2300*/  BSYNC.RECONVERGENT B2 ;  /* 0x0000000000027941 */ /* 0x000fea0003800200 */
.L_x_41:
        /* <DEDUP_REMOVED lines=10> */
.L_x_34:
[----:B------:R-:W-:Y:S05]  /*23b0*/  BSYNC.RECONVERGENT B1 ;  /* 0x0000000000017941 */ /* 0x000fea0003800200 */
.L_x_33:
        /* <DEDUP_REMOVED lines=38> */
[----:B------:R-:W0:Y:S04]  /*2620*/  LDS.128 R4, [UR4+0x10] ;  /* 0x00001004ff047984 */ /* 0x000e280008000c00 */
[----:B------:R-:W1:Y:S01]  /*2630*/  LDS.64 R8, [UR4+0x20] ;  /* 0x00002004ff087984 */ /* 0x000e620008000a00 */
[----:B0-----:R-:W-:-:S04]  /*2640*/  IADD3 R0, PT, PT, R4, R0, R3 ;  /* 0x0000000004007210 */ /* 0x001fc80007ffe003 */
[----:B------:R-:W-:-:S04]  /*2650*/  IADD3 R0, PT, PT, R6, R0, R5 ;  /* 0x0000000006007210 */ /* 0x000fc80007ffe005 */
[----:B-1----:R-:W-:-:S05]  /*2660*/  IADD3 R0, PT, PT, R8, R0, R7 ;  /* 0x0000000008007210 */ /* 0x002fca0007ffe007 */
[----:B--2---:R-:W-:Y:S01]  /*2670*/  IMAD.IADD R3, R0, 0x1, R9 ;  /* 0x0000000100037824 */ /* 0x004fe200078e0209 */
[----:B------:R-:W-:Y:S06]  /*2680*/  BRA `(.L_x_17) ;  /* 0x0000001000a87947 */ /* 0x000fec0003800000 */
.L_x_43:
        /* <DEDUP_REMOVED lines=16> */
[----:B------:R-:W1:Y:S02]  /*2790*/  SHFL.DOWN PT, R2, R3, 0x2, R7 ;  /* 0x0840000003027989 */ /* 0x000e6400000e0007 */
[----:B-1----:R-:W-:Y:S02]  /*27a0*/  SEL R2, R2, RZ, !P0 ;  /* 0x000000ff02027207 */ /* 0x002fe40004000000 */
[----:B------:R-:W-:-:S03]  /*27b0*/  ISETP.GT.AND P0, PT, R8, R7, PT ;  /* 0x000000070800720c */ /* 0x000fc60003f04270 */
[----:B------:R-:W-:Y:S01]  /*27c0*/  IMAD.IADD R2, R3, 0x1, R2 ;  /* 0x0000000103027824 */ /* 0x000fe200078e0202 */
[----:B------:R-:W-:-:S04]  /*27d0*/  @!P1 SHF.R.U32.HI R3, RZ, 0x3, R9 ;  /* 0x00000003ff039819 */ /* 0x000fc80000011609 */
[----:B------:R-:W1:Y:S02]  /*27e0*/  SHFL.DOWN PT, R4, R2, 0x4, R7 ;  /* 0x0880000002047989 */ /* 0x000e6400000e0007 */
[----:B-1----:R-:W-:Y:S01]  /*27f0*/  SEL R5, R4, RZ, !P0 ;  /* 0x000000ff04057207 */ /* 0x002fe20004000000 */
[C---:B------:R-:W-:Y:S02]  /*2800*/  VIADD R4, R6.reuse, 0x8 ;  /* 0x0000000806047836 */ /* 0x040fe40000000000 */
[----:B------:R-:W-:Y:S02]  /*2810*/  VIADD R6, R6, 0x10 ;  /* 0x0000001006067836 */ /* 0x000fe40000000000 */
[----:B------:R-:W-:Y:S01]  /*2820*/  IMAD.IADD R5, R2, 0x1, R5 ;  /* 0x0000000102057824 */ /* 0x000fe200078e0205 */
[----:B------:R-:W-:Y:S02]  /*2830*/  ISETP.GT.AND P0, PT, R4, R7, PT ;  /* 0x000000070400720c */ /* 0x000fe40003f04270 */
[----:B------:R-:W-:-:S02]  /*2840*/  @!P1 MOV R4, 0x400 ;  /* 0x0000040000049802 */ /* 0x000fc40000000f00 */
[----:B------:R-:W1:Y:S02]  /*2850*/  SHFL.DOWN PT, R0, R5, 0x8, R7 ;  /* 0x0900000005007989 */ /* 0x000e6400000e0007 */
[----:B0-----:R-:W-:Y:S02]  /*2860*/  @!P1 LEA R11, R11, R4, 0x18 ;  /* 0x000000040b0b9211 */ /* 0x001fe400078ec0ff */
[----:B------:R-:W-:-:S05]  /*2870*/  @!P1 LOP3.LUT R4, R3, 0x7c, RZ, 0xc0, !PT ;  /* 0x0000007c03049812 */ /* 0x000fca00078ec0ff */
[----:B------:R-:W-:Y:S01]  /*2880*/  @!P1 IMAD.IADD R4, R4, 0x1, R11 ;  /* 0x0000000104049824 */ /* 0x000fe200078e020b */
[----:B-1----:R-:W-:Y:S02]  /*2890*/  SEL R0, R0, RZ, !P0 ;  /* 0x000000ff00007207 */ /* 0x002fe40004000000 */
        /* <DEDUP_REMOVED lines=15> */
[----:B-1----:R-:W0:Y:S04]  /*2990*/  LDS.128 R4, [UR4+0x10] ;  /* 0x00001004ff047984 */ /* 0x002e280008000c00 */
        /* <DEDUP_REMOVED lines=18> */
.L_x_30:
[----:B------:R-:W0:Y:S01]  /*2ac0*/  S2R R0, SR_TID.X ;  /* 0x0000000000007919 */ /* 0x000e220000002100 */
[----:B------:R-:W0:Y:S02]  /*2ad0*/  LDC.64 R2, c[0x0][0x380] ;  /* 0x0000e000ff027b82 */ /* 0x000e240000000a00 */
[----:B0-----:R-:W-:-:S05]  /*2ae0*/  IMAD.WIDE.U32 R2, R0, 0x4, R2 ;  /* 0x0000000400027825 */ /* 0x001fca00078e0002 */
[----:B------:R-:W2:Y:S04]  /*2af0*/  LDG.E.CONSTANT R19, desc[UR6][R2.64] ;  /* 0x0000000602137981 */ /* 0x000ea8000c1e9900 */
[----:B------:R-:W2:Y:S04]  /*2b00*/  LDG.E.CONSTANT R4, desc[UR6][R2.64+0x400] ;  /* 0x0004000602047981 */ /* 0x000ea8000c1e9900 */
[----:B------:R-:W2:Y:S04]  /*2b10*/  LDG.E.CONSTANT R5, desc[UR6][R2.64+0x800] ;  /* 0x0008000602057981 */ /* 0x000ea8000c1e9900 */
[----:B------:R-:W3:Y:S04]  /*2b20*/  LDG.E.CONSTANT R6, desc[UR6][R2.64+0xc00] ;  /* 0x000c000602067981 */ /* 0x000ee8000c1e9900 */
[----:B------:R-:W3:Y:S04]  /*2b30*/  LDG.E.CONSTANT R7, desc[UR6][R2.64+0x1000] ;  /* 0x0010000602077981 */ /* 0x000ee8000c1e9900 */
[----:B------:R-:W4:Y:S04]  /*2b40*/  LDG.E.CONSTANT R8, desc[UR6][R2.64+0x1400] ;  /* 0x0014000602087981 */ /* 0x000f28000c1e9900 */
[----:B------:R-:W4:Y:S04]  /*2b50*/  LDG.E.CONSTANT R9, desc[UR6][R2.64+0x1800] ;  /* 0x0018000602097981 */ /* 0x000f28000c1e9900 */
[----:B------:R-:W5:Y:S04]  /*2b60*/  LDG.E.CONSTANT R10, desc[UR6][R2.64+0x1c00] ;  /* 0x001c0006020a7981 */ /* 0x000f68000c1e9900 */
[----:B------:R-:W5:Y:S04]  /*2b70*/  LDG.E.CONSTANT R11, desc[UR6][R2.64+0x2000] ;  /* 0x00200006020b7981 */ /* 0x000f68000c1e9900 */
[----:B------:R-:W5:Y:S04]  /*2b80*/  LDG.E.CONSTANT R12, desc[UR6][R2.64+0x2400] ;  /* 0x00240006020c7981 */ /* 0x000f68000c1e9900 */
[----:B------:R-:W5:Y:S04]  /*2b90*/  LDG.E.CONSTANT R13, desc[UR6][R2.64+0x2800] ;  /* 0x00280006020d7981 */ /* 0x000f68000c1e9900 */
[----:B------:R-:W5:Y:S04]  /*2ba0*/  LDG.E.CONSTANT R14, desc[UR6][R2.64+0x2c00] ;  /* 0x002c0006020e7981 */ /* 0x000f68000c1e9900 */
[----:B------:R-:W5:Y:S04]  /*2bb0*/  LDG.E.CONSTANT R15, desc[UR6][R2.64+0x3000] ;  /* 0x00300006020f7981 */ /* 0x000f68000c1e9900 */
[----:B------:R-:W5:Y:S04]  /*2bc0*/  LDG.E.CONSTANT R16, desc[UR6][R2.64+0x3400] ;  /* 0x0034000602107981 */ /* 0x000f68000c1e9900 */
[----:B------:R-:W5:Y:S04]  /*2bd0*/  LDG.E.CONSTANT R17, desc[UR6][R2.64+0x3800] ;  /* 0x0038000602117981 */ /* 0x000f68000c1e9900 */
[----:B------:R-:W5:Y:S01]  /*2be0*/  LDG.E.CONSTANT R18, desc[UR6][R2.64+0x3c00] ;  /* 0x003c000602127981 */ /* 0x000f62000c1e9900 */
[----:B------:R-:W-:-:S02]  /*2bf0*/  ISETP.GE.U32.AND P0, PT, R20, 0x2000, PT ;  /* 0x000020001400780c */ /* 0x000fc40003f06070 */
[----:B--2---:R-:W-:-:S04]  /*2c00*/  IADD3 R4, PT, PT, R5, R4, R19 ;  /* 0x0000000405047210 */ /* 0x004fc80007ffe013 */
[----:B---3--:R-:W-:-:S04]  /*2c10*/  IADD3 R4, PT, PT, R7, R6, R4 ;  /* 0x0000000607047210 */ /* 0x008fc80007ffe004 */
[----:B----4-:R-:W-:-:S04]  /*2c20*/  IADD3 R4, PT, PT, R9, R8, R4 ;  /* 0x0000000809047210 */ /* 0x010fc80007ffe004 */
[----:B-----5:R-:W-:Y:S01]  /*2c30*/  IADD3 R4, PT, PT, R11, R10, R4 ;  /* 0x0000000a0b047210 */ /* 0x020fe20007ffe004 */
[----:B------:R-:W-:-:S03]  /*2c40*/  IMAD.MOV.U32 R11, RZ, RZ, 0x1000 ;  /* 0x00001000ff0b7424 */ /* 0x000fc600078e00ff */
[----:B------:R-:W-:-:S04]  /*2c50*/  IADD3 R4, PT, PT, R13, R12, R4 ;  /* 0x0000000c0d047210 */ /* 0x000fc80007ffe004 */
[----:B------:R-:W-:-:S04]  /*2c60*/  IADD3 R4, PT, PT, R15, R14, R4 ;  /* 0x0000000e0f047210 */ /* 0x000fc80007ffe004 */
[----:B------:R-:W-:-:S05]  /*2c70*/  IADD3 R17, PT, PT, R17, R16, R4 ;  /* 0x0000001011117210 */ /* 0x000fca0007ffe004 */
[----:B------:R-:W-:Y:S01]  /*2c80*/  IMAD.IADD R8, R18, 0x1, R17 ;  /* 0x0000000112087824 */ /* 0x000fe200078e0211 */
[----:B------:R-:W-:Y:S06]  /*2c90*/  @!P0 BRA `(.L_x_44) ;  /* 0x00000000008c8947 */ /* 0x000fec0003800000 */
[----:B------:R-:W0:Y:S01]  /*2ca0*/  LDC R7, c[0x0][0x390] ;  /* 0x0000e400ff077b82 */ /* 0x000e220000000800 */
[----:B------:R-:W-:Y:S02]  /*2cb0*/  VIADD R6, R20, 0xfffff000 ;  /* 0xfffff00014067836 */ /* 0x000fe40000000000 */
[----:B------:R-:W-:-:S07]  /*2cc0*/  IMAD.MOV.U32 R11, RZ, RZ, 0x1000 ;  /* 0x00001000ff0b7424 */ /* 0x000fce00078e00ff */
.L_x_46:
[----:B------:R-:W-:-:S05]  /*2cd0*/  IMAD.WIDE R4, R11, 0x4, R2 ;  /* 0x000000040b047825 */ /* 0x000fca00078e0202 */
        /* <DEDUP_REMOVED lines=16> */
[----:B--2---:R-:W-:-:S04]  /*2de0*/  IADD3 R18, PT, PT, R18, R19, R8 ;  /* 0x0000001312127210 */ /* 0x004fc80007ffe008 */
[----:B---3--:R-:W-:Y:S01]  /*2df0*/  IADD3 R18, PT, PT, R21, R20, R18 ;  /* 0x0000001415127210 */ /* 0x008fe20007ffe012 */
[----:B0-----:R-:W-:-:S04]  /*2e00*/  IMAD.MOV.U32 R20, RZ, RZ, R7 ;  /* 0x000000ffff147224 */ /* 0x001fc800078e0007 */
[----:B------:R-:W-:Y:S01]  /*2e10*/  IMAD.IADD R8, R20, 0x1, -R11 ;  /* 0x0000000114087824 */ /* 0x000fe200078e0a0b */
[----:B----4-:R-:W-:-:S04]  /*2e20*/  IADD3 R18, PT, PT, R23, R22, R18 ;  /* 0x0000001617127210 */ /* 0x010fc80007ffe012 */
[----:B------:R-:W-:Y:S02]  /*2e30*/  ISETP.GE.AND P0, PT, R8, 0x1000, PT ;  /* 0x000010000800780c */ /* 0x000fe40003f06270 */
[----:B-----5:R-:W-:-:S04]  /*2e40*/  IADD3 R18, PT, PT, R25, R24, R18 ;  /* 0x0000001819127210 */ /* 0x020fc80007ffe012 */
[----:B------:R-:W-:-:S04]  /*2e50*/  IADD3 R14, PT, PT, R14, R17, R18 ;  /* 0x000000110e0e7210 */ /* 0x000fc80007ffe012 */
[----:B------:R-:W-:-:S04]  /*2e60*/  IADD3 R12, PT, PT, R15, R12, R14 ;  /* 0x0000000c0f0c7210 */ /* 0x000fc80007ffe00e */
[----:B------:R-:W-:-:S04]  /*2e70*/  IADD3 R10, PT, PT, R10, R13, R12 ;  /* 0x0000000d0a0a7210 */ /* 0x000fc80007ffe00c */
[----:B------:R-:W-:Y:S01]  /*2e80*/  IADD3 R8, PT, PT, R16, R9, R10 ;  /* 0x0000000910087210 */ /* 0x000fe20007ffe00a */
[----:B------:R-:W-:Y:S06]  /*2e90*/  @!P0 BRA `(.L_x_45) ;  /* 0x0000000400fc8947 */ /* 0x000fec0003800000 */
[----:B------:R-:W-:-:S05]  /*2ea0*/  VIADD R11, R11, 0x1000 ;  /* 0x000010000b0b7836 */ /* 0x000fca0000000000 */
[----:B------:R-:W-:-:S13]  /*2eb0*/  ISETP.GT.AND P0, PT, R11, R6, PT ;  /* 0x000000060b00720c */ /* 0x000fda0003f04270 */
[----:B------:R-:W-:Y:S05]  /*2ec0*/  @!P0 BRA `(.L_x_46) ;  /* 0xfffffffc00808947 */ /* 0x000fea000383ffff */
.L_x_44:
        /* <DEDUP_REMOVED lines=20> */
.L_x_50:
        /* <DEDUP_REMOVED lines=8> */
.L_x_49:
[----:B------:R-:W-:Y:S05]  /*3090*/  BSYNC.RECONVERGENT B2 ;  /* 0x0000000000027941 */ /* 0x000fea0003800200 */
.L_x_48:
        /* <DEDUP_REMOVED lines=16> */
.L_x_53:
        /* <DEDUP_REMOVED lines=20> */
[----:B------:R-:W5:Y:S04]  /*32e0*/  LDG.E.CONSTANT R22, desc[UR6][R2.64+0x2400] ;  /* 0x0024000602167981 */ /* 0x000f68000c1e9900 */
[----:B------:R0:W5:Y:S04]  /*32f0*/  LDG.E.CONSTANT R5, desc[UR6][R4.64] ;  /* 0x0000000604057981 */ /* 0x000168000c1e9900 */
        /* <DEDUP_REMOVED lines=17> */
.L_x_52:
[----:B------:R-:W-:Y:S05]  /*3410*/  BSYNC.RECONVERGENT B2 ;  /* 0x0000000000027941 */ /* 0x000fea0003800200 */
.L_x_51:
        /* <DEDUP_REMOVED lines=10> */
[----:B------:R-:W5:Y:S01]  /*34c0*/  LDG.E.CONSTANT R16, desc[UR6][R2.64+0x1400] ;  /* 0x0014000602107981 */ /* 0x000f62000c1e9900 */
[----:B0-----:R-:W-:-:S04]  /*34d0*/  IMAD.WIDE.U32 R4, R11, 0x4, R6 ;  /* 0x000000040b047825 */ /* 0x001fc800078e0006 */
[----:B------:R-:W-:Y:S02]  /*34e0*/  IMAD.WIDE.U32 R6, R13, 0x4, R6 ;  /* 0x000000040d067825 */ /* 0x000fe400078e0006 */
[----:B------:R0:W2:Y:S04]  /*34f0*/  LDG.E.CONSTANT R5, desc[UR6][R4.64] ;  /* 0x0000000604057981 */ /* 0x0000a8000c1e9900 */
[----:B------:R1:W3:Y:S04]  /*3500*/  LDG.E.CONSTANT R13, desc[UR6][R2.64] ;  /* 0x00000006020d7981 */ /* 0x0002e8000c1e9900 */
[----:B------:R-:W4:Y:S01]  /*3510*/  LDG.E.CONSTANT R7, desc[UR6][R6.64] ;  /* 0x0000000606077981 */ /* 0x000f22000c1e9900 */
[----:B0-----:R-:W-:Y:S01]  /*3520*/  IADD3 R4, P1, PT, R2, 0x2000, RZ ;  /* 0x0000200002047810 */ /* 0x001fe20007f3e0ff */
[----:B------:R-:W-:Y:S01]  /*3530*/  VIADD R10, R10, 0x800 ;  /* 0x000008000a0a7836 */ /* 0x000fe20000000000 */
[----:B------:R-:W-:Y:S01]  /*3540*/  PLOP3.LUT P0, PT, PT, PT, PT, 0x8, 0x80 ;  /* 0x000000000080781c */ /* 0x000fe20003f0e170 */
[----:B------:R-:W-:-:S02]  /*3550*/  VIADD R11, R11, 0x800 ;  /* 0x000008000b0b7836 */ /* 0x000fc40000000000 */
[----:B-1----:R-:W-:Y:S01]  /*3560*/  IMAD.MOV.U32 R2, RZ, RZ, R4 ;  /* 0x000000ffff027224 */ /* 0x002fe200078e0004 */
[----:B--2---:R-:W-:-:S04]  /*3570*/  IADD3 R12, PT, PT, R12, R5, R8 ;  /* 0x000000050c0c7210 */ /* 0x004fc80007ffe008 */
[----:B---3--:R-:W-:Y:S01]  /*3580*/  IADD3 R12, PT, PT, R14, R13, R12 ;  /* 0x0000000d0e0c7210 */ /* 0x008fe20007ffe00c */
[----:B------:R-:W-:-:S03]  /*3590*/  IMAD.X R5, RZ, RZ, R3, P1 ;  /* 0x000000ffff057224 */ /* 0x000fc600008e0603 */
[----:B----4-:R-:W-:Y:S01]  /*35a0*/  IADD3 R12, PT, PT, R15, R7, R12 ;  /* 0x000000070f0c7210 */ /* 0x010fe20007ffe00c */
[----:B------:R-:W-:-:S03]  /*35b0*/  IMAD.MOV.U32 R3, RZ, RZ, R5 ;  /* 0x000000ffff037224 */ /* 0x000fc600078e0005 */
[----:B-----5:R-:W-:-:S07]  /*35c0*/  IADD3 R8, PT, PT, R16, R17, R12 ;  /* 0x0000001110087210 */ /* 0x020fce0007ffe00c */
.L_x_55:
[----:B------:R-:W-:Y:S05]  /*35d0*/  BSYNC.RECONVERGENT B2 ;  /* 0x0000000000027941 */ /* 0x000fea0003800200 */
.L_x_54:
        /* <DEDUP_REMOVED lines=10> */
.L_x_47:
[----:B------:R-:W-:Y:S05]  /*3680*/  BSYNC.RECONVERGENT B1 ;  /* 0x0000000000017941 */ /* 0x000fea0003800200 */
.L_x_45:
[----:B------:R-:W0:Y:S01]  /*3690*/  S2R R9, SR_LANEID ;  /* 0x0000000000097919 */ /* 0x000e220000000000 */
[----:B------:R-:W1:Y:S01]  /*36a0*/  SHFL.DOWN PT, R2, R8, 0x1, 0x1f ;  /* 0x08201f0008027f89 */ /* 0x000e6200000e0000 */
[C---:B0-----:R-:W-:Y:S02]  /*36b0*/  ISETP.GT.AND P0, PT, R9.reuse, 0x1e, PT ;  /* 0x0000001e0900780c */ /* 0x041fe40003f04270 */
[C---:B------:R-:W-:Y:S02]  /*36c0*/  ISETP.NE.AND P1, PT, R9.reuse, RZ, PT ;  /* 0x000000ff0900720c */ /* 0x040fe40003f25270 */
        /* <DEDUP_REMOVED lines=37> */
[----:B0-----:R-:W-:-:S07]  /*3920*/  IMAD.IADD R3, R0, 0x1, R9 ;  /* 0x0000000100037824 */ /* 0x001fce00078e0209 */
.L_x_17:
[----:B------:R-:W-:Y:S05]  /*3930*/  BSYNC.RECONVERGENT B0 ;  /* 0x0000000000007941 */ /* 0x000fea0003800200 */
.L_x_1:
[----:B------:R-:W-:Y:S05]  /*3940*/  @P0 EXIT ;  /* 0x000000000000094d */ /* 0x000fea0003800000 */
[----:B-1----:R-:W1:Y:S01]  /*3950*/  LDC.64 R4, c[0x0][0x388] ;  /* 0x0000e200ff047b82 */ /* 0x002e620000000a00 */
[----:B------:R-:W0:Y:S02]  /*3960*/  LDCU UR4, c[0x0][0x398] ;  /* 0x00007300ff0477ac */ /* 0x000e240008000800 */
[----:B0-234-:R-:W-:-:S05]  /*3970*/  VIADD R3, R3, UR4 ;  /* 0x0000000403037c36 */ /* 0x01dfca0008000000 */
[----:B-1----:R-:W-:Y:S01]  /*3980*/  STG.E desc[UR6][R4.64], R3 ;  /* 0x0000000304007986 */ /* 0x002fe2000c101906 */
[----:B------:R-:W-:Y:S05]  /*3990*/  EXIT ;  /* 0x000000000000794d */ /* 0x000fea0003800000 */
.L_x_56:
[----:B------:R-:W-:-:S00]  /*39a0*/  BRA `(.L_x_56) ;  /* 0xfffffffc00fc7947 */ /* 0x000fc0000383ffff */
[----:B------:R-:W-:-:S00]  /*39b0*/  NOP ;  /* 0x0000000000007918 */ /* 0x000fc00000000000 */
        /* <DEDUP_REMOVED lines=12> */
.L_x_241:


//--------------------- .text._ZN3cub18CUB_300001_SM_10006detail6reduce18DeviceReduceKernelINS2_10policy_hubIiyN4cuda3std3__44plusIiEEE10Policy1000EN6thrust24THRUST_300001_SM_1000_NS6detail15normal_iteratorINSD_10device_ptrIiEEEEyS9_iNS7_10__identityEEEvT0_PT3_T1_NS0_13GridEvenShareISN_EET2_T4_ --------------------------
	.section	.text._ZN3cub18CUB_300001_SM_10006detail6reduce18DeviceReduceKernelINS2_10policy_hubIiyN4cuda3std3__44plusIiEEE10Policy1000EN6thrust24THRUST_300001_SM_1000_NS6detail15normal_iteratorINSD_10device_ptrIiEEEEyS9_iNS7_10__identityEEEvT0_PT3_T1_NS0_13GridEvenShareISN_EET2_T4_,"ax",@progbits
	.align	128
        .global         _ZN3cub18CUB_300001_SM_10006detail6reduce18DeviceReduceKernelINS2_10policy_hubIiyN4cuda3std3__44plusIiEEE10Policy1000EN6thrust24THRUST_300001_SM_1000_NS6detail15normal_iteratorINSD_10device_ptrIiEEEEyS9_iNS7_10__identityEEEvT0_PT3_T1_NS0_13GridEvenShareISN_EET2_T4_
        .type           _ZN3cub18CUB_300001_SM_10006detail6reduce18DeviceReduceKernelINS2_10policy_hubIiyN4cuda3std3__44plusIiEEE10Policy1000EN6thrust24THRUST_300001_SM_1000_NS6detail15normal_iteratorINSD_10device_ptrIiEEEEyS9_iNS7_10__identityEEEvT0_PT3_T1_NS0_13GridEvenShareISN_EET2_T4_,@function
        .size           _ZN3cub18CUB_300001_SM_10006detail6reduce18DeviceReduceKernelINS2_10policy_hubIiyN4cuda3std3__44plusIiEEE10Policy1000EN6thrust24THRUST_300001_SM_1000_NS6detail15normal_iteratorINSD_10device_ptrIiEEEEyS9_iNS7_10__identityEEEvT0_PT3_T1_NS0_13GridEvenShareISN_EET2_T4_,(.L_x_242 - _ZN3cub18CUB_300001_SM_10006detail6reduce18DeviceReduceKernelINS2_10policy_hubIiyN4cuda3std3__44plusIiEEE10Policy1000EN6thrust24THRUST_300001_SM_1000_NS6detail15normal_iteratorINSD_10device_ptrIiEEEEyS9_iNS7_10__identityEEEvT0_PT3_T1_NS0_13GridEvenShareISN_EET2_T4_)
        .other          _ZN3cub18CUB_300001_SM_10006detail6reduce18DeviceReduceKernelINS2_10policy_hubIiyN4cuda3std3__44plusIiEEE10Policy1000EN6thrust24THRUST_300001_SM_1000_NS6detail15normal_iteratorINSD_10device_ptrIiEEEEyS9_iNS7_10__identityEEEvT0_PT3_T1_NS0_13GridEvenShareISN_EET2_T4_,@"STO_CUDA_ENTRY STV_DEFAULT"
_ZN3cub18CUB_300001_SM_10006detail6reduce18DeviceReduceKernelINS2_10policy_hubIiyN4cuda3std3__44plusIiEEE10Policy1000EN6thrust24THRUST_300001_SM_1000_NS6detail15normal_iteratorINSD_10device_ptrIiEEEEyS9_iNS7_10__identityEEEvT0_PT3_T1_NS0_13GridEvenShareISN_EET2_T4_:
.text._ZN3cub18CUB_300001_SM_10006detail6reduce18DeviceReduceKernelINS2_10policy_hubIiyN4cuda3std3__44plusIiEEE10Policy1000EN6thrust24THRUST_300001_SM_1000_NS6detail15normal_iteratorINSD_10device_ptrIiEEEEyS9_iNS7_10__identityEEEvT0_PT3_T1_NS0_13GridEvenShareISN_EET2_T4_:
[----:B------:R-:W-:Y:S08]  /*0000*/  LDC R1, c[0x0][0x37c] ;  /* 0x0000df00ff017b82 */ /* 0x000ff00000000800 */
[----:B------:R-:W0:Y:S01]  /*0010*/  S2UR UR16, SR_CTAID.X ;  /* 0x00000000001079c3 */ /* 0x000e220000002500 */
[----:B------:R-:W1:Y:S01]  /*0020*/  LDCU.64 UR8, c[0x0][0x3b8] ;  /* 0x00007700ff0877ac */ /* 0x000e620008000a00 */
[----:B------:R-:W-:Y:S01]  /*0030*/  BSSY.RECONVERGENT B0, `(.L_x_57) ;  /* 0x0000201000007945 */ /* 0x000fe20003800200 */
[----:B------:R-:W2:Y:S01]  /*0040*/  LDCU UR5, c[0x0][0x3c0] ;  /* 0x00007800ff0577ac */ /* 0x000ea20008000800 */
[----:B------:R-:W3:Y:S01]  /*0050*/  LDCU.64 UR14, c[0x0][0x358] ;  /* 0x00006b00ff0e77ac */ /* 0x000ee20008000a00 */
[----:B-1----:R-:W-:-:S02]  /*0060*/  IMAD.U32 R2, RZ, RZ, UR8 ;  /* 0x00000008ff027e24 */ /* 0x002fc4000f8e00ff */
[----:B------:R-:W-:Y:S01]  /*0070*/  IMAD.U32 R3, RZ, RZ, UR9 ;  /* 0x00000009ff037e24 */ /* 0x000fe2000f8e00ff */
[----:B--2---:R-:W-:Y:S02]  /*0080*/  USHF.L.U32 UR5, UR5, 0xc, URZ ;  /* 0x0000000c05057899 */ /* 0x004fe400080006ff */
[----:B0-----:R-:W-:Y:S02]  /*0090*/  USHF.L.U32 UR7, UR16, 0xc, URZ ;  /* 0x0000000c10077899 */ /* 0x001fe400080006ff */
[----:B------:R-:W-:-:S04]  /*00a0*/  USHF.R.S32.HI UR4, URZ, 0x1f, UR5 ;  /* 0x0000001fff047899 */ /* 0x000fc80008011405 */
[----:B------:R-:W-:-:S04]  /*00b0*/  IADD3 R23, P1, PT, R2, -UR7, RZ ;  /* 0x8000000702177c10 */ /* 0x000fc8000ff3e0ff */
[----:B------:R-:W-:Y:S02]  /*00c0*/  ISETP.GT.U32.AND P0, PT, R23, 0xfff, PT ;  /* 0x00000fff1700780c */ /* 0x000fe40003f04070 */
[----:B------:R-:W-:-:S04]  /*00d0*/  IADD3.X R22, PT, PT, R3, -0x1, RZ, P1, !PT ;  /* 0xffffffff03167810 */ /* 0x000fc80000ffe4ff */
[----:B------:R-:W-:-:S13]  /*00e0*/  ISETP.GT.U32.AND.EX P0, PT, R22, RZ, PT, P0 ;  /* 0x000000ff1600720c */ /* 0x000fda0003f04100 */
[----:B---3--:R-:W-:Y:S05]  /*00f0*/  @P0 BRA `(.L_x_58) ;  /* 0x0000000c00ac0947 */ /* 0x008fea0003800000 */
[----:B------:R-:W0:Y:S01]  /*0100*/  S2R R3, SR_TID.X ;  /* 0x0000000000037919 */ /* 0x000e220000002100 */
[----:B------:R-:W-:Y:S01]  /*0110*/  VIADD R0, R2, -UR7 ;  /* 0x8000000702007c36 */ /* 0x000fe20008000000 */
[----:B------:R-:W-:Y:S01]  /*0120*/  BSSY.RECONVERGENT B1, `(.L_x_59) ;  /* 0x000000a000017945 */ /* 0x000fe20003800200 */
[----:B------:R-:W-:-:S03]  /*0130*/  IMAD.MOV.U32 R4, RZ, RZ, RZ ;  /* 0x000000ffff047224 */ /* 0x000fc600078e00ff */
[----:B0-----:R-:W-:Y:S01]  /*0140*/  ISETP.GE.AND P0, PT, R3, R0, PT ;  /* 0x000000000300720c */ /* 0x001fe20003f06270 */
[----:B------:R-:W-:-:S12]  /*0150*/  IMAD.MOV.U32 R5, RZ, RZ, R3 ;  /* 0x000000ffff057224 */ /* 0x000fd800078e0003 */
[----:B------:R-:W-:Y:S05]  /*0160*/  @P0 BRA `(.L_x_60) ;  /* 0x0000000000140947 */ /* 0x000fea0003800000 */
[----:B------:R-:W0:Y:S01]  /*0170*/  LDC.64 R6, c[0x0][0x380] ;  /* 0x0000e000ff067b82 */ /* 0x000e220000000a00 */
[----:B------:R-:W-:-:S04]  /*0180*/  VIADD R5, R3, UR7 ;  /* 0x0000000703057c36 */ /* 0x000fc80008000000 */
[----:B0-----:R-:W-:-:S05]  /*0190*/  IMAD.WIDE.U32 R6, R5, 0x4, R6 ;  /* 0x0000000405067825 */ /* 0x001fca00078e0006 */
[----:B------:R0:W5:Y:S01]  /*01a0*/  LDG.E R4, desc[UR14][R6.64] ;  /* 0x0000000e06047981 */ /* 0x000162000c1e1900 */
[----:B------:R-:W-:-:S07]  /*01b0*/  VIADD R5, R3, 0x100 ;  /* 0x0000010003057836 */ /* 0x000fce0000000000 */
.L_x_60:
[----:B------:R-:W-:Y:S05]  /*01c0*/  BSYNC.RECONVERGENT B1 ;  /* 0x0000000000017941 */ /* 0x000fea0003800200 */
.L_x_59:
[----:B------:R-:W-:Y:S01]  /*01d0*/  ISETP.GE.AND P0, PT, R5, R0, PT ;  /* 0x000000000500720c */ /* 0x000fe20003f06270 */
[----:B------:R-:W-:-:S12]  /*01e0*/  BSSY.RECONVERGENT B1, `(.L_x_61) ;  /* 0x000006c000017945 */ /* 0x000fd80003800200 */
[----:B------:R-:W-:Y:S05]  /*01f0*/  @P0 BRA `(.L_x_62) ;  /* 0x0000000400a80947 */ /* 0x000fea0003800000 */
[----:B0-----:R-:W-:Y:S01]  /*0200*/  LOP3.LUT R7, RZ, R5, RZ, 0x33, !PT ;  /* 0x00000005ff077212 */ /* 0x001fe200078e33ff */
[----:B------:R-:W-:Y:S03]  /*0210*/  BSSY.RECONVERGENT B2, `(.L_x_63) ;  /* 0x0000030000027945 */ /* 0x000fe60003800200 */
[----:B------:R-:W-:-:S04]  /*0220*/  IADD3 R7, PT, PT, R2, -UR7, R7 ;  /* 0x8000000702077c10 */ /* 0x000fc8000fffe007 */
[C---:B------:R-:W-:Y:S02]  /*0230*/  ISETP.GE.U32.AND P1, PT, R7.reuse, 0xf00, PT ;  /* 0x00000f000700780c */ /* 0x040fe40003f26070 */
[----:B------:R-:W-:-:S04]  /*0240*/  LEA.HI R2, R7, 0x1, RZ, 0x18 ;  /* 0x0000000107027811 */ /* 0x000fc800078fc0ff */
[----:B------:R-:W-:-:S04]  /*0250*/  LOP3.LUT R21, R2, 0xf, RZ, 0xc0, !PT ;  /* 0x0000000f02157812 */ /* 0x000fc800078ec0ff */
[----:B------:R-:W-:-:S03]  /*0260*/  ISETP.NE.AND P0, PT, R21, RZ, PT ;  /* 0x000000ff1500720c */ /* 0x000fc60003f05270 */
[----:B------:R-:W-:Y:S10]  /*0270*/  @!P1 BRA `(.L_x_64) ;  /* 0x0000000000a49947 */ /* 0x000ff40003800000 */
[----:B------:R-:W0:Y:S01]  /*0280*/  LDCU.64 UR8, c[0x0][0x380] ;  /* 0x00007000ff0877ac */ /* 0x000e220008000a00 */
[----:B------:R-:W-:Y:S01]  /*0290*/  IMAD.WIDE.U32 R6, R5, 0x4, RZ ;  /* 0x0000000405067825 */ /* 0x000fe200078e00ff */
[----:B------:R-:W-:Y:S01]  /*02a0*/  LOP3.LUT R8, R2, 0x1fffff0, RZ, 0xc0, !PT ;  /* 0x01fffff002087812 */ /* 0x000fe200078ec0ff */
[----:B------:R-:W-:-:S04]  /*02b0*/  UIMAD.WIDE.U32 UR4, UR16, 0x4000, URZ ;  /* 0x00004000100478a5 */ /* 0x000fc8000f8e00ff */
[----:B------:R-:W-:Y:S02]  /*02c0*/  IMAD.MOV R8, RZ, RZ, -R8 ;  /* 0x000000ffff087224 */ /* 0x000fe400078e0a08 */
[----:B------:R-:W-:Y:S02]  /*02d0*/  LOP3.LUT R14, R6, UR4, RZ, 0xfc, !PT ;  /* 0x00000004060e7c12 */ /* 0x000fe4000f8efcff */
[----:B------:R-:W-:Y:S02]  /*02e0*/  LOP3.LUT R7, R7, UR5, RZ, 0xfc, !PT ;  /* 0x0000000507077c12 */ /* 0x000fe4000f8efcff */
[----:B0-----:R-:W-:-:S04]  /*02f0*/  IADD3 R14, P1, PT, R14, UR8, RZ ;  /* 0x000000080e0e7c10 */ /* 0x001fc8000ff3e0ff */
[----:B------:R-:W-:-:S04]  /*0300*/  IADD3 R14, P2, PT, R14, 0x2000, RZ ;  /* 0x000020000e0e7810 */ /* 0x000fc80007f5e0ff */
[----:B------:R-:W-:-:S09]  /*0310*/  IADD3.X R7, PT, PT, RZ, UR9, R7, P2, P1 ;  /* 0x00000009ff077c10 */ /* 0x000fd200097e2407 */
.L_x_65:
[----:B------:R-:W-:-:S05]  /*0320*/  IMAD.MOV.U32 R6, RZ, RZ, R14 ;  /* 0x000000ffff067224 */ /* 0x000fca00078e000e */
[----:B------:R-:W2:Y:S04]  /*0330*/  LDG.E R15, desc[UR14][R6.64+-0x2000] ;  /* 0xffe0000e060f7981 */ /* 0x000ea8000c1e1900 */
[----:B------:R-:W2:Y:S04]  /*0340*/  LDG.E R16, desc[UR14][R6.64+-0x1c00] ;  /* 0xffe4000e06107981 */ /* 0x000ea8000c1e1900 */
[----:B------:R-:W3:Y:S04]  /*0350*/  LDG.E R18, desc[UR14][R6.64+-0x1800] ;  /* 0xffe8000e06127981 */ /* 0x000ee8000c1e1900 */
[----:B------:R-:W3:Y:S04]  /*0360*/  LDG.E R17, desc[UR14][R6.64+-0x1400] ;  /* 0xffec000e06117981 */ /* 0x000ee8000c1e1900 */
[----:B------:R-:W4:Y:S04]  /*0370*/  LDG.E R20, desc[UR14][R6.64+-0x1000] ;  /* 0xfff0000e06147981 */ /* 0x000f28000c1e1900 */
        /* <DEDUP_REMOVED lines=10> */
[----:B------:R0:W4:Y:S01]  /*0420*/  LDG.E R10, desc[UR14][R6.64+0x1c00] ;  /* 0x001c000e060a7981 */ /* 0x000122000c1e1900 */
[----:B------:R-:W-:-:S02]  /*0430*/  VIADD R8, R8, 0x10 ;  /* 0x0000001008087836 */ /* 0x000fc40000000000 */
[----:B------:R-:W-:-:S03]  /*0440*/  VIADD R5, R5, 0x1000 ;  /* 0x0000100005057836 */ /* 0x000fc60000000000 */
[----:B------:R-:W-:Y:S02]  /*0450*/  ISETP.NE.AND P1, PT, R8, RZ, PT ;  /* 0x000000ff0800720c */ /* 0x000fe40003f25270 */
[----:B--2--5:R-:W-:-:S04]  /*0460*/  IADD3 R15, PT, PT, R16, R15, R4 ;  /* 0x0000000f100f7210 */ /* 0x024fc80007ffe004 */
[----:B---3--:R-:W-:-:S04]  /*0470*/  IADD3 R15, PT, PT, R17, R18, R15 ;  /* 0x00000012110f7210 */ /* 0x008fc80007ffe00f */
[----:B----4-:R-:W-:-:S04]  /*0480*/  IADD3 R15, PT, PT, R19, R20, R15 ;  /* 0x00000014130f7210 */ /* 0x010fc80007ffe00f */
[----:B------:R-:W-:-:S04]  /*0490*/  IADD3 R15, PT, PT, R23, R22, R15 ;  /* 0x00000016170f7210 */ /* 0x000fc80007ffe00f */
[----:B------:R-:W-:-:S04]  /*04a0*/  IADD3 R15, PT, PT, R25, R24, R15 ;  /* 0x00000018190f7210 */ /* 0x000fc80007ffe00f */
[----:B------:R-:W-:Y:S02]  /*04b0*/  IADD3 R13, PT, PT, R13, R14, R15 ;  /* 0x0000000e0d0d7210 */ /* 0x000fe40007ffe00f */
[----:B------:R-:W-:-:S05]  /*04c0*/  IADD3 R14, P2, PT, R6, 0x4000, RZ ;  /* 0x00004000060e7810 */ /* 0x000fca0007f5e0ff */
[----:B0-----:R-:W-:Y:S01]  /*04d0*/  IMAD.X R7, RZ, RZ, R7, P2 ;  /* 0x000000ffff077224 */ /* 0x001fe200010e0607 */
[----:B------:R-:W-:-:S04]  /*04e0*/  IADD3 R9, PT, PT, R12, R9, R13 ;  /* 0x000000090c097210 */ /* 0x000fc80007ffe00d */
[----:B------:R-:W-:Y:S01]  /*04f0*/  IADD3 R4, PT, PT, R10, R11, R9 ;  /* 0x0000000b0a047210 */ /* 0x000fe20007ffe009 */
[----:B------:R-:W-:Y:S06]  /*0500*/  @P1 BRA `(.L_x_65) ;  /* 0xfffffffc00841947 */ /* 0x000fec000383ffff */
.L_x_64:
[----:B------:R-:W-:Y:S05]  /*0510*/  BSYNC.RECONVERGENT B2 ;  /* 0x0000000000027941 */ /* 0x000fea0003800200 */
.L_x_63:
[----:B------:R-:W-:Y:S05]  /*0520*/  @!P0 BRA `(.L_x_62) ;  /* 0x0000000000dc8947 */ /* 0x000fea0003800000 */
[----:B------:R-:W-:Y:S01]  /*0530*/  ISETP.GE.U32.AND P0, PT, R21, 0x8, PT ;  /* 0x000000081500780c */ /* 0x000fe20003f06070 */
[----:B------:R-:W-:Y:S01]  /*0540*/  BSSY.RECONVERGENT B2, `(.L_x_66) ;  /* 0x0000016000027945 */ /* 0x000fe20003800200 */
[----:B------:R-:W-:-:S04]  /*0550*/  LOP3.LUT R16, R2, 0x7, RZ, 0xc0, !PT ;  /* 0x0000000702107812 */ /* 0x000fc800078ec0ff */
[----:B------:R-:W-:-:S07]  /*0560*/  ISETP.NE.AND P1, PT, R16, RZ, PT ;  /* 0x000000ff1000720c */ /* 0x000fce0003f25270 */
[----:B------:R-:W-:Y:S06]  /*0570*/  @!P0 BRA `(.L_x_67) ;  /* 0x0000000000488947 */ /* 0x000fec0003800000 */
[----:B------:R-:W0:Y:S01]  /*0580*/  LDCU.64 UR4, c[0x0][0x380] ;  /* 0x00007000ff0477ac */ /* 0x000e220008000a00 */
[----:B------:R-:W-:-:S04]  /*0590*/  IADD3 R7, P0, PT, R5, UR7, RZ ;  /* 0x0000000705077c10 */ /* 0x000fc8000ff1e0ff */
[----:B------:R-:W-:Y:S02]  /*05a0*/  LEA.HI.X.SX32 R8, R5, RZ, 0x1, P0 ;  /* 0x000000ff05087211 */ /* 0x000fe400000f0eff */
[----:B0-----:R-:W-:-:S04]  /*05b0*/  LEA R6, P0, R7, UR4, 0x2 ;  /* 0x0000000407067c11 */ /* 0x001fc8000f8010ff */
[----:B------:R-:W-:-:S05]  /*05c0*/  LEA.HI.X R7, R7, UR5, R8, 0x2, P0 ;  /* 0x0000000507077c11 */ /* 0x000fca00080f1408 */
[----:B------:R-:W2:Y:S04]  /*05d0*/  LDG.E R9, desc[UR14][R6.64] ;  /* 0x0000000e06097981 */ /* 0x000ea8000c1e1900 */
[----:B------:R-:W2:Y:S04]  /*05e0*/  LDG.E R8, desc[UR14][R6.64+0x400] ;  /* 0x0004000e06087981 */ /* 0x000ea8000c1e1900 */
[----:B------:R-:W3:Y:S04]  /*05f0*/  LDG.E R11, desc[UR14][R6.64+0x800] ;  /* 0x0008000e060b7981 */ /* 0x000ee8000c1e1900 */
[----:B------:R-:W3:Y:S04]  /*0600*/  LDG.E R10, desc[UR14][R6.64+0xc00] ;  /* 0x000c000e060a7981 */ /* 0x000ee8000c1e1900 */
[----:B------:R-:W4:Y:S04]  /*0610*/  LDG.E R13, desc[UR14][R6.64+0x1000] ;  /* 0x0010000e060d7981 */ /* 0x000f28000c1e1900 */
[----:B------:R-:W4:Y:S04]  /*0620*/  LDG.E R12, desc[UR14][R6.64+0x1400] ;  /* 0x0014000e060c7981 */ /* 0x000f28000c1e1900 */
[----:B------:R-:W4:Y:S04]  /*0630*/  LDG.E R15, desc[UR14][R6.64+0x1800] ;  /* 0x0018000e060f7981 */ /* 0x000f28000c1e1900 */
[----:B------:R-:W4:Y:S01]  /*0640*/  LDG.E R14, desc[UR14][R6.64+0x1c00] ;  /* 0x001c000e060e7981 */ /* 0x000f22000c1e1900 */
[----:B------:R-:W-:Y:S01]  /*0650*/  VIADD R5, R5, 0x800 ;  /* 0x0000080005057836 */ /* 0x000fe20000000000 */
[----:B--2--5:R-:W-:-:S04]  /*0660*/  IADD3 R8, PT, PT, R8, R9, R4 ;  /* 0x0000000908087210 */ /* 0x024fc80007ffe004 */
[----:B---3--:R-:W-:-:S04]  /*0670*/  IADD3 R8, PT, PT, R10, R11, R8 ;  /* 0x0000000b0a087210 */ /* 0x008fc80007ffe008 */
[----:B----4-:R-:W-:-:S04]  /*0680*/  IADD3 R8, PT, PT, R12, R13, R8 ;  /* 0x0000000d0c087210 */ /* 0x010fc80007ffe008 */
[----:B------:R-:W-:-:S07]  /*0690*/  IADD3 R4, PT, PT, R14, R15, R8 ;  /* 0x0000000f0e047210 */ /* 0x000fce0007ffe008 */
.L_x_67:
[----:B------:R-:W-:Y:S05]  /*06a0*/  BSYNC.RECONVERGENT B2 ;  /* 0x0000000000027941 */ /* 0x000fea0003800200 */
.L_x_66:
        /* <DEDUP_REMOVED lines=14> */
[----:B------:R-:W3:Y:S01]  /*0790*/  LDG.E R10, desc[UR14][R6.64+0xc00] ;  /* 0x000c000e060a7981 */ /* 0x000ee2000c1e1900 */
[----:B------:R-:W-:Y:S01]  /*07a0*/  VIADD R5, R5, 0x400 ;  /* 0x0000040005057836 */ /* 0x000fe20000000000 */
[----:B--2--5:R-:W-:-:S04]  /*07b0*/  IADD3 R4, PT, PT, R8, R9, R4 ;  /* 0x0000000908047210 */ /* 0x024fc80007ffe004 */
[----:B---3--:R-:W-:-:S07]  /*07c0*/  IADD3 R4, PT, PT, R10, R11, R4 ;  /* 0x0000000b0a047210 */ /* 0x008fce0007ffe004 */
.L_x_69:
[----:B------:R-:W-:Y:S05]  /*07d0*/  BSYNC.RECONVERGENT B2 ;  /* 0x0000000000027941 */ /* 0x000fea0003800200 */
.L_x_68:
[----:B------:R-:W-:Y:S05]  /*07e0*/  @!P1 BRA `(.L_x_62) ;  /* 0x00000000002c9947 */ /* 0x000fea0003800000 */
[----:B------:R-:W0:Y:S01]  /*07f0*/  LDC.64 R6, c[0x0][0x380] ;  /* 0x0000e000ff067b82 */ /* 0x000e220000000a00 */
[----:B------:R-:W-:Y:S02]  /*0800*/  IMAD.U32 R9, RZ, RZ, UR16 ;  /* 0x00000010ff097e24 */ /* 0x000fe4000f8e00ff */
[----:B------:R-:W-:Y:S02]  /*0810*/  IMAD.MOV R2, RZ, RZ, -R2 ;  /* 0x000000ffff027224 */ /* 0x000fe400078e0a02 */
[----:B0-----:R-:W-:-:S07]  /*0820*/  IMAD.WIDE.U32 R6, R9, 0x4000, R6 ;  /* 0x0000400009067825 */ /* 0x001fce00078e0006 */
.L_x_70:
[----:B------:R-:W-:-:S06]  /*0830*/  IMAD.WIDE R8, R5, 0x4, R6 ;  /* 0x0000000405087825 */ /* 0x000fcc00078e0206 */
[----:B------:R-:W2:Y:S01]  /*0840*/  LDG.E R9, desc[UR14][R8.64] ;  /* 0x0000000e08097981 */ /* 0x000ea2000c1e1900 */
[----:B------:R-:W-:Y:S02]  /*0850*/  VIADD R2, R2, 0x1 ;  /* 0x0000000102027836 */ /* 0x000fe40000000000 */
[----:B------:R-:W-:-:S03]  /*0860*/  VIADD R5, R5, 0x100 ;  /* 0x0000010005057836 */ /* 0x000fc60000000000 */
[----:B------:R-:W-:Y:S01]  /*0870*/  ISETP.NE.AND P0, PT, R2, RZ, PT ;  /* 0x000000ff0200720c */ /* 0x000fe20003f05270 */
[----:B--2--5:R-:W-:-:S12]  /*0880*/  IMAD.IADD R4, R9, 0x1, R4 ;  /* 0x0000000109047824 */ /* 0x024fd800078e0204 */
[----:B------:R-:W-:Y:S05]  /*0890*/  @P0 BRA `(.L_x_70) ;  /* 0xfffffffc00e40947 */ /* 0x000fea000383ffff */
.L_x_62:
[----:B------:R-:W-:Y:S05]  /*08a0*/  BSYNC.RECONVERGENT B1 ;  /* 0x0000000000017941 */ /* 0x000fea0003800200 */
.L_x_61:
[----:B------:R-:W-:-:S13]  /*08b0*/  ISETP.GE.AND P0, PT, R0, 0x100, PT ;  /* 0x000001000000780c */ /* 0x000fda0003f06270 */
[----:B------:R-:W-:Y:S05]  /*08c0*/  @!P0 BRA `(.L_x_71) ;  /* 0x0000000000ac8947 */ /* 0x000fea0003800000 */
[----:B------:R-:W1:Y:S01]  /*08d0*/  S2R R8, SR_LANEID ;  /* 0x0000000000087919 */ /* 0x000e620000000000 */
[----:B-----5:R-:W2:Y:S01]  /*08e0*/  SHFL.DOWN PT, R0, R4, 0x1, 0x1f ;  /* 0x08201f0004007f89 */ /* 0x020ea200000e0000 */
[C---:B-1----:R-:W-:Y:S02]  /*08f0*/  ISETP.GT.AND P0, PT, R8.reuse, 0x1e, PT ;  /* 0x0000001e0800780c */ /* 0x042fe40003f04270 */
[----:B------:R-:W-:Y:S02]  /*0900*/  ISETP.NE.AND P1, PT, R8, RZ, PT ;  /* 0x000000ff0800720c */ /* 0x000fe40003f25270 */
[----:B--2---:R-:W-:Y:S02]  /*0910*/  SEL R5, R0, RZ, !P0 ;  /* 0x000000ff00057207 */ /* 0x004fe40004000000 */
[----:B------:R-:W-:-:S03]  /*0920*/  ISETP.GT.AND P0, PT, R8, 0x1d, PT ;  /* 0x0000001d0800780c */ /* 0x000fc60003f04270 */
[----:B------:R-:W-:-:S05]  /*0930*/  IMAD.IADD R5, R5, 0x1, R4 ;  /* 0x0000000105057824 */ /* 0x000fca00078e0204 */
[----:B------:R-:W1:Y:S01]  /*0940*/  SHFL.DOWN PT, R0, R5, 0x2, 0x1f ;  /* 0x08401f0005007f89 */ /* 0x000e6200000e0000 */
[----:B0-----:R-:W0:Y:S01]  /*0950*/  @!P1 S2R R6, SR_CgaCtaId ;  /* 0x0000000000069919 */ /* 0x001e220000008800 */
[----:B-1----:R-:W-:Y:S02]  /*0960*/  SEL R0, R0, RZ, !P0 ;  /* 0x000000ff00007207 */ /* 0x002fe40004000000 */
[----:B------:R-:W-:-:S03]  /*0970*/  ISETP.GT.AND P0, PT, R8, 0x1b, PT ;  /* 0x0000001b0800780c */ /* 0x000fc60003f04270 */
[----:B------:R-:W-:Y:S01]  /*0980*/  IMAD.IADD R0, R5, 0x1, R0 ;  /* 0x0000000105007824 */ /* 0x000fe200078e0200 */
[----:B------:R-:W-:-:S04]  /*0990*/  @!P1 MOV R5, 0x400 ;  /* 0x0000040000059802 */ /* 0x000fc80000000f00 */
[----:B------:R-:W1:Y:S01]  /*09a0*/  SHFL.DOWN PT, R2, R0, 0x4, 0x1f ;  /* 0x08801f0000027f89 */ /* 0x000e6200000e0000 */
[----:B0-----:R-:W-:Y:S02]  /*09b0*/  @!P1 LEA R5, R6, R5, 0x18 ;  /* 0x0000000506059211 */ /* 0x001fe400078ec0ff */
[----:B-1----:R-:W-:Y:S02]  /*09c0*/  SEL R7, R2, RZ, !P0 ;  /* 0x000000ff02077207 */ /* 0x002fe40004000000 */
        /* <DEDUP_REMOVED lines=19> */
[----:B--2---:R-:W-:Y:S04]  /*0b00*/  LDS R0, [UR4+0xc] ;  /* 0x00000c04ff007984 */ /* 0x004fe80008000800 */
[----:B------:R-:W0:Y:S04]  /*0b10*/  LDS.128 R4, [UR4+0x10] ;  /* 0x00001004ff047984 */ /* 0x000e280008000c00 */
[----:B------:R-:W1:Y:S01]  /*0b20*/  LDS.64 R2, [UR4+0x20] ;  /* 0x00002004ff027984 */ /* 0x000e620008000a00 */
[----:B0-----:R-:W-:-:S04]  /*0b30*/  IADD3 R0, PT, PT, R4, R0, R9 ;  /* 0x0000000004007210 */ /* 0x001fc80007ffe009 */
[----:B------:R-:W-:-:S04]  /*0b40*/  IADD3 R0, PT, PT, R6, R0, R5 ;  /* 0x0000000006007210 */ /* 0x000fc80007ffe005 */
[----:B-1----:R-:W-:-:S05]  /*0b50*/  IADD3 R0, PT, PT, R2, R0, R7 ;  /* 0x0000000002007210 */ /* 0x002fca0007ffe007 */
[----:B------:R-:W-:Y:S01]  /*0b60*/  IMAD.IADD R9, R0, 0x1, R3 ;  /* 0x0000000100097824 */ /* 0x000fe200078e0203 */
[----:B------:R-:W-:Y:S06]  /*0b70*/  BRA `(.L_x_72) ;  /* 0x0000001400307947 */ /* 0x000fec0003800000 */
.L_x_71:
[----:B------:R-:W-:Y:S01]  /*0b80*/  LOP3.LUT R2, R3, 0x3e0, RZ, 0xc0, !PT ;  /* 0x000003e003027812 */ /* 0x000fe200078ec0ff */
[----:B------:R-:W1:Y:S03]  /*0b90*/  S2R R10, SR_LANEID ;  /* 0x00000000000a7919 */ /* 0x000e660000000000 */
[----:B0-----:R-:W-:Y:S01]  /*0ba0*/  LOP3.LUT R7, RZ, R2, RZ, 0x33, !PT ;  /* 0x00000002ff077212 */ /* 0x001fe200078e33ff */
[----:B------:R-:W-:-:S04]  /*0bb0*/  VIADD R5, R2, 0x20 ;  /* 0x0000002002057836 */ /* 0x000fc80000000000 */
[----:B------:R-:W-:Y:S01]  /*0bc0*/  IMAD.IADD R7, R0, 0x1, R7 ;  /* 0x0000000100077824 */ /* 0x000fe200078e0207 */
[----:B------:R-:W-:-:S04]  /*0bd0*/  ISETP.GT.AND P0, PT, R5, R0, PT ;  /* 0x000000000500720c */ /* 0x000fc80003f04270 */
[----:B------:R-:W-:-:S05]  /*0be0*/  SEL R7, R7, 0x1f, P0 ;  /* 0x0000001f07077807 */ /* 0x000fca0000000000 */
[----:B-----5:R-:W0:Y:S01]  /*0bf0*/  SHFL.DOWN PT, R2, R4, 0x1, R7 ;  /* 0x0820000004027989 */ /* 0x020e2200000e0007 */
[CC--:B-1----:R-:W-:Y:S01]  /*0c00*/  ISETP.GE.AND P0, PT, R10.reuse, R7.reuse, PT ;  /* 0x000000070a00720c */ /* 0x0c2fe20003f06270 */
[C---:B------:R-:W-:Y:S01]  /*0c10*/  VIADD R6, R10.reuse, 0x2 ;  /* 0x000000020a067836 */ /* 0x040fe20000000000 */
[C---:B------:R-:W-:Y:S01]  /*0c20*/  ISETP.NE.AND P1, PT, R10.reuse, RZ, PT ;  /* 0x000000ff0a00720c */ /* 0x040fe20003f25270 */
[----:B------:R-:W-:Y:S01]  /*0c30*/  VIADD R8, R10, 0x4 ;  /* 0x000000040a087836 */ /* 0x000fe20000000000 */
[----:B0-----:R-:W-:Y:S02]  /*0c40*/  SEL R5, R2, RZ, !P0 ;  /* 0x000000ff02057207 */ /* 0x001fe40004000000 */
        /* <DEDUP_REMOVED lines=35> */
[----:B------:R-:W0:Y:S04]  /*0e80*/  LDS.128 R4, [UR4+0x10] ;  /* 0x00001004ff047984 */ /* 0x000e280008000c00 */
[----:B------:R-:W2:Y:S04]  /*0e90*/  LDS R2, [UR4+0xc] ;  /* 0x00000c04ff027984 */ /* 0x000ea80008000800 */
[----:B------:R-:W3:Y:S01]  /*0ea0*/  LDS.64 R10, [UR4+0x20] ;  /* 0x00002004ff0a7984 */ /* 0x000ee20008000a00 */
[----:B0-----:R-:W-:Y:S02]  /*0eb0*/  SEL R4, R4, RZ, P2 ;  /* 0x000000ff04047207 */ /* 0x001fe40001000000 */
[----:B------:R-:W-:-:S02]  /*0ec0*/  ISETP.GT.AND P2, PT, R0, 0x60, PT ;  /* 0x000000600000780c */ /* 0x000fc40003f44270 */
[----:B--2---:R-:W-:Y:S02]  /*0ed0*/  SEL R2, R2, RZ, P1 ;  /* 0x000000ff02027207 */ /* 0x004fe40000800000 */
        /* <DEDUP_REMOVED lines=8> */
[----:B---3--:R-:W-:Y:S02]  /*0f60*/  SEL R10, R10, RZ, P2 ;  /* 0x000000ff0a0a7207 */ /* 0x008fe40001000000 */
[----:B------:R-:W-:Y:S02]  /*0f70*/  SEL R11, R11, RZ, P3 ;  /* 0x000000ff0b0b7207 */ /* 0x000fe40001800000 */
[----:B------:R-:W-:-:S05]  /*0f80*/  IADD3 R2, PT, PT, R10, R2, R7 ;  /* 0x000000020a027210 */ /* 0x000fca0007ffe007 */
[----:B-1----:R-:W-:Y:S01]  /*0f90*/  IMAD.IADD R9, R2, 0x1, R11 ;  /* 0x0000000102097824 */ /* 0x002fe200078e020b */
[----:B------:R-:W-:Y:S06]  /*0fa0*/  BRA `(.L_x_72) ;  /* 0x0000001000247947 */ /* 0x000fec0003800000 */
.L_x_58:
[----:B------:R-:W0:Y:S01]  /*0fb0*/  S2R R0, SR_TID.X ;  /* 0x0000000000007919 */ /* 0x000e220000002100 */
[----:B------:R-:W1:Y:S01]  /*0fc0*/  LDC.64 R4, c[0x0][0x380] ;  /* 0x0000e000ff047b82 */ /* 0x000e620000000a00 */
[----:B0-----:R-:W-:-:S04]  /*0fd0*/  VIADD R7, R0, UR7 ;  /* 0x0000000700077c36 */ /* 0x001fc80008000000 */
[----:B-1----:R-:W-:-:S05]  /*0fe0*/  IMAD.WIDE.U32 R4, R7, 0x4, R4 ;  /* 0x0000000407047825 */ /* 0x002fca00078e0004 */
[----:B------:R-:W2:Y:S04]  /*0ff0*/  LDG.E R6, desc[UR14][R4.64] ;  /* 0x0000000e04067981 */ /* 0x000ea8000c1e1900 */
[----:B------:R-:W2:Y:S04]  /*1000*/  LDG.E R7, desc[UR14][R4.64+0x400] ;  /* 0x0004000e04077981 */ /* 0x000ea8000c1e1900 */
[----:B------:R-:W2:Y:S04]  /*1010*/  LDG.E R8, desc[UR14][R4.64+0x800] ;  /* 0x0008000e04087981 */ /* 0x000ea8000c1e1900 */
[----:B------:R-:W3:Y:S04]  /*1020*/  LDG.E R9, desc[UR14][R4.64+0xc00] ;  /* 0x000c000e04097981 */ /* 0x000ee8000c1e1900 */
[----:B------:R-:W3:Y:S04]  /*1030*/  LDG.E R10, desc[UR14][R4.64+0x1000] ;  /* 0x0010000e040a7981 */ /* 0x000ee8000c1e1900 */
[----:B------:R-:W4:Y:S04]  /*1040*/  LDG.E R11, desc[UR14][R4.64+0x1400] ;  /* 0x0014000e040b7981 */ /* 0x000f28000c1e1900 */
[----:B------:R-:W4:Y:S04]  /*1050*/  LDG.E R12, desc[UR14][R4.64+0x1800] ;  /* 0x0018000e040c7981 */ /* 0x000f28000c1e1900 */
[----:B------:R-:W5:Y:S04]  /*1060*/  LDG.E R13, desc[UR14][R4.64+0x1c00] ;  /* 0x001c000e040d7981 */ /* 0x000f68000c1e1900 */
[----:B------:R-:W5:Y:S04]  /*1070*/  LDG.E R14, desc[UR14][R4.64+0x2000] ;  /* 0x0020000e040e7981 */ /* 0x000f68000c1e1900 */
[----:B------:R-:W5:Y:S04]  /*1080*/  LDG.E R15, desc[UR14][R4.64+0x2400] ;  /* 0x0024000e040f7981 */ /* 0x000f68000c1e1900 */
[----:B------:R-:W5:Y:S04]  /*1090*/  LDG.E R16, desc[UR14][R4.64+0x2800] ;  /* 0x0028000e04107981 */ /* 0x000f68000c1e1900 */
[----:B------:R-:W5:Y:S04]  /*10a0*/  LDG.E R17, desc[UR14][R4.64+0x2c00] ;  /* 0x002c000e04117981 */ /* 0x000f68000c1e1900 */
[----:B------:R-:W5:Y:S04]  /*10b0*/  LDG.E R18, desc[UR14][R4.64+0x3000] ;  /* 0x0030000e04127981 */ /* 0x000f68000c1e1900 */
[----:B------:R-:W5:Y:S04]  /*10c0*/  LDG.E R19, desc[UR14][R4.64+0x3400] ;  /* 0x0034000e04137981 */ /* 0x000f68000c1e1900 */
[----:B------:R-:W5:Y:S04]  /*10d0*/  LDG.E R20, desc[UR14][R4.64+0x3800] ;  /* 0x0038000e04147981 */ /* 0x000f68000c1e1900 */
[----:B------:R-:W5:Y:S01]  /*10e0*/  LDG.E R21, desc[UR14][R4.64+0x3c00] ;  /* 0x003c000e04157981 */ /* 0x000f62000c1e1900 */
[----:B------:R-:W-:-:S04]  /*10f0*/  ISETP.GE.U32.AND P0, PT, R23, UR5, PT ;  /* 0x0000000517007c0c */ /* 0x000fc8000bf06070 */
[----:B------:R-:W-:Y:S02]  /*1100*/  ISETP.GE.U32.AND.EX P0, PT, R22, UR4, PT, P0 ;  /* 0x0000000416007c0c */ /* 0x000fe4000bf06100 */
[----:B--2---:R-:W-:-:S04]  /*1110*/  IADD3 R6, PT, PT, R8, R7, R6 ;  /* 0x0000000708067210 */ /* 0x004fc80007ffe006 */
[----:B---3--:R-:W-:-:S04]  /*1120*/  IADD3 R6, PT, PT, R10, R9, R6 ;  /* 0x000000090a067210 */ /* 0x008fc80007ffe006 */
[----:B----4-:R-:W-:-:S04]  /*1130*/  IADD3 R6, PT, PT, R12, R11, R6 ;  /* 0x0000000b0c067210 */ /* 0x010fc80007ffe006 */
[----:B-----5:R-:W-:-:S04]  /*1140*/  IADD3 R6, PT, PT, R14, R13, R6 ;  /* 0x0000000d0e067210 */ /* 0x020fc80007ffe006 */
[----:B------:R-:W-:-:S04]  /*1150*/  IADD3 R6, PT, PT, R16, R15, R6 ;  /* 0x0000000f10067210 */ /* 0x000fc80007ffe006 */
[----:B------:R-:W-:-:S04]  /*1160*/  IADD3 R6, PT, PT, R18, R17, R6 ;  /* 0x0000001112067210 */ /* 0x000fc80007ffe006 */
[----:B------:R-:W-:-:S05]  /*1170*/  IADD3 R6, PT, PT, R20, R19, R6 ;  /* 0x0000001314067210 */ /* 0x000fca0007ffe006 */
[----:B------:R-:W-:Y:S01]  /*1180*/  IMAD.IADD R8, R21, 0x1, R6 ;  /* 0x0000000115087824 */ /* 0x000fe200078e0206 */
[----:B------:R-:W-:Y:S06]  /*1190*/  @!P0 BRA `(.L_x_73) ;  /* 0x0000000c00008947 */ /* 0x000fec0003800000 */
[----:B------:R-:W-:Y:S01]  /*11a0*/  UIADD3 UR8, UP0, UPT, UR5, UR7, URZ ;  /* 0x0000000705087290 */ /* 0x000fe2000ff1e0ff */
[----:B------:R-:W-:Y:S01]  /*11b0*/  IADD3 R20, P1, PT, R2, -0x1000, RZ ;  /* 0xfffff00002147810 */ /* 0x000fe20007f3e0ff */
[----:B------:R-:W0:Y:S01]  /*11c0*/  LDCU.64 UR12, c[0x0][0x380] ;  /* 0x00007000ff0c77ac */ /* 0x000e220008000a00 */
[----:B------:R-:W-:Y:S02]  /*11d0*/  LOP3.LUT R5, RZ, R0, RZ, 0x33, !PT ;  /* 0x00000000ff057212 */ /* 0x000fe400078e33ff */
[----:B------:R-:W-:Y:S01]  /*11e0*/  IADD3.X R9, PT, PT, R3, -0x1, RZ, P1, !PT ;  /* 0xffffffff03097810 */ /* 0x000fe20000ffe4ff */
[----:B------:R-:W-:Y:S01]  /*11f0*/  UIADD3.X UR9, UPT, UPT, URZ, UR4, URZ, UP0, !UPT ;  /* 0x00000004ff097290 */ /* 0x000fe200087fe4ff */
[----:B------:R-:W-:Y:S01]  /*1200*/  ISETP.LT.U32.AND P0, PT, R20, UR8, PT ;  /* 0x0000000814007c0c */ /* 0x000fe2000bf01070 */
[----:B------:R-:W-:Y:S01]  /*1210*/  UMOV UR6, UR5 ;  /* 0x0000000500067c82 */ /* 0x000fe20008000000 */
[----:B------:R-:W-:Y:S01]  /*1220*/  IADD3 R11, P2, PT, R0, UR8, RZ ;  /* 0x00000008000b7c10 */ /* 0x000fe2000ff5e0ff */
[----:B------:R-:W-:Y:S01]  /*1230*/  UMOV UR4, URZ ;  /* 0x000000ff00047c82 */ /* 0x000fe20008000000 */
[----:B------:R-:W-:Y:S01]  /*1240*/  IADD3 R5, PT, PT, R2, -UR5, R5 ;  /* 0x8000000502057c10 */ /* 0x000fe2000fffe005 */
[----:B------:R-:W-:Y:S01]  /*1250*/  IMAD.U32 R10, RZ, RZ, UR9 ;  /* 0x00000009ff0a7e24 */ /* 0x000fe2000f8e00ff */
[----:B------:R-:W-:Y:S01]  /*1260*/  UMOV UR10, UR8 ;  /* 0x00000008000a7c82 */ /* 0x000fe20008000000 */
[----:B------:R-:W-:-:S02]  /*1270*/  IMAD.X R4, RZ, RZ, UR9, P2 ;  /* 0x00000009ff047e24 */ /* 0x000fc400090e06ff */
[----:B------:R-:W-:Y:S01]  /*1280*/  VIADD R7, R5, -UR7 ;  /* 0x8000000705077c36 */ /* 0x000fe20008000000 */
[----:B------:R-:W-:Y:S01]  /*1290*/  ISETP.GT.U32.AND.EX P0, PT, R10, R9, PT, P0 ;  /* 0x000000090a00720c */ /* 0x000fe20003f04100 */
[----:B------:R-:W-:Y:S01]  /*12a0*/  UMOV UR7, UR9 ;  /* 0x0000000900077c82 */ /* 0x000fe20008000000 */
[----:B0-----:R-:W-:-:S04]  /*12b0*/  LEA R6, P1, R11, UR12, 0x2 ;  /* 0x0000000c0b067c11 */ /* 0x001fc8000f8210ff */
[----:B------:R-:W-:Y:S02]  /*12c0*/  IADD3 R6, P2, PT, R6, 0x2000, RZ ;  /* 0x0000200006067810 */ /* 0x000fe40007f5e0ff */
[----:B------:R-:W-:-:S05]  /*12d0*/  LEA.HI.X R11, R11, UR13, R4, 0x2, P1 ;  /* 0x0000000d0b0b7c11 */ /* 0x000fca00088f1404 */
[----:B------:R-:W-:Y:S01]  /*12e0*/  IMAD.X R11, RZ, RZ, R11, P2 ;  /* 0x000000ffff0b7224 */ /* 0x000fe200010e060b */
[----:B------:R-:W-:Y:S06]  /*12f0*/  @P0 BRA `(.L_x_74) ;  /* 0x0000000000d40947 */ /* 0x000fec0003800000 */
[----:B------:R-:W0:Y:S01]  /*1300*/  LDC.64 R2, c[0x0][0x3b8] ;  /* 0x0000ee00ff027b82 */ /* 0x000e220000000a00 */
[----:B------:R-:W1:Y:S01]  /*1310*/  LDCU.64 UR12, c[0x0][0x380] ;  /* 0x00007000ff0c77ac */ /* 0x000e620008000a00 */
[----:B------:R-:W-:Y:S01]  /*1320*/  NOP ;  /* 0x0000000000007918 */ /* 0x000fe20000000000 */
.L_x_75:
[----:B------:R-:W-:-:S05]  /*1330*/  IADD3 R5, P0, PT, R0, UR8, RZ ;  /* 0x0000000800057c10 */ /* 0x000fca000ff1e0ff */
[----:B------:R-:W-:Y:S01]  /*1340*/  IMAD.X R10, RZ, RZ, UR9, P0 ;  /* 0x00000009ff0a7e24 */ /* 0x000fe200080e06ff */
[----:B-1----:R-:W-:-:S04]  /*1350*/  LEA R4, P0, R5, UR12, 0x2 ;  /* 0x0000000c05047c11 */ /* 0x002fc8000f8010ff */
[----:B------:R-:W-:-:S05]  /*1360*/  LEA.HI.X R5, R5, UR13, R10, 0x2, P0 ;  /* 0x0000000d05057c11 */ /* 0x000fca00080f140a */
        /* <DEDUP_REMOVED lines=15> */
[----:B------:R1:W5:Y:S01]  /*1460*/  LDG.E R21, desc[UR14][R4.64+0x3c00] ;  /* 0x003c000e04157981 */ /* 0x000362000c1e1900 */
[----:B------:R-:W-:-:S02]  /*1470*/  USHF.R.S32.HI UR11, URZ, 0x1f, UR5 ;  /* 0x0000001fff0b7899 */ /* 0x000fc40008011405 */
[----:B------:R-:W-:-:S04]  /*1480*/  UIADD3 UR6, UP0, UPT, UR5, UR10, URZ ;  /* 0x0000000a05067290 */ /* 0x000fc8000ff1e0ff */
[----:B------:R-:W-:Y:S01]  /*1490*/  UIADD3.X UR7, UPT, UPT, UR11, UR7, URZ, UP0, !UPT ;  /* 0x000000070b077290 */ /* 0x000fe200087fe4ff */
[----:B--2---:R-:W-:Y:S02]  /*14a0*/  IADD3 R22, PT, PT, R22, R23, R8 ;  /* 0x0000001716167210 */ /* 0x004fe40007ffe008 */
[----:B0-----:R-:W-:-:S04]  /*14b0*/  IADD3 R8, P1, PT, R2, -UR8, RZ ;  /* 0x8000000802087c10 */ /* 0x001fc8000ff3e0ff */
[----:B------:R-:W-:Y:S02]  /*14c0*/  ISETP.GE.U32.AND P0, PT, R8, UR5, PT ;  /* 0x0000000508007c0c */ /* 0x000fe4000bf06070 */
[----:B---3--:R-:W-:Y:S02]  /*14d0*/  IADD3 R22, PT, PT, R25, R24, R22 ;  /* 0x0000001819167210 */ /* 0x008fe40007ffe016 */
[----:B-1----:R-:W-:-:S04]  /*14e0*/  IADD3.X R4, PT, PT, R3, ~UR9, RZ, P1, !PT ;  /* 0x8000000903047c10 */ /* 0x002fc80008ffe4ff */
[----:B------:R-:W-:Y:S02]  /*14f0*/  ISETP.GE.U32.AND.EX P0, PT, R4, UR11, PT, P0 ;  /* 0x0000000b04007c0c */ /* 0x000fe4000bf06100 */
[----:B----4-:R-:W-:-:S04]  /*1500*/  IADD3 R22, PT, PT, R27, R26, R22 ;  /* 0x0000001a1b167210 */ /* 0x010fc80007ffe016 */
[----:B-----5:R-:W-:-:S04]  /*1510*/  IADD3 R18, PT, PT, R19, R18, R22 ;  /* 0x0000001213127210 */ /* 0x020fc80007ffe016 */
[----:B------:R-:W-:-:S04]  /*1520*/  IADD3 R10, PT, PT, R10, R15, R18 ;  /* 0x0000000f0a0a7210 */ /* 0x000fc80007ffe012 */
[----:B------:R-:W-:-:S04]  /*1530*/  IADD3 R10, PT, PT, R16, R17, R10 ;  /* 0x00000011100a7210 */ /* 0x000fc80007ffe00a */
[----:B------:R-:W-:-:S04]  /*1540*/  IADD3 R10, PT, PT, R13, R14, R10 ;  /* 0x0000000e0d0a7210 */ /* 0x000fc80007ffe00a */
[----:B------:R-:W-:Y:S01]  /*1550*/  IADD3 R8, PT, PT, R21, R12, R10 ;  /* 0x0000000c15087210 */ /* 0x000fe20007ffe00a */
[----:B------:R-:W-:Y:S06]  /*1560*/  @!P0 BRA `(.L_x_73) ;  /* 0x00000008000c8947 */ /* 0x000fec0003800000 */
[----:B------:R-:W-:Y:S02]  /*1570*/  UIADD3 UR8, UP0, UPT, UR5, UR8, URZ ;  /* 0x0000000805087290 */ /* 0x000fe4000ff1e0ff */
[----:B------:R-:W-:Y:S01]  /*1580*/  IMAD.U32 R5, RZ, RZ, UR5 ;  /* 0x00000005ff057e24 */ /* 0x000fe2000f8e00ff */
[----:B------:R-:W-:Y:S01]  /*1590*/  UIADD3 UR4, UPT, UPT, UR4, 0x1, URZ ;  /* 0x0000000104047890 */ /* 0x000fe2000fffe0ff */
[----:B------:R-:W-:Y:S01]  /*15a0*/  IMAD.MOV.U32 R10, RZ, RZ, R6 ;  /* 0x000000ffff0a7224 */ /* 0x000fe200078e0006 */
[----:B------:R-:W-:Y:S01]  /*15b0*/  UIADD3.X UR9, UPT, UPT, UR11, UR9, URZ, UP0, !UPT ;  /* 0x000000090b097290 */ /* 0x000fe200087fe4ff */
[----:B------:R-:W-:Y:S01]  /*15c0*/  VIADD R7, R7, -UR5 ;  /* 0x8000000507077c36 */ /* 0x000fe20008000000 */
[----:B------:R-:W-:Y:S01]  /*15d0*/  ISETP.LT.U32.AND P0, PT, R20, UR8, PT ;  /* 0x0000000814007c0c */ /* 0x000fe2000bf01070 */
[----:B------:R-:W-:Y:S01]  /*15e0*/  IMAD.WIDE R10, R5, 0x4, R10 ;  /* 0x00000004050a7825 */ /* 0x000fe200078e020a */
[----:B------:R-:W-:-:S03]  /*15f0*/  UMOV UR10, UR6 ;  /* 0x00000006000a7c82 */ /* 0x000fc60008000000 */
[----:B------:R-:W-:Y:S02]  /*1600*/  IMAD.U32 R4, RZ, RZ, UR9 ;  /* 0x00000009ff047e24 */ /* 0x000fe4000f8e00ff */
[----:B------:R-:W-:-:S03]  /*1610*/  IMAD.MOV.U32 R6, RZ, RZ, R10 ;  /* 0x000000ffff067224 */ /* 0x000fc600078e000a */
[----:B------:R-:W-:-:S13]  /*1620*/  ISETP.GT.U32.AND.EX P0, PT, R4, R9, PT, P0 ;  /* 0x000000090400720c */ /* 0x000fda0003f04100 */
[----:B------:R-:W-:Y:S05]  /*1630*/  @!P0 BRA `(.L_x_75) ;  /* 0xfffffffc003c8947 */ /* 0x000fea000383ffff */
[----:B------:R-:W-:-:S05]  /*1640*/  UMOV UR6, UR5 ;  /* 0x0000000500067c82 */ /* 0x000fca0008000000 */
.L_x_74:
[C---:B------:R-:W-:Y:S01]  /*1650*/  VIADD R5, R2.reuse, -UR8 ;  /* 0x8000000802057c36 */ /* 0x040fe20008000000 */
[----:B------:R-:W-:Y:S01]  /*1660*/  ISETP.LE.U32.AND P1, PT, R2, UR8, PT ;  /* 0x0000000802007c0c */ /* 0x000fe2000bf23070 */
[----:B------:R-:W-:Y:S01]  /*1670*/  IMAD.U32 R4, RZ, RZ, UR9 ;  /* 0x00000009ff047e24 */ /* 0x000fe2000f8e00ff */
[----:B------:R-:W-:Y:S02]  /*1680*/  BSSY.RECONVERGENT B1, `(.L_x_73) ;  /* 0x0000071000017945 */ /* 0x000fe40003800200 */
[----:B------:R-:W-:-:S04]  /*1690*/  ISETP.GE.AND P0, PT, R0, R5, PT ;  /* 0x000000050000720c */ /* 0x000fc80003f06270 */
[----:B------:R-:W-:-:S13]  /*16a0*/  ISETP.GE.U32.OR.EX P0, PT, R4, R3, P0, P1 ;  /* 0x000000030400720c */ /* 0x000fda0000706510 */
[----:B------:R-:W-:Y:S05]  /*16b0*/  @P0 BRA `(.L_x_76) ;  /* 0x0000000400b40947 */ /* 0x000fea0003800000 */
[----:B------:R-:W0:Y:S01]  /*16c0*/  LDC R4, c[0x0][0x3c0] ;  /* 0x0000f000ff047b82 */ /* 0x000e220000000800 */
[----:B------:R-:W-:Y:S01]  /*16d0*/  USHF.L.U32 UR5, UR16, 0xc, URZ ;  /* 0x0000000c10057899 */ /* 0x000fe200080006ff */
[----:B------:R-:W-:Y:S01]  /*16e0*/  LOP3.LUT R3, RZ, R0, RZ, 0x33, !PT ;  /* 0x00000000ff037212 */ /* 0x000fe200078e33ff */
[----:B------:R-:W-:Y:S02]  /*16f0*/  BSSY.RECONVERGENT B2, `(.L_x_77) ;  /* 0x000002e000027945 */ /* 0x000fe40003800200 */
[----:B------:R-:W-:-:S06]  /*1700*/  UIADD3 UR5, UPT, UPT, UR5, UR6, URZ ;  /* 0x0000000605057290 */ /* 0x000fcc000fffe0ff */
[----:B------:R-:W-:Y:S01]  /*1710*/  IADD3 R2, PT, PT, R2, -UR5, R3 ;  /* 0x8000000502027c10 */ /* 0x000fe2000fffe003 */
[----:B0-----:R-:W-:-:S04]  /*1720*/  IMAD R3, R4, UR4, RZ ;  /* 0x0000000404037c24 */ /* 0x001fc8000f8e02ff */
[----:B------:R-:W-:-:S05]  /*1730*/  IMAD R2, R3, -0x1000, R2 ;  /* 0xfffff00003027824 */ /* 0x000fca00078e0202 */
[C---:B------:R-:W-:Y:S02]  /*1740*/  ISETP.GE.U32.AND P0, PT, R2.reuse, 0xf00, PT ;  /* 0x00000f000200780c */ /* 0x040fe40003f06070 */
[----:B------:R-:W-:Y:S01]  /*1750*/  LEA.HI R20, R2, 0x1, RZ, 0x18 ;  /* 0x0000000102147811 */ /* 0x000fe200078fc0ff */
[----:B------:R-:W-:-:S03]  /*1760*/  IMAD.MOV.U32 R2, RZ, RZ, R0 ;  /* 0x000000ffff027224 */ /* 0x000fc600078e0000 */
[----:B------:R-:W-:-:S04]  /*1770*/  LOP3.LUT R21, R20, 0xf, RZ, 0xc0, !PT ;  /* 0x0000000f14157812 */ /* 0x000fc800078ec0ff */
[----:B------:R-:W-:-:S03]  /*1780*/  ISETP.NE.AND P1, PT, R21, RZ, PT ;  /* 0x000000ff1500720c */ /* 0x000fc60003f25270 */
[----:B------:R-:W-:Y:S10]  /*1790*/  @!P0 BRA `(.L_x_78) ;  /* 0x00000000008c8947 */ /* 0x000ff40003800000 */
[----:B------:R-:W-:-:S04]  /*17a0*/  LEA.HI R2, R7, 0x1, RZ, 0x18 ;  /* 0x0000000107027811 */ /* 0x000fc800078fc0ff */
[----:B------:R-:W-:Y:S01]  /*17b0*/  LOP3.LUT R3, R2, 0x1fffff0, RZ, 0xc0, !PT ;  /* 0x01fffff002037812 */ /* 0x000fe200078ec0ff */
[----:B------:R-:W-:-:S04]  /*17c0*/  IMAD.MOV.U32 R2, RZ, RZ, R0 ;  /* 0x000000ffff027224 */ /* 0x000fc800078e0000 */
[----:B------:R-:W-:-:S07]  /*17d0*/  IMAD.MOV R3, RZ, RZ, -R3 ;  /* 0x000000ffff037224 */ /* 0x000fce00078e0a03 */
.L_x_79:
[----:B------:R-:W-:-:S05]  /*17e0*/  IMAD.MOV.U32 R10, RZ, RZ, R6 ;  /* 0x000000ffff0a7224 */ /* 0x000fca00078e0006 */
        /* <DEDUP_REMOVED lines=16> */
[----:B------:R-:W-:-:S02]  /*18f0*/  VIADD R3, R3, 0x10 ;  /* 0x0000001003037836 */ /* 0x000fc40000000000 */
[----:B------:R-:W-:-:S03]  /*1900*/  VIADD R2, R2, 0x1000 ;  /* 0x0000100002027836 */ /* 0x000fc60000000000 */
[----:B------:R-:W-:Y:S02]  /*1910*/  ISETP.NE.AND P0, PT, R3, RZ, PT ;  /* 0x000000ff0300720c */ /* 0x000fe40003f05270 */
[----:B--2---:R-:W-:-:S04]  /*1920*/  IADD3 R14, PT, PT, R14, R15, R8 ;  /* 0x0000000f0e0e7210 */ /* 0x004fc80007ffe008 */
[----:B---3--:R-:W-:-:S04]  /*1930*/  IADD3 R14, PT, PT, R16, R17, R14 ;  /* 0x00000011100e7210 */ /* 0x008fc80007ffe00e */
[----:B----4-:R-:W-:-:S04]  /*1940*/  IADD3 R14, PT, PT, R18, R19, R14 ;  /* 0x00000013120e7210 */ /* 0x010fc80007ffe00e */
[----:B-----5:R-:W-:-:S04]  /*1950*/  IADD3 R14, PT, PT, R22, R23, R14 ;  /* 0x00000017160e7210 */ /* 0x020fc80007ffe00e */
[----:B------:R-:W-:-:S04]  /*1960*/  IADD3 R14, PT, PT, R24, R25, R14 ;  /* 0x00000019180e7210 */ /* 0x000fc80007ffe00e */
[----:B------:R-:W-:Y:S02]  /*1970*/  IADD3 R13, PT, PT, R6, R13, R14 ;  /* 0x0000000d060d7210 */ /* 0x000fe40007ffe00e */
[----:B------:R-:W-:-:S05]  /*1980*/  IADD3 R6, P2, PT, R10, 0x4000, RZ ;  /* 0x000040000a067810 */ /* 0x000fca0007f5e0ff */
[----:B0-----:R-:W-:Y:S01]  /*1990*/  IMAD.X R11, RZ, RZ, R11, P2 ;  /* 0x000000ffff0b7224 */ /* 0x001fe200010e060b */
[----:B------:R-:W-:-:S04]  /*19a0*/  IADD3 R9, PT, PT, R12, R9, R13 ;  /* 0x000000090c097210 */ /* 0x000fc80007ffe00d */
[----:B------:R-:W-:Y:S01]  /*19b0*/  IADD3 R8, PT, PT, R5, R4, R9 ;  /* 0x0000000405087210 */ /* 0x000fe20007ffe009 */
[----:B------:R-:W-:Y:S06]  /*19c0*/  @P0 BRA `(.L_x_79) ;  /* 0xfffffffc00840947 */ /* 0x000fec000383ffff */
.L_x_78:
[----:B------:R-:W-:Y:S05]  /*19d0*/  BSYNC.RECONVERGENT B2 ;  /* 0x0000000000027941 */ /* 0x000fea0003800200 */
.L_x_77:
[----:B------:R-:W-:Y:S05]  /*19e0*/  @!P1 BRA `(.L_x_76) ;  /* 0x0000000000e89947 */ /* 0x000fea0003800000 */
[----:B------:R-:W-:Y:S01]  /*19f0*/  ISETP.GE.U32.AND P0, PT, R21, 0x8, PT ;  /* 0x000000081500780c */ /* 0x000fe20003f06070 */
[----:B------:R-:W-:Y:S01]  /*1a00*/  BSSY.RECONVERGENT B2, `(.L_x_80) ;  /* 0x0000015000027945 */ /* 0x000fe20003800200 */
[----:B------:R-:W-:-:S04]  /*1a10*/  LOP3.LUT R15, R20, 0x7, RZ, 0xc0, !PT ;  /* 0x00000007140f7812 */ /* 0x000fc800078ec0ff */
[----:B------:R-:W-:-:S07]  /*1a20*/  ISETP.NE.AND P1, PT, R15, RZ, PT ;  /* 0x000000ff0f00720c */ /* 0x000fce0003f25270 */
[----:B------:R-:W-:Y:S06]  /*1a30*/  @!P0 BRA `(.L_x_81) ;  /* 0x0000000000448947 */ /* 0x000fec0003800000 */
[----:B------:R-:W-:-:S05]  /*1a40*/  IADD3 R3, P0, PT, R2, UR8, RZ ;  /* 0x0000000802037c10 */ /* 0x000fca000ff1e0ff */
[----:B------:R-:W-:Y:S01]  /*1a50*/  IMAD.X R6, RZ, RZ, UR9, P0 ;  /* 0x00000009ff067e24 */ /* 0x000fe200080e06ff */
[----:B------:R-:W-:-:S04]  /*1a60*/  LEA R4, P0, R3, UR12, 0x2 ;  /* 0x0000000c03047c11 */ /* 0x000fc8000f8010ff */
        /* <DEDUP_REMOVED lines=8> */
[----:B------:R-:W5:Y:S01]  /*1af0*/  LDG.E R13, desc[UR14][R4.64+0x1c00] ;  /* 0x001c000e040d7981 */ /* 0x000f62000c1e1900 */
[----:B------:R-:W-:Y:S01]  /*1b00*/  VIADD R2, R2, 0x800 ;  /* 0x0000080002027836 */ /* 0x000fe20000000000 */
[----:B--2---:R-:W-:-:S04]  /*1b10*/  IADD3 R3, PT, PT, R6, R3, R8 ;  /* 0x0000000306037210 */ /* 0x004fc80007ffe008 */
[----:B---3--:R-:W-:-:S04]  /*1b20*/  IADD3 R3, PT, PT, R9, R10, R3 ;  /* 0x0000000a09037210 */ /* 0x008fc80007ffe003 */
[----:B----4-:R-:W-:-:S04]  /*1b30*/  IADD3 R3, PT, PT, R11, R12, R3 ;  /* 0x0000000c0b037210 */ /* 0x010fc80007ffe003 */
[----:B-----5:R-:W-:-:S07]  /*1b40*/  IADD3 R8, PT, PT, R13, R14, R3 ;  /* 0x0000000e0d087210 */ /* 0x020fce0007ffe003 */
.L_x_81:
[----:B------:R-:W-:Y:S05]  /*1b50*/  BSYNC.RECONVERGENT B2 ;  /* 0x0000000000027941 */ /* 0x000fea0003800200 */
.L_x_80:
[----:B------:R-:W-:Y:S05]  /*1b60*/  @!P1 BRA `(.L_x_76) ;  /* 0x0000000000889947 */ /* 0x000fea0003800000 */
[----:B------:R-:W-:Y:S01]  /*1b70*/  ISETP.GE.U32.AND P0, PT, R15, 0x4, PT ;  /* 0x000000040f00780c */ /* 0x000fe20003f06070 */
[----:B------:R-:W-:Y:S01]  /*1b80*/  BSSY.RECONVERGENT B2, `(.L_x_82) ;  /* 0x000000e000027945 */ /* 0x000fe20003800200 */
[----:B------:R-:W-:-:S11]  /*1b90*/  LOP3.LUT P1, RZ, R20, 0x3, RZ, 0xc0, !PT ;  /* 0x0000000314ff7812 */ /* 0x000fd6000782c0ff */
[----:B------:R-:W-:Y:S05]  /*1ba0*/  @!P0 BRA `(.L_x_83) ;  /* 0x00000000002c8947 */ /* 0x000fea0003800000 */
[----:B------:R-:W-:-:S05]  /*1bb0*/  IADD3 R3, P0, PT, R2, UR8, RZ ;  /* 0x0000000802037c10 */ /* 0x000fca000ff1e0ff */
[----:B------:R-:W-:Y:S01]  /*1bc0*/  IMAD.X R6, RZ, RZ, UR9, P0 ;  /* 0x00000009ff067e24 */ /* 0x000fe200080e06ff */
[----:B------:R-:W-:-:S04]  /*1bd0*/  LEA R4, P0, R3, UR12, 0x2 ;  /* 0x0000000c03047c11 */ /* 0x000fc8000f8010ff */
[----:B------:R-:W-:-:S05]  /*1be0*/  LEA.HI.X R5, R3, UR13, R6, 0x2, P0 ;  /* 0x0000000d03057c11 */ /* 0x000fca00080f1406 */
[----:B------:R-:W2:Y:S04]  /*1bf0*/  LDG.E R3, desc[UR14][R4.64] ;  /* 0x0000000e04037981 */ /* 0x000ea8000c1e1900 */
[----:B------:R-:W2:Y:S04]  /*1c00*/  LDG.E R6, desc[UR14][R4.64+0x400] ;  /* 0x0004000e04067981 */ /* 0x000ea8000c1e1900 */
[----:B------:R-:W3:Y:S04]  /*1c10*/  LDG.E R10, desc[UR14][R4.64+0x800] ;  /* 0x0008000e040a7981 */ /* 0x000ee8000c1e1900 */
[----:B------:R-:W3:Y:S01]  /*1c20*/  LDG.E R9, desc[UR14][R4.64+0xc00] ;  /* 0x000c000e04097981 */ /* 0x000ee2000c1e1900 */
[----:B------:R-:W-:Y:S01]  /*1c30*/  VIADD R2, R2, 0x400 ;  /* 0x0000040002027836 */ /* 0x000fe20000000000 */
[----:B--2---:R-:W-:-:S04]  /*1c40*/  IADD3 R3, PT, PT, R6, R3, R8 ;  /* 0x0000000306037210 */ /* 0x004fc80007ffe008 */
[----:B---3--:R-:W-:-:S07]  /*1c50*/  IADD3 R8, PT, PT, R9, R10, R3 ;  /* 0x0000000a09087210 */ /* 0x008fce0007ffe003 */
.L_x_83:
[----:B------:R-:W-:Y:S05]  /*1c60*/  BSYNC.RECONVERGENT B2 ;  /* 0x0000000000027941 */ /* 0x000fea0003800200 */
.L_x_82:
[----:B------:R-:W-:Y:S05]  /*1c70*/  @!P1 BRA `(.L_x_76) ;  /* 0x0000000000449947 */ /* 0x000fea0003800000 */
[----:B------:R-:W-:Y:S02]  /*1c80*/  LOP3.LUT R7, R7, 0xffff, RZ, 0xc0, !PT ;  /* 0x0000ffff07077812 */ /* 0x000fe400078ec0ff */
[----:B------:R-:W-:Y:S02]  /*1c90*/  IADD3 R6, P0, PT, R2, UR10, RZ ;  /* 0x0000000a02067c10 */ /* 0x000fe4000ff1e0ff */
[----:B------:R-:W-:Y:S02]  /*1ca0*/  LEA.HI R2, R7, 0x1, RZ, 0x18 ;  /* 0x0000000107027811 */ /* 0x000fe400078fc0ff */
[----:B------:R-:W-:Y:S01]  /*1cb0*/  LEA R5, P1, R6, UR12, 0x2 ;  /* 0x0000000c06057c11 */ /* 0x000fe2000f8210ff */
[----:B------:R-:W-:Y:S01]  /*1cc0*/  IMAD.X R3, RZ, RZ, UR7, P0 ;  /* 0x00000007ff037e24 */ /* 0x000fe200080e06ff */
[----:B------:R-:W-:-:S04]  /*1cd0*/  LOP3.LUT R2, R2, 0x3, RZ, 0xc0, !PT ;  /* 0x0000000302027812 */ /* 0x000fc800078ec0ff */
[----:B------:R-:W-:Y:S01]  /*1ce0*/  LEA.HI.X R6, R6, UR13, R3, 0x2, P1 ;  /* 0x0000000d06067c11 */ /* 0x000fe200088f1403 */
[----:B------:R-:W-:-:S07]  /*1cf0*/  IMAD.MOV R4, RZ, RZ, -R2 ;  /* 0x000000ffff047224 */ /* 0x000fce00078e0a02 */
.L_x_84:
[----:B------:R-:W-:Y:S02]  /*1d00*/  IMAD.MOV.U32 R3, RZ, RZ, R6 ;  /* 0x000000ffff037224 */ /* 0x000fe400078e0006 */
[----:B------:R-:W-:-:S05]  /*1d10*/  IMAD.MOV.U32 R2, RZ, RZ, R5 ;  /* 0x000000ffff027224 */ /* 0x000fca00078e0005 */
[----:B------:R-:W2:Y:S01]  /*1d20*/  LDG.E R3, desc[UR14][R2.64] ;  /* 0x0000000e02037981 */ /* 0x000ea2000c1e1900 */
[----:B------:R-:W-:Y:S01]  /*1d30*/  VIADD R4, R4, 0x1 ;  /* 0x0000000104047836 */ /* 0x000fe20000000000 */
[----:B------:R-:W-:-:S04]  /*1d40*/  IADD3 R5, P1, PT, R5, 0x400, RZ ;  /* 0x0000040005057810 */ /* 0x000fc80007f3e0ff */
[----:B------:R-:W-:Y:S01]  /*1d50*/  ISETP.NE.AND P0, PT, R4, RZ, PT ;  /* 0x000000ff0400720c */ /* 0x000fe20003f05270 */
[----:B------:R-:W-:Y:S02]  /*1d60*/  IMAD.X R6, RZ, RZ, R6, P1 ;  /* 0x000000ffff067224 */ /* 0x000fe400008e0606 */
[----:B--2---:R-:W-:-:S10]  /*1d70*/  IMAD.IADD R8, R3, 0x1, R8 ;  /* 0x0000000103087824 */ /* 0x004fd400078e0208 */
[----:B------:R-:W-:Y:S05]  /*1d80*/  @P0 BRA `(.L_x_84) ;  /* 0xfffffffc00dc0947 */ /* 0x000fea000383ffff */
.L_x_76:
[----:B------:R-:W-:Y:S05]  /*1d90*/  BSYNC.RECONVERGENT B1 ;  /* 0x0000000000017941 */ /* 0x000fea0003800200 */
.L_x_73:
        /* <DEDUP_REMOVED lines=37> */
[----:B0-----:R-:W0:Y:S01]  /*1ff0*/  LDS.64 R2, [UR4+0x20] ;  /* 0x00002004ff027984 */ /* 0x001e220008000a00 */
[----:B-1----:R-:W-:-:S04]  /*2000*/  IADD3 R0, PT, PT, R4, R0, R9 ;  /* 0x0000000004007210 */ /* 0x002fc80007ffe009 */
[----:B------:R-:W-:-:S04]  /*2010*/  IADD3 R0, PT, PT, R6, R0, R5 ;  /* 0x0000000006007210 */ /* 0x000fc80007ffe005 */
[----:B0-----:R-:W-:-:S05]  /*2020*/  IADD3 R0, PT, PT, R2, R0, R7 ;  /* 0x0000000002007210 */ /* 0x001fca0007ffe007 */
[----:B------:R-:W-:-:S07]  /*2030*/  IMAD.IADD R9, R0, 0x1, R3 ;  /* 0x0000000100097824 */ /* 0x000fce00078e0203 */
.L_x_72:
[----:B------:R-:W-:Y:S05]  /*2040*/  BSYNC.RECONVERGENT B0 ;  /* 0x0000000000007941 */ /* 0x000fea0003800200 */
.L_x_57:
[----:B------:R-:W-:Y:S05]  /*2050*/  @P0 EXIT ;  /* 0x000000000000094d */ /* 0x000fea0003800000 */
[----:B------:R-:W3:Y:S02]  /*2060*/  LDCU.64 UR4, c[0x0][0x388] ;  /* 0x00007100ff0477ac */ /* 0x000ee40008000a00 */
[----:B---3--:R-:W-:-:S06]  /*2070*/  UIMAD.WIDE.U32 UR4, UR16, 0x4, UR4 ;  /* 0x00000004100478a5 */ /* 0x008fcc000f8e0004 */
[----:B0-----:R-:W-:Y:S02]  /*2080*/  IMAD.U32 R2, RZ, RZ, UR4 ;  /* 0x00000004ff027e24 */ /* 0x001fe4000f8e00ff */
[----:B------:R-:W-:-:S05]  /*2090*/  IMAD.U32 R3, RZ, RZ, UR5 ;  /* 0x00000005ff037e24 */ /* 0x000fca000f8e00ff */
[----:B------:R-:W-:Y:S01]  /*20a0*/  STG.E desc[UR14][R2.64], R9 ;  /* 0x0000000902007986 */ /* 0x000fe2000c10190e */
[----:B------:R-:W-:Y:S05]  /*20b0*/  EXIT ;  /* 0x000000000000794d */ /* 0x000fea0003800000 */
.L_x_85:
        /* <DEDUP_REMOVED lines=12> */
.L_x_242:


//--------------------- .text._ZN3cub18CUB_300001_SM_10006detail6reduce28DeviceReduceSingleTileKernelINS2_10policy_hubIiyN4cuda3std3__44plusIiEEE10Policy1000EN6thrust24THRUST_300001_SM_1000_NS6detail15normal_iteratorINSD_10device_ptrIiEEEEPiyS9_iiNS7_10__identityEEEvT0_T1_T2_T3_T4_T6_ --------------------------
	.section	.text._ZN3cub18CUB_300001_SM_10006detail6reduce28DeviceReduceSingleTileKernelINS2_10policy_hubIiyN4cuda3std3__44plusIiEEE10Policy1000EN6thrust24THRUST_300001_SM_1000_NS6detail15normal_iteratorINSD_10device_ptrIiEEEEPiyS9_iiNS7_10__identityEEEvT0_T1_T2_T3_T4_T6_,"ax",@progbits
	.align	128
        .global         _ZN3cub18CUB_300001_SM_10006detail6reduce28DeviceReduceSingleTileKernelINS2_10policy_hubIiyN4cuda3std3__44plusIiEEE10Policy1000EN6thrust24THRUST_300001_SM_1000_NS6detail15normal_iteratorINSD_10device_ptrIiEEEEPiyS9_iiNS7_10__identityEEEvT0_T1_T2_T3_T4_T6_
        .type           _ZN3cub18CUB_300001_SM_10006detail6reduce28DeviceReduceSingleTileKernelINS2_10policy_hubIiyN4cuda3std3__44plusIiEEE10Policy1000EN6thrust24THRUST_300001_SM_1000_NS6detail15normal_iteratorINSD_10device_ptrIiEEEEPiyS9_iiNS7_10__identityEEEvT0_T1_T2_T3_T4_T6_,@function
        .size           _ZN3cub18CUB_300001_SM_10006detail6reduce28DeviceReduceSingleTileKernelINS2_10policy_hubIiyN4cuda3std3__44plusIiEEE10Policy1000EN6thrust24THRUST_300001_SM_1000_NS6detail15normal_iteratorINSD_10device_ptrIiEEEEPiyS9_iiNS7_10__identityEEEvT0_T1_T2_T3_T4_T6_,(.L_x_243 - _ZN3cub18CUB_300001_SM_10006detail6reduce28DeviceReduceSingleTileKernelINS2_10policy_hubIiyN4cuda3std3__44plusIiEEE10Policy1000EN6thrust24THRUST_300001_SM_1000_NS6detail15normal_iteratorINSD_10device_ptrIiEEEEPiyS9_iiNS7_10__identityEEEvT0_T1_T2_T3_T4_T6_)
        .other          _ZN3cub18CUB_300001_SM_10006detail6reduce28DeviceReduceSingleTileKernelINS2_10policy_hubIiyN4cuda3std3__44plusIiEEE10Policy1000EN6thrust24THRUST_300001_SM_1000_NS6detail15normal_iteratorINSD_10device_ptrIiEEEEPiyS9_iiNS7_10__identityEEEvT0_T1_T2_T3_T4_T6_,@"STO_CUDA_ENTRY STV_DEFAULT"
_ZN3cub18CUB_300001_SM_10006detail6reduce28DeviceReduceSingleTileKernelINS2_10policy_hubIiyN4cuda3std3__44plusIiEEE10Policy1000EN6thrust24THRUST_300001_SM_1000_NS6detail15normal_iteratorINSD_10device_ptrIiEEEEPiyS9_iiNS7_10__identityEEEvT0_T1_T2_T3_T4_T6_:
.text._ZN3cub18CUB_300001_SM_10006detail6reduce28DeviceReduceSingleTileKernelINS2_10policy_hubIiyN4cuda3std3__44plusIiEEE10Policy1000EN6thrust24THRUST_300001_SM_1000_NS6detail15normal_iteratorINSD_10device_ptrIiEEEEPiyS9_iiNS7_10__identityEEEvT0_T1_T2_T3_T4_T6_:
[----:B------:R-:W-:Y:S01]  /*0000*/  LDC R1, c[0x0][0x37c] ;  /* 0x0000df00ff017b82 */ /* 0x000fe20000000800 */
[----:B------:R-:W0:Y:S01]  /*0010*/  LDCU.64 UR4, c[0x0][0x390] ;  /* 0x00007200ff0477ac */ /* 0x000e220008000a00 */
[----:B------:R-:W1:Y:S01]  /*0020*/  LDCU.64 UR6, c[0x0][0x358] ;  /* 0x00006b00ff0677ac */ /* 0x000e620008000a00 */
[----:B0-----:R-:W-:Y:S02]  /*0030*/  IMAD.U32 R4, RZ, RZ, UR4 ;  /* 0x00000004ff047e24 */ /* 0x001fe4000f8e00ff */
[----:B------:R-:W-:-:S03]  /*0040*/  IMAD.U32 R0, RZ, RZ, UR5 ;  /* 0x00000005ff007e24 */ /* 0x000fc6000f8e00ff */
[----:B------:R-:W-:-:S04]  /*0050*/  ISETP.NE.U32.AND P0, PT, R4, RZ, PT ;  /* 0x000000ff0400720c */ /* 0x000fc80003f05070 */
[----:B------:R-:W-:-:S13]  /*0060*/  ISETP.NE.AND.EX P0, PT, R0, RZ, PT, P0 ;  /* 0x000000ff0000720c */ /* 0x000fda0003f05300 */
        /* <DEDUP_REMOVED lines=8> */
.L_x_86:
[----:B------:R-:W-:Y:S01]  /*00f0*/  ISETP.GT.U32.AND P0, PT, R4, 0xfff, PT ;  /* 0x00000fff0400780c */ /* 0x000fe20003f04070 */
[----:B------:R-:W-:Y:S03]  /*0100*/  BSSY.RECONVERGENT B0, `(.L_x_87) ;  /* 0x00001d1000007945 */ /* 0x000fe60003800200 */
[----:B------:R-:W-:-:S13]  /*0110*/  ISETP.GT.U32.AND.EX P0, PT, R0, RZ, PT, P0 ;  /* 0x000000ff0000720c */ /* 0x000fda0003f04100 */
[----:B------:R-:W-:Y:S05]  /*0120*/  @P0 BRA `(.L_x_88) ;  /* 0x0000000c00940947 */ /* 0x000fea0003800000 */
[----:B------:R-:W0:Y:S01]  /*0130*/  S2R R5, SR_TID.X ;  /* 0x0000000000057919 */ /* 0x000e220000002100 */
[----:B------:R-:W-:Y:S01]  /*0140*/  BSSY.RECONVERGENT B1, `(.L_x_89) ;  /* 0x0000009000017945 */ /* 0x000fe20003800200 */
[----:B------:R-:W-:Y:S01]  /*0150*/  IMAD.MOV.U32 R6, RZ, RZ, RZ ;  /* 0x000000ffff067224 */ /* 0x000fe200078e00ff */
[----:B0-----:R-:W-:Y:S01]  /*0160*/  ISETP.GE.U32.AND P0, PT, R5, R4, PT ;  /* 0x000000040500720c */ /* 0x001fe20003f06070 */
[----:B------:R-:W-:-:S12]  /*0170*/  IMAD.MOV.U32 R7, RZ, RZ, R5 ;  /* 0x000000ffff077224 */ /* 0x000fd800078e0005 */
[----:B------:R-:W-:Y:S05]  /*0180*/  @P0 BRA `(.L_x_90) ;  /* 0x0000000000100947 */ /* 0x000fea0003800000 */
[----:B------:R-:W0:Y:S02]  /*0190*/  LDC.64 R2, c[0x0][0x380] ;  /* 0x0000e000ff027b82 */ /* 0x000e240000000a00 */
[----:B0-----:R-:W-:-:S05]  /*01a0*/  IMAD.WIDE.U32 R2, R5, 0x4, R2 ;  /* 0x0000000405027825 */ /* 0x001fca00078e0002 */
[----:B------:R0:W5:Y:S01]  /*01b0*/  LDG.E R6, desc[UR6][R2.64] ;  /* 0x0000000602067981 */ /* 0x000162000c1e1900 */
[----:B------:R-:W-:-:S07]  /*01c0*/  VIADD R7, R5, 0x100 ;  /* 0x0000010005077836 */ /* 0x000fce0000000000 */
.L_x_90:
[----:B------:R-:W-:Y:S05]  /*01d0*/  BSYNC.RECONVERGENT B1 ;  /* 0x0000000000017941 */ /* 0x000fea0003800200 */
.L_x_89:
[----:B------:R-:W-:Y:S01]  /*01e0*/  ISETP.GE.U32.AND P0, PT, R7, R4, PT ;  /* 0x000000040700720c */ /* 0x000fe20003f06070 */
[----:B------:R-:W-:-:S12]  /*01f0*/  BSSY.RECONVERGENT B1, `(.L_x_91) ;  /* 0x0000060000017945 */ /* 0x000fd80003800200 */
[----:B------:R-:W-:Y:S05]  /*0200*/  @P0 BRA `(.L_x_92) ;  /* 0x0000000400780947 */ /* 0x000fea0003800000 */
[----:B0-----:R-:W-:Y:S01]  /*0210*/  LOP3.LUT R3, RZ, R7, RZ, 0x33, !PT ;  /* 0x00000007ff037212 */ /* 0x001fe200078e33ff */
[----:B------:R-:W-:Y:S04]  /*0220*/  BSSY.RECONVERGENT B2, `(.L_x_93) ;  /* 0x000002c000027945 */ /* 0x000fe80003800200 */
[----:B------:R-:W-:-:S05]  /*0230*/  IMAD.IADD R3, R3, 0x1, R4 ;  /* 0x0000000103037824 */ /* 0x000fca00078e0204 */
[C---:B------:R-:W-:Y:S02]  /*0240*/  ISETP.GE.U32.AND P0, PT, R3.reuse, 0xf00, PT ;  /* 0x00000f000300780c */ /* 0x040fe40003f06070 */
[----:B------:R-:W-:-:S04]  /*0250*/  LEA.HI R8, R3, 0x1, RZ, 0x18 ;  /* 0x0000000103087811 */ /* 0x000fc800078fc0ff */
[----:B------:R-:W-:-:S04]  /*0260*/  LOP3.LUT R22, R8, 0xf, RZ, 0xc0, !PT ;  /* 0x0000000f08167812 */ /* 0x000fc800078ec0ff */
[----:B------:R-:W-:-:S03]  /*0270*/  ISETP.NE.AND P1, PT, R22, RZ, PT ;  /* 0x000000ff1600720c */ /* 0x000fc60003f25270 */
[----:B------:R-:W-:Y:S10]  /*0280*/  @!P0 BRA `(.L_x_94) ;  /* 0x0000000000948947 */ /* 0x000ff40003800000 */
[----:B------:R-:W0:Y:S01]  /*0290*/  LDC.64 R2, c[0x0][0x380] ;  /* 0x0000e000ff027b82 */ /* 0x000e220000000a00 */
[----:B------:R-:W-:-:S05]  /*02a0*/  LOP3.LUT R9, R8, 0x1fffff0, RZ, 0xc0, !PT ;  /* 0x01fffff008097812 */ /* 0x000fca00078ec0ff */
[----:B------:R-:W-:Y:S02]  /*02b0*/  IMAD.MOV R9, RZ, RZ, -R9 ;  /* 0x000000ffff097224 */ /* 0x000fe400078e0a09 */
[----:B0-----:R-:W-:-:S03]  /*02c0*/  IMAD.WIDE.U32 R2, R7, 0x4, R2 ;  /* 0x0000000407027825 */ /* 0x001fc600078e0002 */
[----:B------:R-:W-:-:S05]  /*02d0*/  IADD3 R15, P0, PT, R2, 0x2000, RZ ;  /* 0x00002000020f7810 */ /* 0x000fca0007f1e0ff */
[----:B------:R-:W-:-:S08]  /*02e0*/  IMAD.X R3, RZ, RZ, R3, P0 ;  /* 0x000000ffff037224 */ /* 0x000fd000000e0603 */
.L_x_95:
        /* <DEDUP_REMOVED lines=31> */
.L_x_94:
[----:B------:R-:W-:Y:S05]  /*04e0*/  BSYNC.RECONVERGENT B2 ;  /* 0x0000000000027941 */ /* 0x000fea0003800200 */
.L_x_93:
[----:B------:R-:W-:Y:S05]  /*04f0*/  @!P1 BRA `(.L_x_92) ;  /* 0x0000000000bc9947 */ /* 0x000fea0003800000 */
[----:B------:R-:W-:Y:S01]  /*0500*/  ISETP.GE.U32.AND P0, PT, R22, 0x8, PT ;  /* 0x000000081600780c */ /* 0x000fe20003f06070 */
[----:B------:R-:W-:Y:S01]  /*0510*/  BSSY.RECONVERGENT B2, `(.L_x_96) ;  /* 0x0000013000027945 */ /* 0x000fe20003800200 */
[----:B------:R-:W-:-:S04]  /*0520*/  LOP3.LUT R17, R8, 0x7, RZ, 0xc0, !PT ;  /* 0x0000000708117812 */ /* 0x000fc800078ec0ff */
[----:B------:R-:W-:-:S07]  /*0530*/  ISETP.NE.AND P1, PT, R17, RZ, PT ;  /* 0x000000ff1100720c */ /* 0x000fce0003f25270 */
[----:B------:R-:W-:Y:S06]  /*0540*/  @!P0 BRA `(.L_x_97) ;  /* 0x00000000003c8947 */ /* 0x000fec0003800000 */
[----:B------:R-:W0:Y:S02]  /*0550*/  LDC.64 R2, c[0x0][0x380] ;  /* 0x0000e000ff027b82 */ /* 0x000e240000000a00 */
[----:B0-----:R-:W-:-:S05]  /*0560*/  IMAD.WIDE R2, R7, 0x4, R2 ;  /* 0x0000000407027825 */ /* 0x001fca00078e0202 */
        /* <DEDUP_REMOVED lines=13> */
.L_x_97:
[----:B------:R-:W-:Y:S05]  /*0640*/  BSYNC.RECONVERGENT B2 ;  /* 0x0000000000027941 */ /* 0x000fea0003800200 */
.L_x_96:
        /* <DEDUP_REMOVED lines=11> */
[----:B------:R-:W3:Y:S01]  /*0700*/  LDG.E R12, desc[UR6][R2.64+0xc00] ;  /* 0x000c0006020c7981 */ /* 0x000ee2000c1e1900 */
[----:B------:R-:W-:Y:S01]  /*0710*/  VIADD R7, R7, 0x400 ;  /* 0x0000040007077836 */ /* 0x000fe20000000000 */
[----:B--2--5:R-:W-:-:S04]  /*0720*/  IADD3 R6, PT, PT, R8, R9, R6 ;  /* 0x0000000908067210 */ /* 0x024fc80007ffe006 */
[----:B---3--:R-:W-:-:S07]  /*0730*/  IADD3 R6, PT, PT, R12, R11, R6 ;  /* 0x0000000b0c067210 */ /* 0x008fce0007ffe006 */
.L_x_99:
[----:B------:R-:W-:Y:S05]  /*0740*/  BSYNC.RECONVERGENT B2 ;  /* 0x0000000000027941 */ /* 0x000fea0003800200 */
.L_x_98:
[----:B------:R-:W-:Y:S05]  /*0750*/  @!P1 BRA `(.L_x_92) ;  /* 0x0000000000249947 */ /* 0x000fea0003800000 */
[----:B------:R-:W0:Y:S01]  /*0760*/  LDC.64 R8, c[0x0][0x380] ;  /* 0x0000e000ff087b82 */ /* 0x000e220000000a00 */
[----:B------:R-:W-:-:S07]  /*0770*/  IMAD.MOV R10, RZ, RZ, -R10 ;  /* 0x000000ffff0a7224 */ /* 0x000fce00078e0a0a */
.L_x_100:
[----:B0-----:R-:W-:-:S06]  /*0780*/  IMAD.WIDE R2, R7, 0x4, R8 ;  /* 0x0000000407027825 */ /* 0x001fcc00078e0208 */
[----:B------:R-:W2:Y:S01]  /*0790*/  LDG.E R3, desc[UR6][R2.64] ;  /* 0x0000000602037981 */ /* 0x000ea2000c1e1900 */
[----:B------:R-:W-:Y:S02]  /*07a0*/  VIADD R10, R10, 0x1 ;  /* 0x000000010a0a7836 */ /* 0x000fe40000000000 */
[----:B------:R-:W-:-:S03]  /*07b0*/  VIADD R7, R7, 0x100 ;  /* 0x0000010007077836 */ /* 0x000fc60000000000 */
[----:B------:R-:W-:Y:S01]  /*07c0*/  ISETP.NE.AND P0, PT, R10, RZ, PT ;  /* 0x000000ff0a00720c */ /* 0x000fe20003f05270 */
[----:B--2--5:R-:W-:-:S12]  /*07d0*/  IMAD.IADD R6, R3, 0x1, R6 ;  /* 0x0000000103067824 */ /* 0x024fd800078e0206 */
[----:B------:R-:W-:Y:S05]  /*07e0*/  @P0 BRA `(.L_x_100) ;  /* 0xfffffffc00e40947 */ /* 0x000fea000383ffff */
.L_x_92:
[----:B------:R-:W-:Y:S05]  /*07f0*/  BSYNC.RECONVERGENT B1 ;  /* 0x0000000000017941 */ /* 0x000fea0003800200 */
.L_x_91:
[----:B------:R-:W-:-:S04]  /*0800*/  ISETP.GE.U32.AND P0, PT, R4, 0x100, PT ;  /* 0x000001000400780c */ /* 0x000fc80003f06070 */
[----:B------:R-:W-:-:S13]  /*0810*/  ISETP.GE.U32.AND.EX P0, PT, R0, RZ, PT, P0 ;  /* 0x000000ff0000720c */ /* 0x000fda0003f06100 */
[----:B------:R-:W-:Y:S05]  /*0820*/  @!P0 BRA `(.L_x_101) ;  /* 0x0000000000ac8947 */ /* 0x000fea0003800000 */
[----:B------:R-:W1:Y:S01]  /*0830*/  S2R R8, SR_LANEID ;  /* 0x0000000000087919 */ /* 0x000e620000000000 */
[----:B------:R-:W-:Y:S01]  /*0840*/  ISETP.NE.AND P5, PT, R5, RZ, PT ;  /* 0x000000ff0500720c */ /* 0x000fe20003fa5270 */
[----:B-----5:R-:W0:Y:S01]  /*0850*/  SHFL.DOWN PT, R0, R6, 0x1, 0x1f ;  /* 0x08201f0006007f89 */ /* 0x020e2200000e0000 */
[C---:B-1----:R-:W-:Y:S02]  /*0860*/  ISETP.GT.AND P0, PT, R8.reuse, 0x1e, PT ;  /* 0x0000001e0800780c */ /* 0x042fe40003f04270 */
[----:B------:R-:W-:Y:S02]  /*0870*/  ISETP.NE.AND P1, PT, R8, RZ, PT ;  /* 0x000000ff0800720c */ /* 0x000fe40003f25270 */
[----:B0-----:R-:W-:Y:S02]  /*0880*/  SEL R3, R0, RZ, !P0 ;  /* 0x000000ff00037207 */ /* 0x001fe40004000000 */
        /* <DEDUP_REMOVED lines=21> */
[----:B0-----:R-:W-:-:S05]  /*09e0*/  SEL R3, R3, RZ, !P0 ;  /* 0x000000ff03037207 */ /* 0x001fca0004000000 */
[----:B------:R-:W-:-:S05]  /*09f0*/  IMAD.IADD R7, R2, 0x1, R3 ;  /* 0x0000000102077824 */ /* 0x000fca00078e0203 */
[----:B------:R1:W-:Y:S01]  /*0a00*/  @!P1 STS [R0+0x8], R7 ;  /* 0x0000080700009388 */ /* 0x0003e20000000800 */
[----:B------:R-:W-:Y:S06]  /*0a10*/  BAR.SYNC.DEFER_BLOCKING 0x0 ;  /* 0x0000000000007b1d */ /* 0x000fec0000010000 */
[----:B------:R-:W-:Y:S05]  /*0a20*/  @P5 BRA `(.L_x_102) ;  /* 0x0000001000f85947 */ /* 0x000fea0003800000 */
[----:B------:R-:W0:Y:S01]  /*0a30*/  S2UR UR5, SR_CgaCtaId ;  /* 0x00000000000579c3 */ /* 0x000e220000008800 */
[----:B------:R-:W-:Y:S02]  /*0a40*/  UMOV UR4, 0x400 ;  /* 0x0000040000047882 */ /* 0x000fe40000000000 */
[----:B0-----:R-:W-:-:S09]  /*0a50*/  ULEA UR4, UR5, UR4, 0x18 ;  /* 0x0000000405047291 */ /* 0x001fd2000f8ec0ff */
[----:B-1----:R-:W-:Y:S04]  /*0a60*/  LDS R0, [UR4+0xc] ;  /* 0x00000c04ff007984 */ /* 0x002fe80008000800 */
[----:B------:R-:W0:Y:S04]  /*0a70*/  LDS.128 R8, [UR4+0x10] ;  /* 0x00001004ff087984 */ /* 0x000e280008000c00 */
[----:B------:R-:W1:Y:S01]  /*0a80*/  LDS.64 R2, [UR4+0x20] ;  /* 0x00002004ff027984 */ /* 0x000e620008000a00 */
[----:B0-----:R-:W-:-:S04]  /*0a90*/  IADD3 R0, PT, PT, R8, R0, R7 ;  /* 0x0000000008007210 */ /* 0x001fc80007ffe007 */
[----:B------:R-:W-:-:S04]  /*0aa0*/  IADD3 R0, PT, PT, R10, R0, R9 ;  /* 0x000000000a007210 */ /* 0x000fc80007ffe009 */
[----:B-1----:R-:W-:-:S05]  /*0ab0*/  IADD3 R0, PT, PT, R2, R0, R11 ;  /* 0x0000000002007210 */ /* 0x002fca0007ffe00b */
[----:B------:R-:W-:Y:S01]  /*0ac0*/  IMAD.IADD R7, R0, 0x1, R3 ;  /* 0x0000000100077824 */ /* 0x000fe200078e0203 */
[----:B------:R-:W-:Y:S06]  /*0ad0*/  BRA `(.L_x_102) ;  /* 0x0000001000cc7947 */ /* 0x000fec0003800000 */
.L_x_101:
[C---:B0-----:R-:W-:Y:S01]  /*0ae0*/  LOP3.LUT R2, R5.reuse, 0x3e0, RZ, 0xc0, !PT ;  /* 0x000003e005027812 */ /* 0x041fe200078ec0ff */
[----:B------:R-:W0:Y:S01]  /*0af0*/  S2R R12, SR_LANEID ;  /* 0x00000000000c7919 */ /* 0x000e220000000000 */
[----:B------:R-:W-:Y:S02]  /*0b00*/  ISETP.NE.AND P5, PT, R5, RZ, PT ;  /* 0x000000ff0500720c */ /* 0x000fe40003fa5270 */
[----:B------:R-:W-:Y:S01]  /*0b10*/  LOP3.LUT R7, RZ, R2, RZ, 0x33, !PT ;  /* 0x00000002ff077212 */ /* 0x000fe200078e33ff */
[----:B------:R-:W-:-:S04]  /*0b20*/  VIADD R3, R2, 0x20 ;  /* 0x0000002002037836 */ /* 0x000fc80000000000 */
[----:B------:R-:W-:Y:S01]  /*0b30*/  IMAD.IADD R7, R7, 0x1, R4 ;  /* 0x0000000107077824 */ /* 0x000fe200078e0204 */
[----:B------:R-:W-:-:S04]  /*0b40*/  ISETP.GT.U32.AND P0, PT, R3, R4, PT ;  /* 0x000000040300720c */ /* 0x000fc80003f04070 */
        /* <DEDUP_REMOVED lines=10> */
[----:B------:R-:W-:Y:S01]  /*0bf0*/  @!P1 SHF.R.U32.HI R9, RZ, 0x3, R5 ;  /* 0x00000003ff099819 */ /* 0x000fe20000011605 */
[----:B------:R-:W1:Y:S03]  /*0c00*/  SHFL.DOWN PT, R7, R2, 0x2, R3 ;  /* 0x0840000002077989 */ /* 0x000e6600000e0003 */
[----:B------:R-:W-:Y:S02]  /*0c10*/  @!P1 LOP3.LUT R9, R9, 0x7c, RZ, 0xc0, !PT ;  /* 0x0000007c09099812 */ /* 0x000fe400078ec0ff */
[----:B-1----:R-:W-:Y:S02]  /*0c20*/  SEL R7, R7, RZ, !P0 ;  /* 0x000000ff07077207 */ /* 0x002fe40004000000 */
[----:B------:R-:W-:Y:S02]  /*0c30*/  ISETP.GT.AND P0, PT, R10, R3, PT ;  /* 0x000000030a00720c */ /* 0x000fe40003f04270 */
[----:B------:R-:W-:Y:S01]  /*0c40*/  @!P1 MOV R10, 0x400 ;  /* 0x00000400000a9802 */ /* 0x000fe20000000f00 */
[----:B------:R-:W-:-:S02]  /*0c50*/  IMAD.IADD R8, R2, 0x1, R7 ;  /* 0x0000000102087824 */ /* 0x000fc400078e0207 */
[----:B------:R-:W-:Y:S01]  /*0c60*/  VIADD R2, R12, 0x8 ;  /* 0x000000080c027836 */ /* 0x000fe20000000000 */
[----:B0-----:R-:W-:Y:S02]  /*0c70*/  @!P1 LEA R10, R11, R10, 0x18 ;  /* 0x0000000a0b0a9211 */ /* 0x001fe400078ec0ff */
        /* <DEDUP_REMOVED lines=11> */
[----:B0-----:R-:W-:-:S05]  /*0d30*/  SEL R7, R7, RZ, !P0 ;  /* 0x000000ff07077207 */ /* 0x001fca0004000000 */
[----:B------:R-:W-:-:S05]  /*0d40*/  IMAD.IADD R7, R2, 0x1, R7 ;  /* 0x0000000102077824 */ /* 0x000fca00078e0207 */
[----:B------:R0:W-:Y:S01]  /*0d50*/  @!P1 STS [R10+0x8], R7 ;  /* 0x000008070a009388 */ /* 0x0001e20000000800 */
[----:B------:R-:W-:Y:S06]  /*0d60*/  BAR.SYNC.DEFER_BLOCKING 0x0 ;  /* 0x0000000000007b1d */ /* 0x000fec0000010000 */
[----:B------:R-:W-:Y:S05]  /*0d70*/  @P5 BRA `(.L_x_102) ;  /* 0x0000001000245947 */ /* 0x000fea0003800000 */
[----:B------:R-:W1:Y:S01]  /*0d80*/  S2UR UR5, SR_CgaCtaId ;  /* 0x00000000000579c3 */ /* 0x000e620000008800 */
[----:B------:R-:W-:Y:S01]  /*0d90*/  UMOV UR4, 0x400 ;  /* 0x0000040000047882 */ /* 0x000fe20000000000 */
[C---:B------:R-:W-:Y:S02]  /*0da0*/  ISETP.GT.U32.AND P0, PT, R4.reuse, 0x40, PT ;  /* 0x000000400400780c */ /* 0x040fe40003f04070 */
[C---:B------:R-:W-:Y:S02]  /*0db0*/  ISETP.GT.U32.AND P6, PT, R4.reuse, 0x20, PT ;  /* 0x000000200400780c */ /* 0x040fe40003fc4070 */
[C---:B------:R-:W-:Y:S02]  /*0dc0*/  ISETP.GT.U32.AND P4, PT, R4.reuse, 0x60, PT ;  /* 0x000000600400780c */ /* 0x040fe40003f84070 */
[----:B------:R-:W-:Y:S02]  /*0dd0*/  ISETP.GT.U32.AND P2, PT, R4, 0x80, PT ;  /* 0x000000800400780c */ /* 0x000fe40003f44070 */
[----:B------:R-:W-:-:S02]  /*0de0*/  ISETP.GT.U32.AND.EX P0, PT, R0, RZ, PT, P0 ;  /* 0x000000ff0000720c */ /* 0x000fc40003f04100 */
[----:B------:R-:W-:Y:S02]  /*0df0*/  ISETP.GT.U32.AND.EX P6, PT, R0, RZ, PT, P6 ;  /* 0x000000ff0000720c */ /* 0x000fe40003fc4160 */
[C---:B------:R-:W-:Y:S02]  /*0e00*/  ISETP.GT.U32.AND P3, PT, R4.reuse, 0xa0, PT ;  /* 0x000000a00400780c */ /* 0x040fe40003f64070 */
[----:B------:R-:W-:Y:S02]  /*0e10*/  ISETP.GT.U32.AND P1, PT, R4, 0xc0, PT ;  /* 0x000000c00400780c */ /* 0x000fe40003f24070 */
[C---:B------:R-:W-:Y:S02]  /*0e20*/  ISETP.GT.U32.AND.EX P4, PT, R0.reuse, RZ, PT, P4 ;  /* 0x000000ff0000720c */ /* 0x040fe40003f84140 */
[C---:B------:R-:W-:Y:S02]  /*0e30*/  ISETP.GT.U32.AND.EX P2, PT, R0.reuse, RZ, PT, P2 ;  /* 0x000000ff0000720c */ /* 0x040fe40003f44120 */
[C---:B------:R-:W-:Y:S01]  /*0e40*/  ISETP.GT.U32.AND.EX P3, PT, R0.reuse, RZ, PT, P3 ;  /* 0x000000ff0000720c */ /* 0x040fe20003f64130 */
[----:B-1----:R-:W-:Y:S01]  /*0e50*/  ULEA UR4, UR5, UR4, 0x18 ;  /* 0x0000000405047291 */ /* 0x002fe2000f8ec0ff */
[----:B------:R-:W-:-:S08]  /*0e60*/  ISETP.GT.U32.AND.EX P1, PT, R0, RZ, PT, P1 ;  /* 0x000000ff0000720c */ /* 0x000fd00003f24110 */
[----:B0-----:R-:W0:Y:S04]  /*0e70*/  LDS.128 R8, [UR4+0x10] ;  /* 0x00001004ff087984 */ /* 0x001e280008000c00 */
[----:B------:R-:W1:Y:S04]  /*0e80*/  LDS R5, [UR4+0xc] ;  /* 0x00000c04ff057984 */ /* 0x000e680008000800 */
[----:B------:R-:W2:Y:S01]  /*0e90*/  LDS.64 R2, [UR4+0x20] ;  /* 0x00002004ff027984 */ /* 0x000ea20008000a00 */
[----:B0-----:R-:W-:Y:S02]  /*0ea0*/  SEL R8, R8, RZ, P0 ;  /* 0x000000ff08087207 */ /* 0x001fe40000000000 */
[----:B------:R-:W-:-:S02]  /*0eb0*/  ISETP.GT.U32.AND P0, PT, R4, 0xe0, PT ;  /* 0x000000e00400780c */ /* 0x000fc40003f04070 */
[----:B-1----:R-:W-:Y:S02]  /*0ec0*/  SEL R6, R5, RZ, P6 ;  /* 0x000000ff05067207 */ /* 0x002fe40003000000 */
[----:B------:R-:W-:Y:S02]  /*0ed0*/  SEL R9, R9, RZ, P4 ;  /* 0x000000ff09097207 */ /* 0x000fe40002000000 */
[----:B------:R-:W-:Y:S02]  /*0ee0*/  IADD3 R6, PT, PT, R8, R6, R7 ;  /* 0x0000000608067210 */ /* 0x000fe40007ffe007 */
[----:B------:R-:W-:Y:S02]  /*0ef0*/  SEL R10, R10, RZ, P2 ;  /* 0x000000ff0a0a7207 */ /* 0x000fe40001000000 */
[----:B------:R-:W-:Y:S02]  /*0f00*/  ISETP.GT.U32.AND.EX P0, PT, R0, RZ, PT, P0 ;  /* 0x000000ff0000720c */ /* 0x000fe40003f04100 */
[----:B------:R-:W-:-:S02]  /*0f10*/  SEL R11, R11, RZ, P3 ;  /* 0x000000ff0b0b7207 */ /* 0x000fc40001800000 */
[----:B------:R-:W-:Y:S02]  /*0f20*/  IADD3 R6, PT, PT, R10, R6, R9 ;  /* 0x000000060a067210 */ /* 0x000fe40007ffe009 */
[----:B--2---:R-:W-:Y:S02]  /*0f30*/  SEL R2, R2, RZ, P1 ;  /* 0x000000ff02027207 */ /* 0x004fe40000800000 */
[----:B------:R-:W-:Y:S02]  /*0f40*/  SEL R3, R3, RZ, P0 ;  /* 0x000000ff03037207 */ /* 0x000fe40000000000 */
[----:B------:R-:W-:-:S05]  /*0f50*/  IADD3 R2, PT, PT, R2, R6, R11 ;  /* 0x0000000602027210 */ /* 0x000fca0007ffe00b */
[----:B------:R-:W-:Y:S01]  /*0f60*/  IMAD.IADD R7, R2, 0x1, R3 ;  /* 0x0000000102077824 */ /* 0x000fe200078e0203 */
[----:B------:R-:W-:Y:S06]  /*0f70*/  BRA `(.L_x_102) ;  /* 0x0000000c00a47947 */ /* 0x000fec0003800000 */
.L_x_88:
[----:B------:R-:W0:Y:S01]  /*0f80*/  S2R R8, SR_TID.X ;  /* 0x0000000000087919 */ /* 0x000e220000002100 */
[----:B------:R-:W0:Y:S02]  /*0f90*/  LDC.64 R2, c[0x0][0x380] ;  /* 0x0000e000ff027b82 */ /* 0x000e240000000a00 */
[----:B0-----:R-:W-:-:S05]  /*0fa0*/  IMAD.WIDE.U32 R2, R8, 0x4, R2 ;  /* 0x0000000408027825 */ /* 0x001fca00078e0002 */
        /* <DEDUP_REMOVED lines=16> */
[----:B--2---:R-:W-:-:S04]  /*10b0*/  IADD3 R5, PT, PT, R7, R6, R5 ;  /* 0x0000000607057210 */ /* 0x004fc80007ffe005 */
[----:B---3--:R-:W-:Y:S01]  /*10c0*/  IADD3 R5, PT, PT, R12, R9, R5 ;  /* 0x000000090c057210 */ /* 0x008fe20007ffe005 */
[----:B------:R-:W-:Y:S01]  /*10d0*/  IMAD.MOV.U32 R9, RZ, RZ, 0x1000 ;  /* 0x00001000ff097424 */ /* 0x000fe200078e00ff */
[----:B------:R-:W-:-:S04]  /*10e0*/  IADD3 R12, P1, PT, R4, -0x1000, RZ ;  /* 0xfffff000040c7810 */ /* 0x000fc80007f3e0ff */
[----:B------:R-:W-:Y:S02]  /*10f0*/  ISETP.GE.U32.AND P0, PT, R12, 0x1000, PT ;  /* 0x000010000c00780c */ /* 0x000fe40003f06070 */
[----:B----4-:R-:W-:Y:S01]  /*1100*/  IADD3 R5, PT, PT, R14, R11, R5 ;  /* 0x0000000b0e057210 */ /* 0x010fe20007ffe005 */
[----:B------:R-:W-:Y:S01]  /*1110*/  IMAD.MOV.U32 R11, RZ, RZ, RZ ;  /* 0x000000ffff0b7224 */ /* 0x000fe200078e00ff */
[----:B------:R-:W-:-:S04]  /*1120*/  IADD3.X R14, PT, PT, R0, -0x1, RZ, P1, !PT ;  /* 0xffffffff000e7810 */ /* 0x000fc80000ffe4ff */
[----:B------:R-:W-:Y:S02]  /*1130*/  ISETP.GE.U32.AND.EX P0, PT, R14, RZ, PT, P0 ;  /* 0x000000ff0e00720c */ /* 0x000fe40003f06100 */
[----:B-----5:R-:W-:-:S04]  /*1140*/  IADD3 R5, PT, PT, R16, R13, R5 ;  /* 0x0000000d10057210 */ /* 0x020fc80007ffe005 */
[----:B------:R-:W-:-:S04]  /*1150*/  IADD3 R5, PT, PT, R18, R15, R5 ;  /* 0x0000000f12057210 */ /* 0x000fc80007ffe005 */
[----:B------:R-:W-:-:S04]  /*1160*/  IADD3 R5, PT, PT, R20, R17, R5 ;  /* 0x0000001114057210 */ /* 0x000fc80007ffe005 */
[----:B------:R-:W-:-:S05]  /*1170*/  IADD3 R5, PT, PT, R22, R19, R5 ;  /* 0x0000001316057210 */ /* 0x000fca0007ffe005 */
[----:B------:R-:W-:Y:S01]  /*1180*/  IMAD.IADD R10, R10, 0x1, R5 ;  /* 0x000000010a0a7824 */ /* 0x000fe200078e0205 */
[----:B------:R-:W-:Y:S06]  /*1190*/  @!P0 BRA `(.L_x_103) ;  /* 0x0000000000a08947 */ /* 0x000fec0003800000 */
[----:B------:R-:W0:Y:S01]  /*11a0*/  LDC.64 R4, c[0x0][0x390] ;  /* 0x0000e400ff047b82 */ /* 0x000e220000000a00 */
[----:B------:R-:W-:Y:S02]  /*11b0*/  IMAD.MOV.U32 R9, RZ, RZ, 0x1000 ;  /* 0x00001000ff097424 */ /* 0x000fe400078e00ff */
[----:B------:R-:W-:-:S07]  /*11c0*/  IMAD.MOV.U32 R11, RZ, RZ, RZ ;  /* 0x000000ffff0b7224 */ /* 0x000fce00078e00ff */
.L_x_105:
[----:B------:R-:W-:-:S04]  /*11d0*/  LEA R6, P0, R9, R2, 0x2 ;  /* 0x0000000209067211 */ /* 0x000fc800078010ff */
[----:B------:R-:W-:-:S05]  /*11e0*/  LEA.HI.X R7, R9, R3, R11, 0x2, P0 ;  /* 0x0000000309077211 */ /* 0x000fca00000f140b */
        /* <DEDUP_REMOVED lines=16> */
[----:B--2---:R-:W-:-:S02]  /*12f0*/  IADD3 R25, PT, PT, R26, R25, R10 ;  /* 0x000000191a197210 */ /* 0x004fc40007ffe00a */
[----:B0-----:R-:W-:-:S04]  /*1300*/  IADD3 R10, P1, PT, -R9, R4, RZ ;  /* 0x00000004090a7210 */ /* 0x001fc80007f3e1ff */
[----:B------:R-:W-:Y:S02]  /*1310*/  ISETP.GE.U32.AND P0, PT, R10, 0x1000, PT ;  /* 0x000010000a00780c */ /* 0x000fe40003f06070 */
[----:B---3--:R-:W-:-:S04]  /*1320*/  IADD3 R25, PT, PT, R28, R27, R25 ;  /* 0x0000001b1c197210 */ /* 0x008fc80007ffe019 */
[----:B----4-:R-:W-:-:S04]  /*1330*/  IADD3 R23, PT, PT, R23, R24, R25 ;  /* 0x0000001817177210 */ /* 0x010fc80007ffe019 */
[----:B-----5:R-:W-:Y:S01]  /*1340*/  IADD3 R21, PT, PT, R21, R0, R23 ;  /* 0x0000000015157210 */ /* 0x020fe20007ffe017 */
[----:B------:R-:W-:-:S04]  /*1350*/  IMAD.MOV.U32 R0, RZ, RZ, R5 ;  /* 0x000000ffff007224 */ /* 0x000fc800078e0005 */
[----:B------:R-:W-:Y:S01]  /*1360*/  IMAD.X R10, R0, 0x1, ~R11, P1 ;  /* 0x00000001000a7824 */ /* 0x000fe200008e0e0b */
[----:B------:R-:W-:-:S04]  /*1370*/  IADD3 R13, PT, PT, R16, R13, R21 ;  /* 0x0000000d100d7210 */ /* 0x000fc80007ffe015 */
[----:B------:R-:W-:Y:S02]  /*1380*/  ISETP.GE.U32.AND.EX P0, PT, R10, RZ, PT, P0 ;  /* 0x000000ff0a00720c */ /* 0x000fe40003f06100 */
[----:B------:R-:W-:-:S04]  /*1390*/  IADD3 R13, PT, PT, R18, R15, R13 ;  /* 0x0000000f120d7210 */ /* 0x000fc80007ffe00d */
[----:B------:R-:W-:-:S04]  /*13a0*/  IADD3 R13, PT, PT, R20, R17, R13 ;  /* 0x00000011140d7210 */ /* 0x000fc80007ffe00d */
[----:B------:R-:W-:-:S03]  /*13b0*/  IADD3 R10, PT, PT, R22, R19, R13 ;  /* 0x00000013160a7210 */ /* 0x000fc60007ffe00d */
[----:B------:R-:W-:Y:S05]  /*13c0*/  @!P0 BRA `(.L_x_104) ;  /* 0x0000000400e88947 */ /* 0x000fea0003800000 */
[----:B------:R-:W-:-:S05]  /*13d0*/  IADD3 R9, P0, PT, R9, 0x1000, RZ ;  /* 0x0000100009097810 */ /* 0x000fca0007f1e0ff */
[----:B------:R-:W-:Y:S01]  /*13e0*/  IMAD.X R11, RZ, RZ, R11, P0 ;  /* 0x000000ffff0b7224 */ /* 0x000fe200000e060b */
[----:B------:R-:W-:-:S04]  /*13f0*/  ISETP.GT.U32.AND P0, PT, R9, R12, PT ;  /* 0x0000000c0900720c */ /* 0x000fc80003f04070 */
[----:B------:R-:W-:-:S13]  /*1400*/  ISETP.GT.U32.AND.EX P0, PT, R11, R14, PT, P0 ;  /* 0x0000000e0b00720c */ /* 0x000fda0003f04100 */
[----:B------:R-:W-:Y:S05]  /*1410*/  @!P0 BRA `(.L_x_105) ;  /* 0xfffffffc006c8947 */ /* 0x000fea000383ffff */
.L_x_103:
[----:B------:R-:W-:Y:S01]  /*1420*/  IMAD.IADD R3, R4, 0x1, -R9 ;  /* 0x0000000104037824 */ /* 0x000fe200078e0a09 */
[----:B------:R-:W-:Y:S01]  /*1430*/  ISETP.GE.U32.AND P1, PT, R9, R4, PT ;  /* 0x000000040900720c */ /* 0x000fe20003f26070 */
[----:B------:R-:W-:Y:S03]  /*1440*/  BSSY.RECONVERGENT B1, `(.L_x_104) ;  /* 0x0000072000017945 */ /* 0x000fe60003800200 */
[----:B------:R-:W-:-:S04]  /*1450*/  ISETP.GE.AND P0, PT, R8, R3, PT ;  /* 0x000000030800720c */ /* 0x000fc80003f06270 */
[----:B------:R-:W-:-:S13]  /*1460*/  ISETP.GE.U32.OR.EX P0, PT, R11, R0, P0, P1 ;  /* 0x000000000b00720c */ /* 0x000fda0000706510 */
[----:B------:R-:W-:Y:S05]  /*1470*/  @P0 BRA `(.L_x_106) ;  /* 0x0000000400b80947 */ /* 0x000fea0003800000 */
[----:B------:R-:W-:Y:S01]  /*1480*/  LOP3.LUT R0, RZ, R8, RZ, 0x33, !PT ;  /* 0x00000008ff007212 */ /* 0x000fe200078e33ff */
[----:B------:R-:W-:Y:S03]  /*1490*/  BSSY.RECONVERGENT B2, `(.L_x_107) ;  /* 0x0000031000027945 */ /* 0x000fe60003800200 */
[----:B------:R-:W-:-:S04]  /*14a0*/  IADD3 R0, PT, PT, -R9, R4, R0 ;  /* 0x0000000409007210 */ /* 0x000fc80007ffe100 */
[C---:B------:R-:W-:Y:S02]  /*14b0*/  ISETP.GE.U32.AND P0, PT, R0.reuse, 0xf00, PT ;  /* 0x00000f000000780c */ /* 0x040fe40003f06070 */
[----:B------:R-:W-:Y:S01]  /*14c0*/  LEA.HI R4, R0, 0x1, RZ, 0x18 ;  /* 0x0000000100047811 */ /* 0x000fe200078fc0ff */
[----:B------:R-:W-:-:S03]  /*14d0*/  IMAD.MOV.U32 R0, RZ, RZ, R8 ;  /* 0x000000ffff007224 */ /* 0x000fc600078e0008 */
[----:B------:R-:W-:-:S04]  /*14e0*/  LOP3.LUT R24, R4, 0xf, RZ, 0xc0, !PT ;  /* 0x0000000f04187812 */ /* 0x000fc800078ec0ff */
[----:B------:R-:W-:-:S03]  /*14f0*/  ISETP.NE.AND P1, PT, R24, RZ, PT ;  /* 0x000000ff1800720c */ /* 0x000fc60003f25270 */
[----:B------:R-:W-:Y:S10]  /*1500*/  @!P0 BRA `(.L_x_108) ;  /* 0x0000000000a48947 */ /* 0x000ff40003800000 */
[----:B------:R-:W0:Y:S01]  /*1510*/  LDCU.64 UR4, c[0x0][0x380] ;  /* 0x00007000ff0477ac */ /* 0x000e220008000a00 */
[----:B------:R-:W-:Y:S02]  /*1520*/  IADD3 R3, P0, PT, R8, R9, RZ ;  /* 0x0000000908037210 */ /* 0x000fe40007f1e0ff */
[----:B------:R-:W-:-:S03]  /*1530*/  LOP3.LUT R6, R4, 0x1fffff0, RZ, 0xc0, !PT ;  /* 0x01fffff004067812 */ /* 0x000fc600078ec0ff */
[----:B------:R-:W-:Y:S02]  /*1540*/  IMAD.X R0, RZ, RZ, R11, P0 ;  /* 0x000000ffff007224 */ /* 0x000fe400000e060b */
[----:B------:R-:W-:Y:S01]  /*1550*/  IMAD.MOV R6, RZ, RZ, -R6 ;  /* 0x000000ffff067224 */ /* 0x000fe200078e0a06 */
[----:B0-----:R-:W-:-:S04]  /*1560*/  LEA R15, P2, R3, UR4, 0x2 ;  /* 0x00000004030f7c11 */ /* 0x001fc8000f8410ff */
[----:B------:R-:W-:Y:S02]  /*1570*/  IADD3 R15, P0, PT, R15, 0x2000, RZ ;  /* 0x000020000f0f7810 */ /* 0x000fe40007f1e0ff */
[----:B------:R-:W-:Y:S01]  /*1580*/  LEA.HI.X R3, R3, UR5, R0, 0x2, P2 ;  /* 0x0000000503037c11 */ /* 0x000fe200090f1400 */
[----:B------:R-:W-:-:S04]  /*1590*/  IMAD.MOV.U32 R0, RZ, RZ, R8 ;  /* 0x000000ffff007224 */ /* 0x000fc800078e0008 */
[----:B------:R-:W-:-:S07]  /*15a0*/  IMAD.X R3, RZ, RZ, R3, P0 ;  /* 0x000000ffff037224 */ /* 0x000fce00000e0603 */
.L_x_109:
        /* <DEDUP_REMOVED lines=31> */
.L_x_108:
[----:B------:R-:W-:Y:S05]  /*17a0*/  BSYNC.RECONVERGENT B2 ;  /* 0x0000000000027941 */ /* 0x000fea0003800200 */
.L_x_107:
[----:B------:R-:W-:Y:S05]  /*17b0*/  @!P1 BRA `(.L_x_106) ;  /* 0x0000000000e89947 */ /* 0x000fea0003800000 */
[----:B------:R-:W-:Y:S01]  /*17c0*/  ISETP.GE.U32.AND P0, PT, R24, 0x8, PT ;  /* 0x000000081800780c */ /* 0x000fe20003f06070 */
[----:B------:R-:W-:Y:S01]  /*17d0*/  BSSY.RECONVERGENT B2, `(.L_x_110) ;  /* 0x0000016000027945 */ /* 0x000fe20003800200 */
[----:B------:R-:W-:-:S04]  /*17e0*/  LOP3.LUT R17, R4, 0x7, RZ, 0xc0, !PT ;  /* 0x0000000704117812 */ /* 0x000fc800078ec0ff */
[----:B------:R-:W-:-:S07]  /*17f0*/  ISETP.NE.AND P1, PT, R17, RZ, PT ;  /* 0x000000ff1100720c */ /* 0x000fce0003f25270 */
[----:B------:R-:W-:Y:S06]  /*1800*/  @!P0 BRA `(.L_x_111) ;  /* 0x0000000000488947 */ /* 0x000fec0003800000 */
[----:B------:R-:W0:Y:S01]  /*1810*/  LDCU.64 UR4, c[0x0][0x380] ;  /* 0x00007000ff0477ac */ /* 0x000e220008000a00 */
[----:B------:R-:W-:-:S05]  /*1820*/  IADD3 R3, P0, PT, R0, R9, RZ ;  /* 0x0000000900037210 */ /* 0x000fca0007f1e0ff */
[----:B------:R-:W-:Y:S01]  /*1830*/  IMAD.X R6, RZ, RZ, R11, P0 ;  /* 0x000000ffff067224 */ /* 0x000fe200000e060b */
        /* <DEDUP_REMOVED lines=15> */
.L_x_111:
[----:B------:R-:W-:Y:S05]  /*1930*/  BSYNC.RECONVERGENT B2 ;  /* 0x0000000000027941 */ /* 0x000fea0003800200 */
.L_x_110:
        /* <DEDUP_REMOVED lines=18> */
.L_x_113:
[----:B------:R-:W-:Y:S05]  /*1a60*/  BSYNC.RECONVERGENT B2 ;  /* 0x0000000000027941 */ /* 0x000fea0003800200 */
.L_x_112:
[----:B------:R-:W-:Y:S05]  /*1a70*/  @!P1 BRA `(.L_x_106) ;  /* 0x0000000000389947 */ /* 0x000fea0003800000 */
[----:B------:R-:W0:Y:S01]  /*1a80*/  LDCU.64 UR4, c[0x0][0x380] ;  /* 0x00007000ff0477ac */ /* 0x000e220008000a00 */
[----:B------:R-:W-:Y:S01]  /*1a90*/  IADD3 R5, P0, PT, R0, R9, RZ ;  /* 0x0000000900057210 */ /* 0x000fe20007f1e0ff */
[----:B------:R-:W-:-:S04]  /*1aa0*/  IMAD.MOV R0, RZ, RZ, -R6 ;  /* 0x000000ffff007224 */ /* 0x000fc800078e0a06 */
[----:B------:R-:W-:Y:S01]  /*1ab0*/  IMAD.X R4, RZ, RZ, R11, P0 ;  /* 0x000000ffff047224 */ /* 0x000fe200000e060b */
[----:B0-----:R-:W-:-:S04]  /*1ac0*/  LEA R2, P1, R5, UR4, 0x2 ;  /* 0x0000000405027c11 */ /* 0x001fc8000f8210ff */
[----:B------:R-:W-:-:S09]  /*1ad0*/  LEA.HI.X R5, R5, UR5, R4, 0x2, P1 ;  /* 0x0000000505057c11 */ /* 0x000fd200088f1404 */
.L_x_114:
[----:B------:R-:W-:-:S06]  /*1ae0*/  IMAD.MOV.U32 R3, RZ, RZ, R5 ;  /* 0x000000ffff037224 */ /* 0x000fcc00078e0005 */
[----:B------:R0:W2:Y:S01]  /*1af0*/  LDG.E R3, desc[UR6][R2.64] ;  /* 0x0000000602037981 */ /* 0x0000a2000c1e1900 */
[----:B------:R-:W-:-:S05]  /*1b00*/  VIADD R0, R0, 0x1 ;  /* 0x0000000100007836 */ /* 0x000fca0000000000 */
[----:B------:R-:W-:Y:S02]  /*1b10*/  ISETP.NE.AND P0, PT, R0, RZ, PT ;  /* 0x000000ff0000720c */ /* 0x000fe40003f05270 */
[----:B0-----:R-:W-:-:S05]  /*1b20*/  IADD3 R2, P1, PT, R2, 0x400, RZ ;  /* 0x0000040002027810 */ /* 0x001fca0007f3e0ff */
[----:B------:R-:W-:Y:S02]  /*1b30*/  IMAD.X R5, RZ, RZ, R5, P1 ;  /* 0x000000ffff057224 */ /* 0x000fe400008e0605 */
[----:B--2---:R-:W-:-:S04]  /*1b40*/  IMAD.IADD R10, R3, 0x1, R10 ;  /* 0x00000001030a7824 */ /* 0x004fc800078e020a */
[----:B------:R-:W-:Y:S05]  /*1b50*/  @P0 BRA `(.L_x_114) ;  /* 0xfffffffc00e00947 */ /* 0x000fea000383ffff */
.L_x_106:
[----:B------:R-:W-:Y:S05]  /*1b60*/  BSYNC.RECONVERGENT B1 ;  /* 0x0000000000017941 */ /* 0x000fea0003800200 */
.L_x_104:
[----:B------:R-:W0:Y:S01]  /*1b70*/  S2R R6, SR_LANEID ;  /* 0x0000000000067919 */ /* 0x000e220000000000 */
[----:B------:R-:W-:Y:S01]  /*1b80*/  ISETP.NE.AND P5, PT, R8, RZ, PT ;  /* 0x000000ff0800720c */ /* 0x000fe20003fa5270 */
        /* <DEDUP_REMOVED lines=39> */
[----:B------:R-:W-:-:S07]  /*1e00*/  IMAD.IADD R7, R0, 0x1, R3 ;  /* 0x0000000100077824 */ /* 0x000fce00078e0203 */
.L_x_102:
[----:B------:R-:W-:Y:S05]  /*1e10*/  BSYNC.RECONVERGENT B0 ;  /* 0x0000000000007941 */ /* 0x000fea0003800200 */
.L_x_87:
[----:B------:R-:W-:Y:S05]  /*1e20*/  @P5 EXIT ;  /* 0x000000000000594d */ /* 0x000fea0003800000 */
[----:B------:R-:W3:Y:S01]  /*1e30*/  LDC.64 R2, c[0x0][0x388] ;  /* 0x0000e200ff027b82 */ /* 0x000ee20000000a00 */
[----:B------:R-:W0:Y:S02]  /*1e40*/  LDCU UR4, c[0x0][0x39c] ;  /* 0x00007380ff0477ac */ /* 0x000e240008000800 */
[----:B012---:R-:W-:-:S05]  /*1e50*/  VIADD R7, R7, UR4 ;  /* 0x0000000407077c36 */ /* 0x007fca0008000000 */
[----:B---3--:R-:W-:Y:S01]  /*1e60*/  STG.E desc[UR6][R2.64], R7 ;  /* 0x0000000702007986 */ /* 0x008fe2000c101906 */
[----:B------:R-:W-:Y:S05]  /*1e70*/  EXIT ;  /* 0x000000000000794d */ /* 0x000fea0003800000 */
.L_x_115:
        /* <DEDUP_REMOVED lines=16> */
.L_x_243:


//--------------------- .text._ZN3cub18CUB_300001_SM_10006detail6reduce28DeviceReduceSingleTileKernelINS2_10policy_hubIijN4cuda3std3__44plusIiEEE10Policy1000EPiSC_iS9_iiNS7_10__identityEEEvT0_T1_T2_T3_T4_T6_ --------------------------
	.section	.text._ZN3cub18CUB_300001_SM_10006detail6reduce28DeviceReduceSingleTileKernelINS2_10policy_hubIijN4cuda3std3__44plusIiEEE10Policy1000EPiSC_iS9_iiNS7_10__identityEEEvT0_T1_T2_T3_T4_T6_,"ax",@progbits
	.align	128
        .global         _ZN3cub18CUB_300001_SM_10006detail6reduce28DeviceReduceSingleTileKernelINS2_10policy_hubIijN4cuda3std3__44plusIiEEE10Policy1000EPiSC_iS9_iiNS7_10__identityEEEvT0_T1_T2_T3_T4_T6_
        .type           _ZN3cub18CUB_300001_SM_10006detail6reduce28DeviceReduceSingleTileKernelINS2_10policy_hubIijN4cuda3std3__44plusIiEEE10Policy1000EPiSC_iS9_iiNS7_10__identityEEEvT0_T1_T2_T3_T4_T6_,@function
        .size           _ZN3cub18CUB_300001_SM_10006detail6reduce28DeviceReduceSingleTileKernelINS2_10policy_hubIijN4cuda3std3__44plusIiEEE10Policy1000EPiSC_iS9_iiNS7_10__identityEEEvT0_T1_T2_T3_T4_T6_,(.L_x_244 - _ZN3cub18CUB_300001_SM_10006detail6reduce28DeviceReduceSingleTileKernelINS2_10policy_hubIijN4cuda3std3__44plusIiEEE10Policy1000EPiSC_iS9_iiNS7_10__identityEEEvT0_T1_T2_T3_T4_T6_)
        .other          _ZN3cub18CUB_300001_SM_10006detail6reduce28DeviceReduceSingleTileKernelINS2_10policy_hubIijN4cuda3std3__44plusIiEEE10Policy1000EPiSC_iS9_iiNS7_10__identityEEEvT0_T1_T2_T3_T4_T6_,@"STO_CUDA_ENTRY STV_DEFAULT"
_ZN3cub18CUB_300001_SM_10006detail6reduce28DeviceReduceSingleTileKernelINS2_10policy_hubIijN4cuda3std3__44plusIiEEE10Policy1000EPiSC_iS9_iiNS7_10__identityEEEvT0_T1_T2_T3_T4_T6_:
.text._ZN3cub18CUB_300001_SM_10006detail6reduce28DeviceReduceSingleTileKernelINS2_10policy_hubIijN4cuda3std3__44plusIiEEE10Policy1000EPiSC_iS9_iiNS7_10__identityEEEvT0_T1_T2_T3_T4_T6_:
        /* <DEDUP_REMOVED lines=13> */
.L_x_116:
        /* <DEDUP_REMOVED lines=16> */
.L_x_121:
[----:B------:R-:W-:Y:S05]  /*01d0*/  BSYNC.RECONVERGENT B1 ;  /* 0x0000000000017941 */ /* 0x000fea0003800200 */
.L_x_120:
        /* <DEDUP_REMOVED lines=16> */
.L_x_126:
        /* <DEDUP_REMOVED lines=9> */
.L_x_125:
[----:B------:R-:W-:Y:S05]  /*0370*/  BSYNC.RECONVERGENT B2 ;  /* 0x0000000000027941 */ /* 0x000fea0003800200 */
.L_x_124:
        /* <DEDUP_REMOVED lines=8> */
.L_x_129:
        /* <DEDUP_REMOVED lines=35> */
.L_x_128:
[----:B------:R-:W-:Y:S05]  /*0630*/  BSYNC.RECONVERGENT B2 ;  /* 0x0000000000027941 */ /* 0x000fea0003800200 */
.L_x_127:
        /* <DEDUP_REMOVED lines=22> */
.L_x_131:
[----:B------:R-:W-:Y:S05]  /*07a0*/  BSYNC.RECONVERGENT B2 ;  /* 0x0000000000027941 */ /* 0x000fea0003800200 */
.L_x_130:
        /* <DEDUP_REMOVED lines=10> */
.L_x_123:
[----:B------:R-:W-:Y:S05]  /*0850*/  BSYNC.RECONVERGENT B1 ;  /* 0x0000000000017941 */ /* 0x000fea0003800200 */
.L_x_122:
        /* <DEDUP_REMOVED lines=45> */
.L_x_132:
        /* <DEDUP_REMOVED lines=67> */
.L_x_119:
        /* <DEDUP_REMOVED lines=22> */
.L_x_136:
        /* <DEDUP_REMOVED lines=20> */
.L_x_134:
        /* <DEDUP_REMOVED lines=20> */
.L_x_140:
        /* <DEDUP_REMOVED lines=8> */
.L_x_139:
[----:B------:R-:W-:Y:S05]  /*13c0*/  BSYNC.RECONVERGENT B2 ;  /* 0x0000000000027941 */ /* 0x000fea0003800200 */
.L_x_138:
        /* <DEDUP_REMOVED lines=16> */
.L_x_143:
        /* <DEDUP_REMOVED lines=39> */
.L_x_142:
[----:B------:R-:W-:Y:S05]  /*1740*/  BSYNC.RECONVERGENT B2 ;  /* 0x0000000000027941 */ /* 0x000fea0003800200 */
.L_x_141:
        /* <DEDUP_REMOVED lines=27> */
.L_x_145:
[----:B------:R-:W-:Y:S05]  /*1900*/  BSYNC.RECONVERGENT B2 ;  /* 0x0000000000027941 */ /* 0x000fea0003800200 */
.L_x_144:
        /* <DEDUP_REMOVED lines=10> */
.L_x_137:
[----:B------:R-:W-:Y:S05]  /*19b0*/  BSYNC.RECONVERGENT B1 ;  /* 0x0000000000017941 */ /* 0x000fea0003800200 */
.L_x_135:
        /* <DEDUP_REMOVED lines=43> */
.L_x_118:
        /* <DEDUP_REMOVED lines=12> */
.L_x_148:
[----:B------:R-:W-:Y:S05]  /*1d30*/  BSYNC.RECONVERGENT B1 ;  /* 0x0000000000017941 */ /* 0x000fea0003800200 */
.L_x_147:
        /* <DEDUP_REMOVED lines=16> */
.L_x_153:
        /* <DEDUP_REMOVED lines=9> */
.L_x_152:
[----:B------:R-:W-:Y:S05]  /*1ed0*/  BSYNC.RECONVERGENT B2 ;  /* 0x0000000000027941 */ /* 0x000fea0003800200 */
.L_x_151:
        /* <DEDUP_REMOVED lines=8> */
.L_x_156:
        /* <DEDUP_REMOVED lines=35> */
.L_x_155:
[----:B------:R-:W-:Y:S05]  /*2190*/  BSYNC.RECONVERGENT B2 ;  /* 0x0000000000027941 */ /* 0x000fea0003800200 */
.L_x_154:
        /* <DEDUP_REMOVED lines=22> */
.L_x_158:
[----:B------:R-:W-:Y:S05]  /*2300*/  BSYNC.RECONVERGENT B2 ;  /* 0x0000000000027941 */ /* 0x000fea0003800200 */
.L_x_157:
        /* <DEDUP_REMOVED lines=10> */
.L_x_150:
[----:B------:R-:W-:Y:S05]  /*23b0*/  BSYNC.RECONVERGENT B1 ;  /* 0x0000000000017941 */ /* 0x000fea0003800200 */
.L_x_149:
        /* <DEDUP_REMOVED lines=45> */
.L_x_159:
        /* <DEDUP_REMOVED lines=67> */
.L_x_146:
        /* <DEDUP_REMOVED lines=33> */
.L_x_162:
        /* <DEDUP_REMOVED lines=32> */
.L_x_160:
        /* <DEDUP_REMOVED lines=20> */
.L_x_166:
        /* <DEDUP_REMOVED lines=8> */
.L_x_165:
[----:B------:R-:W-:Y:S05]  /*3090*/  BSYNC.RECONVERGENT B2 ;  /* 0x0000000000027941 */ /* 0x000fea0003800200 */
.L_x_164:
        /* <DEDUP_REMOVED lines=16> */
.L_x_169:
        /* <DEDUP_REMOVED lines=39> */
.L_x_168:
[----:B------:R-:W-:Y:S05]  /*3410*/  BSYNC.RECONVERGENT B2 ;  /* 0x0000000000027941 */ /* 0x000fea0003800200 */
.L_x_167:
        /* <DEDUP_REMOVED lines=27> */
.L_x_171:
[----:B------:R-:W-:Y:S05]  /*35d0*/  BSYNC.RECONVERGENT B2 ;  /* 0x0000000000027941 */ /* 0x000fea0003800200 */
.L_x_170:
        /* <DEDUP_REMOVED lines=10> */
.L_x_163:
[----:B------:R-:W-:Y:S05]  /*3680*/  BSYNC.RECONVERGENT B1 ;  /* 0x0000000000017941 */ /* 0x000fea0003800200 */
.L_x_161:
        /* <DEDUP_REMOVED lines=42> */
.L_x_133:
[----:B------:R-:W-:Y:S05]  /*3930*/  BSYNC.RECONVERGENT B0 ;  /* 0x0000000000007941 */ /* 0x000fea0003800200 */
.L_x_117:
[----:B------:R-:W-:Y:S05]  /*3940*/  @P0 EXIT ;  /* 0x000000000000094d */ /* 0x000fea0003800000 */
[----:B-1----:R-:W1:Y:S01]  /*3950*/  LDC.64 R4, c[0x0][0x388] ;  /* 0x0000e200ff047b82 */ /* 0x002e620000000a00 */
[----:B------:R-:W0:Y:S02]  /*3960*/  LDCU UR4, c[0x0][0x398] ;  /* 0x00007300ff0477ac */ /* 0x000e240008000800 */
[----:B0-234-:R-:W-:-:S05]  /*3970*/  VIADD R3, R3, UR4 ;  /* 0x0000000403037c36 */ /* 0x01dfca0008000000 */
[----:B-1----:R-:W-:Y:S01]  /*3980*/  STG.E desc[UR6][R4.64], R3 ;  /* 0x0000000304007986 */ /* 0x002fe2000c101906 */
[----:B------:R-:W-:Y:S05]  /*3990*/  EXIT ;  /* 0x000000000000794d */ /* 0x000fea0003800000 */
.L_x_172:
        /* <DEDUP_REMOVED lines=14> */
.L_x_244:


//--------------------- .text._ZN3cub18CUB_300001_SM_10006detail6reduce18DeviceReduceKernelINS2_10policy_hubIijN4cuda3std3__44plusIiEEE10Policy1000EN6thrust24THRUST_300001_SM_1000_NS6detail15normal_iteratorINSD_10device_ptrIiEEEEjS9_iNS7_10__identityEEEvT0_PT3_T1_NS0_13GridEvenShareISN_EET2_T4_ --------------------------
	.section	.text._ZN3cub18CUB_300001_SM_10006detail6reduce18DeviceReduceKernelINS2_10policy_hubIijN4cuda3std3__44plusIiEEE10Policy1000EN6thrust24THRUST_300001_SM_1000_NS6detail15normal_iteratorINSD_10device_ptrIiEEEEjS9_iNS7_10__identityEEEvT0_PT3_T1_NS0_13GridEvenShareISN_EET2_T4_,"ax",@progbits
	.align	128
        .global         _ZN3cub18CUB_300001_SM_10006detail6reduce18DeviceReduceKernelINS2_10policy_hubIijN4cuda3std3__44plusIiEEE10Policy1000EN6thrust24THRUST_300001_SM_1000_NS6detail15normal_iteratorINSD_10device_ptrIiEEEEjS9_iNS7_10__identityEEEvT0_PT3_T1_NS0_13GridEvenShareISN_EET2_T4_
        .type           _ZN3cub18CUB_300001_SM_10006detail6reduce18DeviceReduceKernelINS2_10policy_hubIijN4cuda3std3__44plusIiEEE10Policy1000EN6thrust24THRUST_300001_SM_1000_NS6detail15normal_iteratorINSD_10device_ptrIiEEEEjS9_iNS7_10__identityEEEvT0_PT3_T1_NS0_13GridEvenShareISN_EET2_T4_,@function
        .size           _ZN3cub18CUB_300001_SM_10006detail6reduce18DeviceReduceKernelINS2_10policy_hubIijN4cuda3std3__44plusIiEEE10Policy1000EN6thrust24THRUST_300001_SM_1000_NS6detail15normal_iteratorINSD_10device_ptrIiEEEEjS9_iNS7_10__identityEEEvT0_PT3_T1_NS0_13GridEvenShareISN_EET2_T4_,(.L_x_245 - _ZN3cub18CUB_300001_SM_10006detail6reduce18DeviceReduceKernelINS2_10policy_hubIijN4cuda3std3__44plusIiEEE10Policy1000EN6thrust24THRUST_300001_SM_1000_NS6detail15normal_iteratorINSD_10device_ptrIiEEEEjS9_iNS7_10__identityEEEvT0_PT3_T1_NS0_13GridEvenShareISN_EET2_T4_)
        .other          _ZN3cub18CUB_300001_SM_10006detail6reduce18DeviceReduceKernelINS2_10policy_hubIijN4cuda3std3__44plusIiEEE10Policy1000EN6thrust24THRUST_300001_SM_1000_NS6detail15normal_iteratorINSD_10device_ptrIiEEEEjS9_iNS7_10__identityEEEvT0_PT3_T1_NS0_13GridEvenShareISN_EET2_T4_,@"STO_CUDA_ENTRY STV_DEFAULT"
_ZN3cub18CUB_300001_SM_10006detail6reduce18DeviceReduceKernelINS2_10policy_hubIijN4cuda3std3__44plusIiEEE10Policy1000EN6thrust24THRUST_300001_SM_1000_NS6detail15normal_iteratorINSD_10device_ptrIiEEEEjS9_iNS7_10__identityEEEvT0_PT3_T1_NS0_13GridEvenShareISN_EET2_T4_:
.text._ZN3cub18CUB_300001_SM_10006detail6reduce18DeviceReduceKernelINS2_10policy_hubIijN4cuda3std3__44plusIiEEE10Policy1000EN6thrust24THRUST_300001_SM_1000_NS6detail15normal_iteratorINSD_10device_ptrIiEEEEjS9_iNS7_10__identityEEEvT0_PT3_T1_NS0_13GridEvenShareISN_EET2_T4_:
[----:B------:R-:W-:Y:S01]  /*0000*/  LDC R1, c[0x0][0x37c] ;  /* 0x0000df00ff017b82 */ /* 0x000fe20000000800 */
[----:B------:R-:W0:Y:S07]  /*0010*/  S2R R3, SR_CTAID.X ;  /* 0x0000000000037919 */ /* 0x000e2e0000002500 */
[----:B------:R-:W1:Y:S01]  /*0020*/  LDC.64 R8, c[0x0][0x3a8] ;  /* 0x0000ea00ff087b82 */ /* 0x000e620000000a00 */
[----:B------:R-:W2:Y:S01]  /*0030*/  LDCU.64 UR6, c[0x0][0x358] ;  /* 0x00006b00ff0677ac */ /* 0x000ea20008000a00 */
[----:B------:R-:W-:Y:S01]  /*0040*/  BSSY.RECONVERGENT B0, `(.L_x_173) ;  /* 0x0000236000007945 */ /* 0x000fe20003800200 */
[----:B-1----:R-:W-:-:S02]  /*0050*/  IMAD.SHL.U32 R13, R9, 0x1000, RZ ;  /* 0x00001000090d7824 */ /* 0x002fc400078e00ff */
[----:B0-----:R-:W-:-:S05]  /*0060*/  IMAD R0, R3, -0x1000, R8 ;  /* 0xfffff00003007824 */ /* 0x001fca00078e0208 */
[----:B------:R-:W-:-:S13]  /*0070*/  ISETP.GT.U32.AND P0, PT, R0, 0xfff, PT ;  /* 0x00000fff0000780c */ /* 0x000fda0003f04070 */
[----:B--2---:R-:W-:Y:S05]  /*0080*/  @P0 BRA `(.L_x_174) ;  /* 0x0000001000540947 */ /* 0x004fea0003800000 */
[----:B------:R-:W0:Y:S01]  /*0090*/  S2R R2, SR_TID.X ;  /* 0x0000000000027919 */ /* 0x000e220000002100 */
[----:B------:R-:W-:Y:S01]  /*00a0*/  BSSY.RECONVERGENT B1, `(.L_x_175) ;  /* 0x000000a000017945 */ /* 0x000fe20003800200 */
[----:B------:R-:W-:Y:S01]  /*00b0*/  IMAD.MOV.U32 R14, RZ, RZ, RZ ;  /* 0x000000ffff0e7224 */ /* 0x000fe200078e00ff */
[----:B0-----:R-:W-:Y:S01]  /*00c0*/  ISETP.GE.U32.AND P0, PT, R2, R0, PT ;  /* 0x000000000200720c */ /* 0x001fe20003f06070 */
[----:B------:R-:W-:-:S12]  /*00d0*/  IMAD.MOV.U32 R4, RZ, RZ, R2 ;  /* 0x000000ffff047224 */ /* 0x000fd800078e0002 */
[----:B------:R-:W-:Y:S05]  /*00e0*/  @P0 BRA `(.L_x_176) ;  /* 0x0000000000140947 */ /* 0x000fea0003800000 */
[----:B------:R-:W0:Y:S01]  /*00f0*/  LDC.64 R14, c[0x0][0x380] ;  /* 0x0000e000ff0e7b82 */ /* 0x000e220000000a00 */
[----:B------:R-:W-:-:S04]  /*0100*/  IMAD R5, R3, 0x1000, R2 ;  /* 0x0000100003057824 */ /* 0x000fc800078e0202 */
[----:B0-----:R-:W-:-:S06]  /*0110*/  IMAD.WIDE.U32 R14, R5, 0x4, R14 ;  /* 0x00000004050e7825 */ /* 0x001fcc00078e000e */
[----:B------:R0:W5:Y:S01]  /*0120*/  LDG.E R14, desc[UR6][R14.64] ;  /* 0x000000060e0e7981 */ /* 0x000162000c1e1900 */
[----:B------:R-:W-:-:S07]  /*0130*/  VIADD R4, R2, 0x100 ;  /* 0x0000010002047836 */ /* 0x000fce0000000000 */
.L_x_176:
[----:B------:R-:W-:Y:S05]  /*0140*/  BSYNC.RECONVERGENT B1 ;  /* 0x0000000000017941 */ /* 0x000fea0003800200 */
.L_x_175:
[----:B------:R-:W-:Y:S01]  /*0150*/  ISETP.GE.U32.AND P0, PT, R4, R0, PT ;  /* 0x000000000400720c */ /* 0x000fe20003f06070 */
[----:B------:R-:W-:-:S12]  /*0160*/  BSSY.RECONVERGENT B1, `(.L_x_177) ;  /* 0x0000097000017945 */ /* 0x000fd80003800200 */
[----:B------:R-:W-:Y:S05]  /*0170*/  @P0 BRA `(.L_x_178) ;  /* 0x0000000800540947 */ /* 0x000fea0003800000 */
[----:B------:R-:W-:Y:S01]  /*0180*/  LOP3.LUT R5, RZ, R4, RZ, 0x33, !PT ;  /* 0x00000004ff057212 */ /* 0x000fe200078e33ff */
[----:B------:R-:W-:Y:S04]  /*0190*/  BSSY.RECONVERGENT B2, `(.L_x_179) ;  /* 0x000004b000027945 */ /* 0x000fe80003800200 */
[----:B------:R-:W-:-:S04]  /*01a0*/  IMAD.IADD R8, R5, 0x1, R8 ;  /* 0x0000000105087824 */ /* 0x000fc800078e0208 */
[----:B------:R-:W-:-:S05]  /*01b0*/  IMAD R8, R3, -0x1000, R8 ;  /* 0xfffff00003087824 */ /* 0x000fca00078e0208 */
[C---:B------:R-:W-:Y:S02]  /*01c0*/  ISETP.GE.U32.AND P0, PT, R8.reuse, 0xf00, PT ;  /* 0x00000f000800780c */ /* 0x040fe40003f06070 */
[----:B------:R-:W-:-:S04]  /*01d0*/  LEA.HI R5, R8, 0x1, RZ, 0x18 ;  /* 0x0000000108057811 */ /* 0x000fc800078fc0ff */
[----:B------:R-:W-:-:S07]  /*01e0*/  LOP3.LUT R6, R5, 0xf, RZ, 0xc0, !PT ;  /* 0x0000000f05067812 */ /* 0x000fce00078ec0ff */
[----:B------:R-:W-:Y:S05]  /*01f0*/  @!P0 BRA `(.L_x_180) ;  /* 0x0000000400108947 */ /* 0x000fea0003800000 */
[----:B------:R-:W-:Y:S01]  /*0200*/  LOP3.LUT R8, R5, 0x1fffff0, RZ, 0xc0, !PT ;  /* 0x01fffff005087812 */ /* 0x000fe200078ec0ff */
[----:B------:R-:W-:Y:S01]  /*0210*/  BSSY.RECONVERGENT B3, `(.L_x_181) ;  /* 0x0000041000037945 */ /* 0x000fe20003800200 */
[----:B------:R-:W-:Y:S01]  /*0220*/  LOP3.LUT R7, R4, 0x800, RZ, 0xfc, !PT ;  /* 0x0000080004077812 */ /* 0x000fe200078efcff */
[----:B------:R-:W-:Y:S01]  /*0230*/  IMAD R4, R3, 0x1000, R4 ;  /* 0x0000100003047824 */ /* 0x000fe200078e0204 */
[----:B------:R-:W-:-:S07]  /*0240*/  IADD3 R8, PT, PT, -R8, RZ, RZ ;  /* 0x000000ff08087210 */ /* 0x000fce0007ffe1ff */
.L_x_182:
[----:B------:R-:W1:Y:S01]  /*0250*/  LDC.64 R12, c[0x0][0x380] ;  /* 0x0000e000ff0c7b82 */ /* 0x000e620000000a00 */
[----:B------:R-:W-:-:S04]  /*0260*/  VIADD R21, R4, 0x100 ;  /* 0x0000010004157836 */ /* 0x000fc80000000000 */
[----:B-1----:R-:W-:-:S04]  /*0270*/  IMAD.WIDE.U32 R20, R21, 0x4, R12 ;  /* 0x0000000415147825 */ /* 0x002fc800078e000c */
[C---:B------:R-:W-:Y:S01]  /*0280*/  IMAD.WIDE.U32 R16, R4.reuse, 0x4, R12 ;  /* 0x0000000404107825 */ /* 0x040fe200078e000c */
[----:B0-----:R-:W2:Y:S04]  /*0290*/  LDG.E R15, desc[UR6][R20.64] ;  /* 0x00000006140f7981 */ /* 0x001ea8000c1e1900 */
[----:B------:R0:W2:Y:S01]  /*02a0*/  LDG.E R9, desc[UR6][R16.64] ;  /* 0x0000000610097981 */ /* 0x0000a2000c1e1900 */
[C---:B------:R-:W-:Y:S02]  /*02b0*/  VIADD R29, R4.reuse, 0x600 ;  /* 0x00000600041d7836 */ /* 0x040fe40000000000 */
[C---:B------:R-:W-:Y:S01]  /*02c0*/  VIADD R27, R4.reuse, 0x300 ;  /* 0x00000300041b7836 */ /* 0x040fe20000000000 */
[C---:B------:R-:W-:Y:S01]  /*02d0*/  IADD3 R28, PT, PT, R4.reuse, 0x800, RZ ;  /* 0x00000800041c7810 */ /* 0x040fe20007ffe0ff */
[----:B------:R-:W-:-:S02]  /*02e0*/  VIADD R11, R4, 0x200 ;  /* 0x00000200040b7836 */ /* 0x000fc40000000000 */
[----:B------:R-:W-:-:S04]  /*02f0*/  IMAD.WIDE.U32 R26, R27, 0x4, R12 ;  /* 0x000000041b1a7825 */ /* 0x000fc800078e000c */
[--C-:B0-----:R-:W-:Y:S02]  /*0300*/  IMAD.WIDE.U32 R16, R29, 0x4, R12.reuse ;  /* 0x000000041d107825 */ /* 0x101fe400078e000c */
[----:B------:R-:W3:Y:S02]  /*0310*/  LDG.E R26, desc[UR6][R26.64] ;  /* 0x000000061a1a7981 */ /* 0x000ee4000c1e1900 */
[C---:B------:R-:W-:Y:S02]  /*0320*/  VIADD R19, R4.reuse, 0x400 ;  /* 0x0000040004137836 */ /* 0x040fe40000000000 */
[C---:B------:R-:W-:Y:S01]  /*0330*/  VIADD R23, R4.reuse, 0x500 ;  /* 0x0000050004177836 */ /* 0x040fe20000000000 */
[----:B------:R0:W4:Y:S01]  /*0340*/  LDG.E R22, desc[UR6][R16.64] ;  /* 0x0000000610167981 */ /* 0x000122000c1e1900 */
[----:B------:R-:W-:Y:S02]  /*0350*/  VIADD R29, R4, 0x700 ;  /* 0x00000700041d7836 */ /* 0x000fe40000000000 */
[----:B------:R-:W-:-:S04]  /*0360*/  IMAD.WIDE.U32 R10, R11, 0x4, R12 ;  /* 0x000000040b0a7825 */ /* 0x000fc800078e000c */
[--C-:B------:R-:W-:Y:S01]  /*0370*/  IMAD.WIDE.U32 R18, R19, 0x4, R12.reuse ;  /* 0x0000000413127825 */ /* 0x100fe200078e000c */
[----:B------:R1:W3:Y:S03]  /*0380*/  LDG.E R25, desc[UR6][R10.64] ;  /* 0x000000060a197981 */ /* 0x0002e6000c1e1900 */
[--C-:B------:R-:W-:Y:S01]  /*0390*/  IMAD.WIDE.U32 R20, R23, 0x4, R12.reuse ;  /* 0x0000000417147825 */ /* 0x100fe200078e000c */
[----:B------:R-:W4:Y:S03]  /*03a0*/  LDG.E R24, desc[UR6][R18.64] ;  /* 0x0000000612187981 */ /* 0x000f26000c1e1900 */
[--C-:B0-----:R-:W-:Y:S01]  /*03b0*/  IMAD.WIDE.U32 R16, R29, 0x4, R12.reuse ;  /* 0x000000041d107825 */ /* 0x101fe200078e000c */
[----:B------:R0:W4:Y:S03]  /*03c0*/  LDG.E R23, desc[UR6][R20.64] ;  /* 0x0000000614177981 */ /* 0x000126000c1e1900 */
[----:B------:R-:W-:Y:S01]  /*03d0*/  IMAD.WIDE.U32 R28, R28, 0x4, R12 ;  /* 0x000000041c1c7825 */ /* 0x000fe200078e000c */
[----:B------:R-:W4:Y:S03]  /*03e0*/  LDG.E R19, desc[UR6][R16.64] ;  /* 0x0000000610137981 */ /* 0x000f26000c1e1900 */
[----:B------:R-:W-:-:S02]  /*03f0*/  VIADD R27, R4, 0xa00 ;  /* 0x00000a00041b7836 */ /* 0x000fc40000000000 */
[----:B-1----:R-:W-:Y:S01]  /*0400*/  VIADD R11, R4, 0x900 ;  /* 0x00000900040b7836 */ /* 0x002fe20000000000 */
[----:B------:R1:W4:Y:S01]  /*0410*/  LDG.E R18, desc[UR6][R28.64] ;  /* 0x000000061c127981 */ /* 0x000322000c1e1900 */
[----:B0-----:R-:W-:-:S04]  /*0420*/  IMAD.WIDE.U32 R20, R27, 0x4, R12 ;  /* 0x000000041b147825 */ /* 0x001fc800078e000c */
[----:B------:R-:W-:Y:S02]  /*0430*/  VIADD R27, R4, 0xb00 ;  /* 0x00000b00041b7836 */ /* 0x000fe40000000000 */
[----:B------:R-:W-:-:S04]  /*0440*/  IMAD.WIDE.U32 R10, R11, 0x4, R12 ;  /* 0x000000040b0a7825 */ /* 0x000fc800078e000c */
[----:B-1----:R-:W-:Y:S02]  /*0450*/  VIADD R29, R4, 0xc00 ;  /* 0x00000c00041d7836 */ /* 0x002fe40000000000 */
[----:B------:R-:W4:Y:S02]  /*0460*/  LDG.E R11, desc[UR6][R10.64] ;  /* 0x000000060a0b7981 */ /* 0x000f24000c1e1900 */
[----:B------:R-:W-:-:S06]  /*0470*/  IMAD.WIDE.U32 R16, R29, 0x4, R12 ;  /* 0x000000041d107825 */ /* 0x000fcc00078e000c */
[----:B------:R0:W4:Y:S04]  /*0480*/  LDG.E R16, desc[UR6][R16.64] ;  /* 0x0000000610107981 */ /* 0x000128000c1e1900 */
[----:B------:R1:W4:Y:S01]  /*0490*/  LDG.E R10, desc[UR6][R20.64] ;  /* 0x00000006140a7981 */ /* 0x000322000c1e1900 */
[----:B0-----:R-:W-:Y:S01]  /*04a0*/  VIADD R17, R4, 0xf00 ;  /* 0x00000f0004117836 */ /* 0x001fe20000000000 */
[----:B--2--5:R-:W-:Y:S01]  /*04b0*/  IADD3 R9, PT, PT, R15, R9, R14 ;  /* 0x000000090f097210 */ /* 0x024fe20007ffe00e */
[----:B------:R-:W-:-:S04]  /*04c0*/  IMAD.WIDE.U32 R14, R27, 0x4, R12 ;  /* 0x000000041b0e7825 */ /* 0x000fc800078e000c */
[----:B------:R-:W-:Y:S02]  /*04d0*/  VIADD R27, R4, 0xd00 ;  /* 0x00000d00041b7836 */ /* 0x000fe40000000000 */
[----:B------:R-:W2:Y:S02]  /*04e0*/  LDG.E R15, desc[UR6][R14.64] ;  /* 0x000000060e0f7981 */ /* 0x000ea4000c1e1900 */
[----:B------:R-:W-:-:S04]  /*04f0*/  IMAD.WIDE.U32 R28, R27, 0x4, R12 ;  /* 0x000000041b1c7825 */ /* 0x000fc800078e000c */
[----:B------:R-:W-:Y:S02]  /*0500*/  VIADD R27, R4, 0xe00 ;  /* 0x00000e00041b7836 */ /* 0x000fe40000000000 */
[----:B------:R-:W2:Y:S02]  /*0510*/  LDG.E R29, desc[UR6][R28.64] ;  /* 0x000000061c1d7981 */ /* 0x000ea4000c1e1900 */
[----:B-1----:R-:W-:-:S04]  /*0520*/  IMAD.WIDE.U32 R20, R27, 0x4, R12 ;  /* 0x000000041b147825 */ /* 0x002fc800078e000c */
[----:B------:R-:W-:Y:S02]  /*0530*/  IMAD.WIDE.U32 R12, R17, 0x4, R12 ;  /* 0x00000004110c7825 */ /* 0x000fe400078e000c */
[----:B------:R-:W2:Y:S04]  /*0540*/  LDG.E R20, desc[UR6][R20.64] ;  /* 0x0000000614147981 */ /* 0x000ea8000c1e1900 */
[----:B------:R-:W2:Y:S01]  /*0550*/  LDG.E R12, desc[UR6][R12.64] ;  /* 0x000000060c0c7981 */ /* 0x000ea2000c1e1900 */
[----:B---3--:R-:W-:Y:S02]  /*0560*/  IADD3 R9, PT, PT, R26, R25, R9 ;  /* 0x000000191a097210 */ /* 0x008fe40007ffe009 */
[----:B------:R-:W-:Y:S02]  /*0570*/  IADD3 R8, PT, PT, R8, 0x10, RZ ;  /* 0x0000001008087810 */ /* 0x000fe40007ffe0ff */
[----:B----4-:R-:W-:-:S02]  /*0580*/  IADD3 R9, PT, PT, R23, R24, R9 ;  /* 0x0000001817097210 */ /* 0x010fc40007ffe009 */
[----:B------:R-:W-:Y:S02]  /*0590*/  ISETP.NE.AND P0, PT, R8, RZ, PT ;  /* 0x000000ff0800720c */ /* 0x000fe40003f05270 */
[----:B------:R-:W-:Y:S01]  /*05a0*/  IADD3 R9, PT, PT, R19, R22, R9 ;  /* 0x0000001613097210 */ /* 0x000fe20007ffe009 */
[----:B------:R-:W-:Y:S02]  /*05b0*/  VIADD R7, R7, 0x1000 ;  /* 0x0000100007077836 */ /* 0x000fe40000000000 */
[----:B------:R-:W-:Y:S01]  /*05c0*/  VIADD R4, R4, 0x1000 ;  /* 0x0000100004047836 */ /* 0x000fe20000000000 */
[----:B------:R-:W-:-:S04]  /*05d0*/  IADD3 R9, PT, PT, R11, R18, R9 ;  /* 0x000000120b097210 */ /* 0x000fc80007ffe009 */
[----:B--2---:R-:W-:-:S04]  /*05e0*/  IADD3 R9, PT, PT, R15, R10, R9 ;  /* 0x0000000a0f097210 */ /* 0x004fc80007ffe009 */
[----:B------:R-:W-:-:S04]  /*05f0*/  IADD3 R9, PT, PT, R29, R16, R9 ;  /* 0x000000101d097210 */ /* 0x000fc80007ffe009 */
[----:B------:R-:W-:Y:S01]  /*0600*/  IADD3 R14, PT, PT, R12, R20, R9 ;  /* 0x000000140c0e7210 */ /* 0x000fe20007ffe009 */
[----:B------:R-:W-:Y:S06]  /*0610*/  @P0 BRA `(.L_x_182) ;  /* 0xfffffffc000c0947 */ /* 0x000fec000383ffff */
[----:B------:R-:W-:Y:S05]  /*0620*/  BSYNC.RECONVERGENT B3 ;  /* 0x0000000000037941 */ /* 0x000fea0003800200 */
.L_x_181:
[----:B------:R-:W-:-:S07]  /*0630*/  VIADD R4, R7, 0xfffff800 ;  /* 0xfffff80007047836 */ /* 0x000fce0000000000 */
.L_x_180:
[----:B------:R-:W-:Y:S05]  /*0640*/  BSYNC.RECONVERGENT B2 ;  /* 0x0000000000027941 */ /* 0x000fea0003800200 */
.L_x_179:
[----:B------:R-:W-:-:S13]  /*0650*/  ISETP.NE.AND P0, PT, R6, RZ, PT ;  /* 0x000000ff0600720c */ /* 0x000fda0003f05270 */
[----:B------:R-:W-:Y:S05]  /*0660*/  @!P0 BRA `(.L_x_178) ;  /* 0x0000000400188947 */ /* 0x000fea0003800000 */
[----:B------:R-:W-:Y:S01]  /*0670*/  ISETP.GE.U32.AND P0, PT, R6, 0x8, PT ;  /* 0x000000080600780c */ /* 0x000fe20003f06070 */
[----:B------:R-:W-:Y:S01]  /*0680*/  BSSY.RECONVERGENT B2, `(.L_x_183) ;  /* 0x0000022000027945 */ /* 0x000fe20003800200 */
[----:B------:R-:W-:-:S04]  /*0690*/  LOP3.LUT R24, R5, 0x7, RZ, 0xc0, !PT ;  /* 0x0000000705187812 */ /* 0x000fc800078ec0ff */
[----:B------:R-:W-:-:S07]  /*06a0*/  ISETP.NE.AND P1, PT, R24, RZ, PT ;  /* 0x000000ff1800720c */ /* 0x000fce0003f25270 */
[----:B------:R-:W-:Y:S06]  /*06b0*/  @!P0 BRA `(.L_x_184) ;  /* 0x0000000000788947 */ /* 0x000fec0003800000 */
[----:B------:R-:W1:Y:S01]  /*06c0*/  LDC.64 R10, c[0x0][0x380] ;  /* 0x0000e000ff0a7b82 */ /* 0x000e620000000a00 */
[----:B------:R-:W-:-:S04]  /*06d0*/  IMAD R27, R3, 0x1000, R4 ;  /* 0x00001000031b7824 */ /* 0x000fc800078e0204 */
[C---:B------:R-:W-:Y:S02]  /*06e0*/  VIADD R21, R27.reuse, 0x100 ;  /* 0x000001001b157836 */ /* 0x040fe40000000000 */
[C---:B------:R-:W-:Y:S02]  /*06f0*/  VIADD R17, R27.reuse, 0x300 ;  /* 0x000003001b117836 */ /* 0x040fe40000000000 */
[C---:B------:R-:W-:Y:S01]  /*0700*/  VIADD R23, R27.reuse, 0x200 ;  /* 0x000002001b177836 */ /* 0x040fe20000000000 */
[C---:B------:R-:W-:Y:S01]  /*0710*/  IADD3 R7, PT, PT, R27.reuse, 0x400, RZ ;  /* 0x000004001b077810 */ /* 0x040fe20007ffe0ff */
[C---:B------:R-:W-:Y:S02]  /*0720*/  VIADD R9, R27.reuse, 0x500 ;  /* 0x000005001b097836 */ /* 0x040fe40000000000 */
[C---:B------:R-:W-:Y:S02]  /*0730*/  VIADD R25, R27.reuse, 0x600 ;  /* 0x000006001b197836 */ /* 0x040fe40000000000 */
[----:B-1----:R-:W-:-:S04]  /*0740*/  IMAD.WIDE.U32 R12, R27, 0x4, R10 ;  /* 0x000000041b0c7825 */ /* 0x002fc800078e000a */
[--C-:B------:R-:W-:Y:S01]  /*0750*/  IMAD.WIDE.U32 R20, R21, 0x4, R10.reuse ;  /* 0x0000000415147825 */ /* 0x100fe200078e000a */
[----:B0-----:R0:W2:Y:S03]  /*0760*/  LDG.E R15, desc[UR6][R12.64] ;  /* 0x000000060c0f7981 */ /* 0x0010a6000c1e1900 */
[--C-:B------:R-:W-:Y:S01]  /*0770*/  IMAD.WIDE.U32 R16, R17, 0x4, R10.reuse ;  /* 0x0000000411107825 */ /* 0x100fe200078e000a */
[----:B------:R-:W2:Y:S03]  /*0780*/  LDG.E R18, desc[UR6][R20.64] ;  /* 0x0000000614127981 */ /* 0x000ea6000c1e1900 */
[----:B------:R-:W-:Y:S02]  /*0790*/  IMAD.WIDE.U32 R22, R23, 0x4, R10 ;  /* 0x0000000417167825 */ /* 0x000fe400078e000a */
[----:B------:R-:W3:Y:S02]  /*07a0*/  LDG.E R16, desc[UR6][R16.64] ;  /* 0x0000000610107981 */ /* 0x000ee4000c1e1900 */
[----:B------:R-:W-:-:S02]  /*07b0*/  VIADD R27, R27, 0x700 ;  /* 0x000007001b1b7836 */ /* 0x000fc40000000000 */
[--C-:B------:R-:W-:Y:S01]  /*07c0*/  IMAD.WIDE.U32 R6, R7, 0x4, R10.reuse ;  /* 0x0000000407067825 */ /* 0x100fe200078e000a */
[----:B------:R-:W3:Y:S03]  /*07d0*/  LDG.E R19, desc[UR6][R22.64] ;  /* 0x0000000616137981 */ /* 0x000ee6000c1e1900 */
[--C-:B------:R-:W-:Y:S02]  /*07e0*/  IMAD.WIDE.U32 R8, R9, 0x4, R10.reuse ;  /* 0x0000000409087825 */ /* 0x100fe400078e000a */
[----:B------:R-:W4:Y:S02]  /*07f0*/  LDG.E R7, desc[UR6][R6.64] ;  /* 0x0000000606077981 */ /* 0x000f24000c1e1900 */
[--C-:B0-----:R-:W-:Y:S02]  /*0800*/  IMAD.WIDE.U32 R12, R25, 0x4, R10.reuse ;  /* 0x00000004190c7825 */ /* 0x101fe400078e000a */
[----:B------:R-:W4:Y:S02]  /*0810*/  LDG.E R8, desc[UR6][R8.64] ;  /* 0x0000000608087981 */ /* 0x000f24000c1e1900 */
[----:B------:R-:W-:-:S02]  /*0820*/  IMAD.WIDE.U32 R10, R27, 0x4, R10 ;  /* 0x000000041b0a7825 */ /* 0x000fc400078e000a */
[----:B------:R-:W4:Y:S04]  /*0830*/  LDG.E R13, desc[UR6][R12.64] ;  /* 0x000000060c0d7981 */ /* 0x000f28000c1e1900 */
[----:B------:R-:W4:Y:S01]  /*0840*/  LDG.E R10, desc[UR6][R10.64] ;  /* 0x000000060a0a7981 */ /* 0x000f22000c1e1900 */
[----:B------:R-:W-:Y:S01]  /*0850*/  VIADD R4, R4, 0x800 ;  /* 0x0000080004047836 */ /* 0x000fe20000000000 */
[----:B--2--5:R-:W-:-:S04]  /*0860*/  IADD3 R18, PT, PT, R18, R15, R14 ;  /* 0x0000000f12127210 */ /* 0x024fc80007ffe00e */
[----:B---3--:R-:W-:-:S04]  /*0870*/  IADD3 R18, PT, PT, R16, R19, R18 ;  /* 0x0000001310127210 */ /* 0x008fc80007ffe012 */
[----:B----4-:R-:W-:-:S04]  /*0880*/  IADD3 R18, PT, PT, R8, R7, R18 ;  /* 0x0000000708127210 */ /* 0x010fc80007ffe012 */
[----:B------:R-:W-:-:S07]  /*0890*/  IADD3 R14, PT, PT, R10, R13, R18 ;  /* 0x0000000d0a0e7210 */ /* 0x000fce0007ffe012 */
.L_x_184:
[----:B------:R-:W-:Y:S05]  /*08a0*/  BSYNC.RECONVERGENT B2 ;  /* 0x0000000000027941 */ /* 0x000fea0003800200 */
.L_x_183:
        /* <DEDUP_REMOVED lines=8> */
[C---:B------:R-:W-:Y:S01]  /*0930*/  VIADD R13, R11.reuse, 0x100 ;  /* 0x000001000b0d7836 */ /* 0x040fe20000000000 */
[C---:B------:R-:W-:Y:S01]  /*0940*/  IADD3 R17, PT, PT, R11.reuse, 0x300, RZ ;  /* 0x000003000b117810 */ /* 0x040fe20007ffe0ff */
[C---:B0-----:R-:W-:Y:S02]  /*0950*/  VIADD R15, R11.reuse, 0x200 ;  /* 0x000002000b0f7836 */ /* 0x041fe40000000000 */
[----:B-1----:R-:W-:-:S04]  /*0960*/  IMAD.WIDE.U32 R8, R11, 0x4, R6 ;  /* 0x000000040b087825 */ /* 0x002fc800078e0006 */
[--C-:B------:R-:W-:Y:S02]  /*0970*/  IMAD.WIDE.U32 R10, R13, 0x4, R6.reuse ;  /* 0x000000040d0a7825 */ /* 0x100fe400078e0006 */
[----:B------:R-:W2:Y:S02]  /*0980*/  LDG.E R9, desc[UR6][R8.64] ;  /* 0x0000000608097981 */ /* 0x000ea4000c1e1900 */
[--C-:B------:R-:W-:Y:S02]  /*0990*/  IMAD.WIDE.U32 R12, R15, 0x4, R6.reuse ;  /* 0x000000040f0c7825 */ /* 0x100fe400078e0006 */
[----:B------:R-:W2:Y:S02]  /*09a0*/  LDG.E R10, desc[UR6][R10.64] ;  /* 0x000000060a0a7981 */ /* 0x000ea4000c1e1900 */
[----:B------:R-:W-:Y:S02]  /*09b0*/  IMAD.WIDE.U32 R6, R17, 0x4, R6 ;  /* 0x0000000411067825 */ /* 0x000fe400078e0006 */
[----:B------:R-:W3:Y:S04]  /*09c0*/  LDG.E R13, desc[UR6][R12.64] ;  /* 0x000000060c0d7981 */ /* 0x000ee8000c1e1900 */
[----:B------:R-:W3:Y:S01]  /*09d0*/  LDG.E R6, desc[UR6][R6.64] ;  /* 0x0000000606067981 */ /* 0x000ee2000c1e1900 */
[----:B------:R-:W-:Y:S01]  /*09e0*/  VIADD R4, R4, 0x400 ;  /* 0x0000040004047836 */ /* 0x000fe20000000000 */
[----:B--2--5:R-:W-:-:S04]  /*09f0*/  IADD3 R14, PT, PT, R10, R9, R14 ;  /* 0x000000090a0e7210 */ /* 0x024fc80007ffe00e */
[----:B---3--:R-:W-:-:S07]  /*0a00*/  IADD3 R14, PT, PT, R6, R13, R14 ;  /* 0x0000000d060e7210 */ /* 0x008fce0007ffe00e */
.L_x_186:
[----:B------:R-:W-:Y:S05]  /*0a10*/  BSYNC.RECONVERGENT B2 ;  /* 0x0000000000027941 */ /* 0x000fea0003800200 */
.L_x_185:
[----:B------:R-:W-:Y:S05]  /*0a20*/  @!P1 BRA `(.L_x_178) ;  /* 0x0000000000289947 */ /* 0x000fea0003800000 */
[----:B------:R-:W1:Y:S01]  /*0a30*/  LDC.64 R6, c[0x0][0x380] ;  /* 0x0000e000ff067b82 */ /* 0x000e620000000a00 */
[----:B------:R-:W-:Y:S02]  /*0a40*/  IMAD R9, R3, 0x1000, R4 ;  /* 0x0000100003097824 */ /* 0x000fe400078e0204 */
[----:B------:R-:W-:-:S07]  /*0a50*/  IMAD.MOV R8, RZ, RZ, -R5 ;  /* 0x000000ffff087224 */ /* 0x000fce00078e0a05 */
.L_x_187:
[----:B-1----:R-:W-:-:S06]  /*0a60*/  IMAD.WIDE.U32 R4, R9, 0x4, R6 ;  /* 0x0000000409047825 */ /* 0x002fcc00078e0006 */
[----:B------:R-:W2:Y:S01]  /*0a70*/  LDG.E R5, desc[UR6][R4.64] ;  /* 0x0000000604057981 */ /* 0x000ea2000c1e1900 */
[----:B------:R-:W-:Y:S02]  /*0a80*/  VIADD R8, R8, 0x1 ;  /* 0x0000000108087836 */ /* 0x000fe40000000000 */
[----:B------:R-:W-:-:S03]  /*0a90*/  VIADD R9, R9, 0x100 ;  /* 0x0000010009097836 */ /* 0x000fc60000000000 */
[----:B------:R-:W-:Y:S01]  /*0aa0*/  ISETP.NE.AND P0, PT, R8, RZ, PT ;  /* 0x000000ff0800720c */ /* 0x000fe20003f05270 */
[----:B--2--5:R-:W-:-:S12]  /*0ab0*/  IMAD.IADD R14, R5, 0x1, R14 ;  /* 0x00000001050e7824 */ /* 0x024fd800078e020e */
[----:B------:R-:W-:Y:S05]  /*0ac0*/  @P0 BRA `(.L_x_187) ;  /* 0xfffffffc00e40947 */ /* 0x000fea000383ffff */
.L_x_178:
[----:B------:R-:W-:Y:S05]  /*0ad0*/  BSYNC.RECONVERGENT B1 ;  /* 0x0000000000017941 */ /* 0x000fea0003800200 */
.L_x_177:
[----:B------:R-:W-:-:S13]  /*0ae0*/  ISETP.GE.U32.AND P0, PT, R0, 0x100, PT ;  /* 0x000001000000780c */ /* 0x000fda0003f06070 */
[----:B------:R-:W-:Y:S05]  /*0af0*/  @!P0 BRA `(.L_x_188) ;  /* 0x0000000000ac8947 */ /* 0x000fea0003800000 */
[----:B------:R-:W1:Y:S01]  /*0b00*/  S2R R8, SR_LANEID ;  /* 0x0000000000087919 */ /* 0x000e620000000000 */
[----:B-----5:R-:W2:Y:S01]  /*0b10*/  SHFL.DOWN PT, R0, R14, 0x1, 0x1f ;  /* 0x08201f000e007f89 */ /* 0x020ea200000e0000 */
[C---:B-1----:R-:W-:Y:S02]  /*0b20*/  ISETP.GT.AND P0, PT, R8.reuse, 0x1e, PT ;  /* 0x0000001e0800780c */ /* 0x042fe40003f04270 */
[----:B------:R-:W-:Y:S02]  /*0b30*/  ISETP.NE.AND P1, PT, R8, RZ, PT ;  /* 0x000000ff0800720c */ /* 0x000fe40003f25270 */
[----:B--2---:R-:W-:Y:S02]  /*0b40*/  SEL R5, R0, RZ, !P0 ;  /* 0x000000ff00057207 */ /* 0x004fe40004000000 */
[----:B------:R-:W-:Y:S02]  /*0b50*/  ISETP.GT.AND P0, PT, R8, 0x1d, PT ;  /* 0x0000001d0800780c */ /* 0x000fe40003f04270 */
[----:B------:R-:W-:-:S05]  /*0b60*/  IADD3 R5, PT, PT, R5, R14, RZ ;  /* 0x0000000e05057210 */ /* 0x000fca0007ffe0ff */
[----:B------:R-:W1:Y:S02]  /*0b70*/  SHFL.DOWN PT, R0, R5, 0x2, 0x1f ;  /* 0x08401f0005007f89 */ /* 0x000e6400000e0000 */
[----:B------:R-:W-:Y:S01]  /*0b80*/  @!P1 MOV R6, 0x400 ;  /* 0x0000040000069802 */ /* 0x000fe20000000f00 */
[----:B------:R-:W2:Y:S01]  /*0b90*/  @!P1 S2R R9, SR_CgaCtaId ;  /* 0x0000000000099919 */ /* 0x000ea20000008800 */
[----:B-1----:R-:W-:Y:S02]  /*0ba0*/  SEL R0, R0, RZ, !P0 ;  /* 0x000000ff00007207 */ /* 0x002fe40004000000 */
[----:B------:R-:W-:-:S03]  /*0bb0*/  ISETP.GT.AND P0, PT, R8, 0x1b, PT ;  /* 0x0000001b0800780c */ /* 0x000fc60003f04270 */
[----:B------:R-:W-:-:S05]  /*0bc0*/  IMAD.IADD R0, R5, 0x1, R0 ;  /* 0x0000000105007824 */ /* 0x000fca00078e0200 */
[----:B------:R-:W1:Y:S01]  /*0bd0*/  SHFL.DOWN PT, R4, R0, 0x4, 0x1f ;  /* 0x08801f0000047f89 */ /* 0x000e6200000e0000 */
[----:B--2---:R-:W-:Y:S02]  /*0be0*/  @!P1 LEA R9, R9, R6, 0x18 ;  /* 0x0000000609099211 */ /* 0x004fe400078ec0ff */
[----:B-1----:R-:W-:Y:S02]  /*0bf0*/  SEL R7, R4, RZ, !P0 ;  /* 0x000000ff04077207 */ /* 0x002fe40004000000 */
[----:B------:R-:W-:-:S03]  /*0c00*/  ISETP.GT.AND P0, PT, R8, 0x17, PT ;  /* 0x000000170800780c */ /* 0x000fc60003f04270 */
[----:B------:R-:W-:Y:S01]  /*0c10*/  IMAD.IADD R7, R0, 0x1, R7 ;  /* 0x0000000100077824 */ /* 0x000fe200078e0207 */
[----:B------:R-:W-:-:S04]  /*0c20*/  @!P1 SHF.R.U32.HI R0, RZ, 0x3, R2 ;  /* 0x00000003ff009819 */ /* 0x000fc80000011602 */
[----:B------:R-:W1:Y:S01]  /*0c30*/  SHFL.DOWN PT, R4, R7, 0x8, 0x1f ;  /* 0x09001f0007047f89 */ /* 0x000e6200000e0000 */
[----:B------:R-:W-:-:S05]  /*0c40*/  @!P1 LOP3.LUT R0, R0, 0x7c, RZ, 0xc0, !PT ;  /* 0x0000007c00009812 */ /* 0x000fca00078ec0ff */
[----:B------:R-:W-:Y:S01]  /*0c50*/  @!P1 IMAD.IADD R0, R0, 0x1, R9 ;  /* 0x0000000100009824 */ /* 0x000fe200078e0209 */
[----:B-1----:R-:W-:Y:S02]  /*0c60*/  SEL R4, R4, RZ, !P0 ;  /* 0x000000ff04047207 */ /* 0x002fe40004000000 */
[----:B------:R-:W-:-:S03]  /*0c70*/  ISETP.GT.AND P0, PT, R8, 0xf, PT ;  /* 0x0000000f0800780c */ /* 0x000fc60003f04270 */
[----:B------:R-:W-:-:S05]  /*0c80*/  IMAD.IADD R4, R7, 0x1, R4 ;  /* 0x0000000107047824 */ /* 0x000fca00078e0204 */
[----:B------:R-:W1:Y:S02]  /*0c90*/  SHFL.DOWN PT, R5, R4, 0x10, 0x1f ;  /* 0x0a001f0004057f89 */ /* 0x000e6400000e0000 */
[----:B-1----:R-:W-:Y:S02]  /*0ca0*/  SEL R5, R5, RZ, !P0 ;  /* 0x000000ff05057207 */ /* 0x002fe40004000000 */
        /* <DEDUP_REMOVED lines=8> */
[----:B--2---:R-:W-:Y:S04]  /*0d30*/  LDS R0, [UR4+0xc] ;  /* 0x00000c04ff007984 */ /* 0x004fe80008000800 */
[----:B------:R-:W1:Y:S04]  /*0d40*/  LDS.128 R4, [UR4+0x10] ;  /* 0x00001004ff047984 */ /* 0x000e680008000c00 */
[----:B------:R-:W2:Y:S01]  /*0d50*/  LDS.64 R8, [UR4+0x20] ;  /* 0x00002004ff087984 */ /* 0x000ea20008000a00 */
[----:B-1----:R-:W-:-:S04]  /*0d60*/  IADD3 R0, PT, PT, R4, R0, R11 ;  /* 0x0000000004007210 */ /* 0x002fc80007ffe00b */
[----:B------:R-:W-:-:S04]  /*0d70*/  IADD3 R0, PT, PT, R6, R0, R5 ;  /* 0x0000000006007210 */ /* 0x000fc80007ffe005 */
[----:B--2---:R-:W-:-:S05]  /*0d80*/  IADD3 R0, PT, PT, R8, R0, R7 ;  /* 0x0000000008007210 */ /* 0x004fca0007ffe007 */
[----:B------:R-:W-:Y:S01]  /*0d90*/  IMAD.IADD R11, R0, 0x1, R9 ;  /* 0x00000001000b7824 */ /* 0x000fe200078e0209 */
[----:B------:R-:W-:Y:S06]  /*0da0*/  BRA `(.L_x_189) ;  /* 0x00000014007c7947 */ /* 0x000fec0003800000 */
.L_x_188:
[----:B------:R-:W-:Y:S01]  /*0db0*/  LOP3.LUT R4, R2, 0x3e0, RZ, 0xc0, !PT ;  /* 0x000003e002047812 */ /* 0x000fe200078ec0ff */
[----:B------:R-:W1:Y:S03]  /*0dc0*/  S2R R10, SR_LANEID ;  /* 0x00000000000a7919 */ /* 0x000e660000000000 */
[----:B------:R-:W-:Y:S02]  /*0dd0*/  LOP3.LUT R7, RZ, R4, RZ, 0x33, !PT ;  /* 0x00000004ff077212 */ /* 0x000fe400078e33ff */
[----:B------:R-:W-:-:S03]  /*0de0*/  IADD3 R5, PT, PT, R4, 0x20, RZ ;  /* 0x0000002004057810 */ /* 0x000fc60007ffe0ff */
[----:B------:R-:W-:Y:S01]  /*0df0*/  IMAD.IADD R7, R0, 0x1, R7 ;  /* 0x0000000100077824 */ /* 0x000fe200078e0207 */
[----:B------:R-:W-:-:S04]  /*0e00*/  ISETP.GT.U32.AND P0, PT, R5, R0, PT ;  /* 0x000000000500720c */ /* 0x000fc80003f04070 */
[----:B------:R-:W-:-:S05]  /*0e10*/  SEL R7, R7, 0x1f, P0 ;  /* 0x0000001f07077807 */ /* 0x000fca0000000000 */
[----:B-----5:R-:W2:Y:S01]  /*0e20*/  SHFL.DOWN PT, R4, R14, 0x1, R7 ;  /* 0x082000000e047989 */ /* 0x020ea200000e0007 */
[CC--:B-1----:R-:W-:Y:S01]  /*0e30*/  ISETP.GE.AND P0, PT, R10.reuse, R7.reuse, PT ;  /* 0x000000070a00720c */ /* 0x0c2fe20003f06270 */
[C---:B------:R-:W-:Y:S01]  /*0e40*/  VIADD R6, R10.reuse, 0x2 ;  /* 0x000000020a067836 */ /* 0x040fe20000000000 */
[C---:B------:R-:W-:Y:S01]  /*0e50*/  ISETP.NE.AND P1, PT, R10.reuse, RZ, PT ;  /* 0x000000ff0a00720c */ /* 0x040fe20003f25270 */
[----:B------:R-:W-:Y:S01]  /*0e60*/  VIADD R8, R10, 0x4 ;  /* 0x000000040a087836 */ /* 0x000fe20000000000 */
[----:B--2---:R-:W-:Y:S02]  /*0e70*/  SEL R5, R4, RZ, !P0 ;  /* 0x000000ff04057207 */ /* 0x004fe40004000000 */
[----:B------:R-:W-:-:S03]  /*0e80*/  ISETP.GT.AND P0, PT, R6, R7, PT ;  /* 0x000000070600720c */ /* 0x000fc60003f04270 */
[----:B------:R-:W-:-:S06]  /*0e90*/  IMAD.IADD R4, R5, 0x1, R14 ;  /* 0x0000000105047824 */ /* 0x000fcc00078e020e */
[----:B------:R-:W1:Y:S01]  /*0ea0*/  @!P1 S2R R11, SR_CgaCtaId ;  /* 0x00000000000b9919 */ /* 0x000e620000008800 */
[----:B------:R-:W-:Y:S01]  /*0eb0*/  @!P1 SHF.R.U32.HI R9, RZ, 0x3, R2 ;  /* 0x00000003ff099819 */ /* 0x000fe20000011602 */
[----:B------:R-:W2:Y:S03]  /*0ec0*/  SHFL.DOWN PT, R5, R4, 0x2, R7 ;  /* 0x0840000004057989 */ /* 0x000ea600000e0007 */
[----:B------:R-:W-:Y:S02]  /*0ed0*/  @!P1 LOP3.LUT R9, R9, 0x7c, RZ, 0xc0, !PT ;  /* 0x0000007c09099812 */ /* 0x000fe400078ec0ff */
[----:B--2---:R-:W-:Y:S02]  /*0ee0*/  SEL R5, R5, RZ, !P0 ;  /* 0x000000ff05057207 */ /* 0x004fe40004000000 */
[----:B------:R-:W-:-:S03]  /*0ef0*/  ISETP.GT.AND P0, PT, R8, R7, PT ;  /* 0x000000070800720c */ /* 0x000fc60003f04270 */
[----:B------:R-:W-:Y:S01]  /*0f00*/  IMAD.IADD R6, R4, 0x1, R5 ;  /* 0x0000000104067824 */ /* 0x000fe200078e0205 */
[----:B------:R-:W-:-:S04]  /*0f10*/  IADD3 R4, PT, PT, R10, 0x8, RZ ;  /* 0x000000080a047810 */ /* 0x000fc80007ffe0ff */
[----:B------:R-:W2:Y:S02]  /*0f20*/  SHFL.DOWN PT, R5, R6, 0x4, R7 ;  /* 0x0880000006057989 */ /* 0x000ea400000e0007 */
[----:B--2---:R-:W-:Y:S02]  /*0f30*/  SEL R5, R5, RZ, !P0 ;  /* 0x000000ff05057207 */ /* 0x004fe40004000000 */
[----:B------:R-:W-:-:S03]  /*0f40*/  ISETP.GT.AND P0, PT, R4, R7, PT ;  /* 0x000000070400720c */ /* 0x000fc60003f04270 */
[----:B------:R-:W-:Y:S02]  /*0f50*/  IMAD.IADD R8, R6, 0x1, R5 ;  /* 0x0000000106087824 */ /* 0x000fe400078e0205 */
[----:B------:R-:W-:Y:S01]  /*0f60*/  VIADD R6, R10, 0x10 ;  /* 0x000000100a067836 */ /* 0x000fe20000000000 */
[----:B------:R-:W-:Y:S02]  /*0f70*/  @!P1 MOV R10, 0x400 ;  /* 0x00000400000a9802 */ /* 0x000fe40000000f00 */
[----:B------:R-:W2:Y:S02]  /*0f80*/  SHFL.DOWN PT, R5, R8, 0x8, R7 ;  /* 0x0900000008057989 */ /* 0x000ea400000e0007 */
[----:B-1----:R-:W-:-:S05]  /*0f90*/  @!P1 LEA R10, R11, R10, 0x18 ;  /* 0x0000000a0b0a9211 */ /* 0x002fca00078ec0ff */
[----:B------:R-:W-:Y:S01]  /*0fa0*/  @!P1 IMAD.IADD R10, R9, 0x1, R10 ;  /* 0x00000001090a9824 */ /* 0x000fe200078e020a */
[----:B--2---:R-:W-:Y:S02]  /*0fb0*/  SEL R5, R5, RZ, !P0 ;  /* 0x000000ff05057207 */ /* 0x004fe40004000000 */
[----:B------:R-:W-:-:S03]  /*0fc0*/  ISETP.GT.AND P0, PT, R6, R7, PT ;  /* 0x000000070600720c */ /* 0x000fc60003f04270 */
[----:B------:R-:W-:-:S05]  /*0fd0*/  IMAD.IADD R4, R8, 0x1, R5 ;  /* 0x0000000108047824 */ /* 0x000fca00078e0205 */
[----:B------:R-:W1:Y:S02]  /*0fe0*/  SHFL.DOWN PT, R5, R4, 0x10, R7 ;  /* 0x0a00000004057989 */ /* 0x000e6400000e0007 */
[----:B-1----:R-:W-:Y:S02]  /*0ff0*/  SEL R5, R5, RZ, !P0 ;  /* 0x000000ff05057207 */ /* 0x002fe40004000000 */
[----:B------:R-:W-:-:S03]  /*1000*/  ISETP.NE.AND P0, PT, R2, RZ, PT ;  /* 0x000000ff0200720c */ /* 0x000fc60003f05270 */
[----:B------:R-:W-:-:S05]  /*1010*/  IMAD.IADD R11, R4, 0x1, R5 ;  /* 0x00000001040b7824 */ /* 0x000fca00078e0205 */
[----:B------:R1:W-:Y:S01]  /*1020*/  @!P1 STS [R10+0x8], R11 ;  /* 0x0000080b0a009388 */ /* 0x0003e20000000800 */
[----:B------:R-:W-:Y:S06]  /*1030*/  BAR.SYNC.DEFER_BLOCKING 0x0 ;  /* 0x0000000000007b1d */ /* 0x000fec0000010000 */
[----:B------:R-:W-:Y:S05]  /*1040*/  @P0 BRA `(.L_x_189) ;  /* 0x0000001000d40947 */ /* 0x000fea0003800000 */
[----:B------:R-:W2:Y:S01]  /*1050*/  S2UR UR5, SR_CgaCtaId ;  /* 0x00000000000579c3 */ /* 0x000ea20000008800 */
[----:B------:R-:W-:Y:S01]  /*1060*/  UMOV UR4, 0x400 ;  /* 0x0000040000047882 */ /* 0x000fe20000000000 */
[C---:B------:R-:W-:Y:S02]  /*1070*/  ISETP.GT.U32.AND P2, PT, R0.reuse, 0x40, PT ;  /* 0x000000400000780c */ /* 0x040fe40003f44070 */
[C---:B------:R-:W-:Y:S02]  /*1080*/  ISETP.GT.U32.AND P1, PT, R0.reuse, 0x20, PT ;  /* 0x000000200000780c */ /* 0x040fe40003f24070 */
[----:B------:R-:W-:Y:S01]  /*1090*/  ISETP.GT.U32.AND P3, PT, R0, 0x80, PT ;  /* 0x000000800000780c */ /* 0x000fe20003f64070 */
[----:B--2---:R-:W-:-:S09]  /*10a0*/  ULEA UR4, UR5, UR4, 0x18 ;  /* 0x0000000405047291 */ /* 0x004fd2000f8ec0ff */
[----:B------:R-:W2:Y:S04]  /*10b0*/  LDS.128 R4, [UR4+0x10] ;  /* 0x00001004ff047984 */ /* 0x000ea80008000c00 */
[----:B------:R-:W3:Y:S04]  /*10c0*/  LDS R2, [UR4+0xc] ;  /* 0x00000c04ff027984 */ /* 0x000ee80008000800 */
[----:B------:R-:W4:Y:S01]  /*10d0*/  LDS.64 R8, [UR4+0x20] ;  /* 0x00002004ff087984 */ /* 0x000f220008000a00 */
[----:B--2---:R-:W-:Y:S02]  /*10e0*/  SEL R4, R4, RZ, P2 ;  /* 0x000000ff04047207 */ /* 0x004fe40001000000 */
[----:B------:R-:W-:-:S02]  /*10f0*/  ISETP.GT.U32.AND P2, PT, R0, 0x60, PT ;  /* 0x000000600000780c */ /* 0x000fc40003f44070 */
[----:B---3--:R-:W-:Y:S02]  /*1100*/  SEL R2, R2, RZ, P1 ;  /* 0x000000ff02027207 */ /* 0x008fe40000800000 */
[----:B------:R-:W-:Y:S02]  /*1110*/  SEL R5, R5, RZ, P2 ;  /* 0x000000ff05057207 */ /* 0x000fe40001000000 */
[----:B------:R-:W-:Y:S02]  /*1120*/  IADD3 R2, PT, PT, R4, R2, R11 ;  /* 0x0000000204027210 */ /* 0x000fe40007ffe00b */
[----:B------:R-:W-:Y:S02]  /*1130*/  ISETP.GT.U32.AND P1, PT, R0, 0xa0, PT ;  /* 0x000000a00000780c */ /* 0x000fe40003f24070 */
[----:B------:R-:W-:Y:S02]  /*1140*/  SEL R6, R6, RZ, P3 ;  /* 0x000000ff06067207 */ /* 0x000fe40001800000 */
[----:B------:R-:W-:-:S02]  /*1150*/  ISETP.GT.U32.AND P2, PT, R0, 0xc0, PT ;  /* 0x000000c00000780c */ /* 0x000fc40003f44070 */
[----:B------:R-:W-:Y:S02]  /*1160*/  ISETP.GT.U32.AND P3, PT, R0, 0xe0, PT ;  /* 0x000000e00000780c */ /* 0x000fe40003f64070 */
[----:B------:R-:W-:Y:S02]  /*1170*/  SEL R7, R7, RZ, P1 ;  /* 0x000000ff07077207 */ /* 0x000fe40000800000 */
[----:B------:R-:W-:Y:S02]  /*1180*/  IADD3 R2, PT, PT, R6, R2, R5 ;  /* 0x0000000206027210 */ /* 0x000fe40007ffe005 */
[----:B----4-:R-:W-:Y:S02]  /*1190*/  SEL R8, R8, RZ, P2 ;  /* 0x000000ff08087207 */ /* 0x010fe40001000000 */
[----:B------:R-:W-:Y:S02]  /*11a0*/  SEL R9, R9, RZ, P3 ;  /* 0x000000ff09097207 */ /* 0x000fe40001800000 */
[----:B------:R-:W-:-:S05]  /*11b0*/  IADD3 R2, PT, PT, R8, R2, R7 ;  /* 0x0000000208027210 */ /* 0x000fca0007ffe007 */
[----:B-1----:R-:W-:Y:S01]  /*11c0*/  IMAD.IADD R11, R2, 0x1, R9 ;  /* 0x00000001020b7824 */ /* 0x002fe200078e0209 */
[----:B------:R-:W-:Y:S06]  /*11d0*/  BRA `(.L_x_189) ;  /* 0x0000001000707947 */ /* 0x000fec0003800000 */
.L_x_174:
[----:B------:R-:W0:Y:S01]  /*11e0*/  S2R R2, SR_TID.X ;  /* 0x0000000000027919 */ /* 0x000e220000002100 */
[----:B------:R-:W1:Y:S02]  /*11f0*/  LDCU.64 UR4, c[0x0][0x380] ;  /* 0x00007000ff0477ac */ /* 0x000e640008000a00 */
[----:B-1----:R-:W-:Y:S01]  /*1200*/  MOV R4, UR4 ;  /* 0x0000000400047c02 */ /* 0x002fe20008000f00 */
[----:B------:R-:W-:Y:S02]  /*1210*/  IMAD.U32 R5, RZ, RZ, UR5 ;  /* 0x00000005ff057e24 */ /* 0x000fe4000f8e00ff */
[----:B0-----:R-:W-:-:S04]  /*1220*/  IMAD R7, R3, 0x1000, R2 ;  /* 0x0000100003077824 */ /* 0x001fc800078e0202 */
[----:B------:R-:W-:-:S05]  /*1230*/  IMAD.WIDE.U32 R6, R7, 0x4, R4 ;  /* 0x0000000407067825 */ /* 0x000fca00078e0004 */
        /* <DEDUP_REMOVED lines=16> */
[----:B------:R-:W-:-:S02]  /*1340*/  ISETP.GE.U32.AND P0, PT, R0, R13, PT ;  /* 0x0000000d0000720c */ /* 0x000fc40003f06070 */
        /* <DEDUP_REMOVED lines=9> */
[----:B------:R-:W-:Y:S01]  /*13e0*/  IMAD R9, R3, 0x1000, R13 ;  /* 0x0000100003097824 */ /* 0x000fe200078e020d */
[----:B------:R-:W-:Y:S01]  /*13f0*/  LOP3.LUT R6, RZ, R2, RZ, 0x33, !PT ;  /* 0x00000002ff067212 */ /* 0x000fe200078e33ff */
[----:B------:R-:W-:Y:S01]  /*1400*/  VIADD R0, R8, 0xfffff000 ;  /* 0xfffff00008007836 */ /* 0x000fe20000000000 */
[----:B------:R-:W-:Y:S02]  /*1410*/  UMOV UR4, URZ ;  /* 0x000000ff00047c82 */ /* 0x000fe40008000000 */
[----:B------:R-:W-:Y:S02]  /*1420*/  IADD3 R6, PT, PT, -R13, R8, R6 ;  /* 0x000000080d067210 */ /* 0x000fe40007ffe106 */
[C---:B------:R-:W-:Y:S02]  /*1430*/  ISETP.GT.U32.AND P0, PT, R9.reuse, R0, PT ;  /* 0x000000000900720c */ /* 0x040fe40003f04070 */
[----:B------:R-:W-:Y:S01]  /*1440*/  IADD3 R7, PT, PT, R9, 0x800, R2 ;  /* 0x0000080009077810 */ /* 0x000fe20007ffe002 */
[----:B------:R-:W-:-:S02]  /*1450*/  IMAD.MOV.U32 R2, RZ, RZ, R9 ;  /* 0x000000ffff027224 */ /* 0x000fc400078e0009 */
[----:B------:R-:W-:-:S08]  /*1460*/  IMAD R6, R3, -0x1000, R6 ;  /* 0xfffff00003067824 */ /* 0x000fd000078e0206 */
[----:B------:R-:W-:Y:S05]  /*1470*/  @P0 BRA `(.L_x_191) ;  /* 0x00000000009c0947 */ /* 0x000fea0003800000 */
[----:B------:R-:W0:Y:S08]  /*1480*/  LDC R8, c[0x0][0x3a8] ;  /* 0x0000ea00ff087b82 */ /* 0x000e300000000800 */
[----:B------:R-:W1:Y:S02]  /*1490*/  LDC.64 R4, c[0x0][0x380] ;  /* 0x0000e000ff047b82 */ /* 0x000e640000000a00 */
.L_x_192:
[----:B------:R-:W2:Y:S02]  /*14a0*/  S2R R10, SR_TID.X ;  /* 0x00000000000a7919 */ /* 0x000ea40000002100 */
[----:B--2---:R-:W-:-:S04]  /*14b0*/  IMAD.IADD R11, R10, 0x1, R9 ;  /* 0x000000010a0b7824 */ /* 0x004fc800078e0209 */
[----:B-1----:R-:W-:-:S05]  /*14c0*/  IMAD.WIDE.U32 R10, R11, 0x4, R4 ;  /* 0x000000040b0a7825 */ /* 0x002fca00078e0004 */
        /* <DEDUP_REMOVED lines=10> */
[----:B------:R-:W5:Y:S01]  /*1570*/  LDG.E R21, desc[UR6][R10.64+0x2c00] ;  /* 0x002c00060a157981 */ /* 0x000f62000c1e1900 */
[----:B--2---:R-:W-:-:S03]  /*1580*/  IADD3 R20, PT, PT, R20, R18, R27 ;  /* 0x0000001214147210 */ /* 0x004fc60007ffe01b */
[----:B------:R-:W2:Y:S04]  /*1590*/  LDG.E R18, desc[UR6][R10.64+0x2800] ;  /* 0x002800060a127981 */ /* 0x000ea8000c1e1900 */
[----:B------:R-:W2:Y:S01]  /*15a0*/  LDG.E R27, desc[UR6][R10.64+0x3800] ;  /* 0x003800060a1b7981 */ /* 0x000ea2000c1e1900 */
[----:B---3--:R-:W-:-:S03]  /*15b0*/  IADD3 R24, PT, PT, R23, R22, R20 ;  /* 0x0000001617187210 */ /* 0x008fc60007ffe014 */
[----:B------:R-:W3:Y:S04]  /*15c0*/  LDG.E R23, desc[UR6][R10.64+0x3000] ;  /* 0x003000060a177981 */ /* 0x000ee8000c1e1900 */
[----:B------:R-:W3:Y:S04]  /*15d0*/  LDG.E R20, desc[UR6][R10.64+0x3400] ;  /* 0x003400060a147981 */ /* 0x000ee8000c1e1900 */
[----:B------:R-:W3:Y:S01]  /*15e0*/  LDG.E R22, desc[UR6][R10.64+0x3c00] ;  /* 0x003c00060a167981 */ /* 0x000ee2000c1e1900 */
[----:B----4-:R-:W-:-:S04]  /*15f0*/  IADD3 R14, PT, PT, R17, R14, R24 ;  /* 0x0000000e110e7210 */ /* 0x010fc80007ffe018 */
[----:B-----5:R-:W-:-:S04]  /*1600*/  IADD3 R14, PT, PT, R19, R16, R14 ;  /* 0x00000010130e7210 */ /* 0x020fc80007ffe00e */
[----:B------:R-:W-:Y:S02]  /*1610*/  IADD3 R12, PT, PT, R15, R12, R14 ;  /* 0x0000000c0f0c7210 */ /* 0x000fe40007ffe00e */
[----:B0-----:R-:W-:-:S04]  /*1620*/  IADD3 R14, PT, PT, -R9, R8, RZ ;  /* 0x00000008090e7210 */ /* 0x001fc80007ffe1ff */
[----:B------:R-:W-:Y:S02]  /*1630*/  ISETP.GE.U32.AND P0, PT, R14, R13, PT ;  /* 0x0000000d0e00720c */ /* 0x000fe40003f06070 */
[----:B--2---:R-:W-:-:S04]  /*1640*/  IADD3 R12, PT, PT, R21, R18, R12 ;  /* 0x00000012150c7210 */ /* 0x004fc80007ffe00c */
[----:B---3--:R-:W-:-:S04]  /*1650*/  IADD3 R12, PT, PT, R20, R23, R12 ;  /* 0x00000017140c7210 */ /* 0x008fc80007ffe00c */
[----:B------:R-:W-:-:S03]  /*1660*/  IADD3 R27, PT, PT, R22, R27, R12 ;  /* 0x0000001b161b7210 */ /* 0x000fc60007ffe00c */
[----:B------:R-:W-:Y:S05]  /*1670*/  @!P0 BRA `(.L_x_190) ;  /* 0x00000008009c8947 */ /* 0x000fea0003800000 */
[C---:B------:R-:W-:Y:S01]  /*1680*/  IMAD.IADD R9, R13.reuse, 0x1, R9 ;  /* 0x000000010d097824 */ /* 0x040fe200078e0209 */
[----:B------:R-:W-:Y:S01]  /*1690*/  UIADD3 UR4, UPT, UPT, UR4, 0x1, URZ ;  /* 0x0000000104047890 */ /* 0x000fe2000fffe0ff */
[----:B------:R-:W-:Y:S02]  /*16a0*/  IMAD.IADD R2, R13, 0x1, R2 ;  /* 0x000000010d027824 */ /* 0x000fe400078e0202 */
[----:B------:R-:W-:Y:S01]  /*16b0*/  IMAD.IADD R6, R6, 0x1, -R13 ;  /* 0x0000000106067824 */ /* 0x000fe200078e0a0d */
[----:B------:R-:W-:Y:S01]  /*16c0*/  ISETP.GT.U32.AND P0, PT, R9, R0, PT ;  /* 0x000000000900720c */ /* 0x000fe20003f04070 */
[----:B------:R-:W-:-:S12]  /*16d0*/  IMAD.IADD R7, R13, 0x1, R7 ;  /* 0x000000010d077824 */ /* 0x000fd800078e0207 */
[----:B------:R-:W-:Y:S05]  /*16e0*/  @!P0 BRA `(.L_x_192) ;  /* 0xfffffffc006c8947 */ /* 0x000fea000383ffff */
.L_x_191:
[----:B------:R-:W0:Y:S01]  /*16f0*/  S2R R13, SR_TID.X ;  /* 0x00000000000d7919 */ /* 0x000e220000002100 */
[----:B------:R-:W-:Y:S01]  /*1700*/  IMAD.IADD R0, R8, 0x1, -R9 ;  /* 0x0000000108007824 */ /* 0x000fe200078e0a09 */
[----:B------:R-:W-:Y:S04]  /*1710*/  BSSY.RECONVERGENT B1, `(.L_x_190) ;  /* 0x000009d000017945 */ /* 0x000fe80003800200 */
[----:B0-----:R-:W-:-:S04]  /*1720*/  ISETP.GE.AND P0, PT, R13, R0, PT ;  /* 0x000000000d00720c */ /* 0x001fc80003f06270 */
[----:B------:R-:W-:-:S13]  /*1730*/  ISETP.GE.U32.OR P0, PT, R9, R8, P0 ;  /* 0x000000080900720c */ /* 0x000fda0000706470 */
[----:B------:R-:W-:Y:S05]  /*1740*/  @P0 BRA `(.L_x_193) ;  /* 0x0000000800640947 */ /* 0x000fea0003800000 */
[----:B------:R-:W0:Y:S01]  /*1750*/  LDC R10, c[0x0][0x3ac] ;  /* 0x0000eb00ff0a7b82 */ /* 0x000e220000000800 */
[----:B------:R-:W-:Y:S01]  /*1760*/  LOP3.LUT R11, RZ, R13, RZ, 0x33, !PT ;  /* 0x0000000dff0b7212 */ /* 0x000fe200078e33ff */
[----:B------:R-:W-:Y:S06]  /*1770*/  BSSY.RECONVERGENT B2, `(.L_x_194) ;  /* 0x000004f000027945 */ /* 0x000fec0003800200 */
[----:B------:R-:W1:Y:S01]  /*1780*/  LDC R0, c[0x0][0x3ac] ;  /* 0x0000eb00ff007b82 */ /* 0x000e620000000800 */
[----:B0-----:R-:W-:-:S05]  /*1790*/  IMAD.SHL.U32 R10, R10, 0x1000, RZ ;  /* 0x000010000a0a7824 */ /* 0x001fca00078e00ff */
[----:B------:R-:W-:-:S04]  /*17a0*/  LEA R10, R3, R10, 0xc ;  /* 0x0000000a030a7211 */ /* 0x000fc800078e60ff */
[----:B------:R-:W-:Y:S01]  /*17b0*/  IADD3 R8, PT, PT, -R10, R8, R11 ;  /* 0x000000080a087210 */ /* 0x000fe20007ffe10b */
[----:B-1----:R-:W-:Y:S02]  /*17c0*/  IMAD R11, R0, UR4, RZ ;  /* 0x00000004000b7c24 */ /* 0x002fe4000f8e02ff */
[----:B------:R-:W-:Y:S02]  /*17d0*/  IMAD.MOV.U32 R0, RZ, RZ, R13 ;  /* 0x000000ffff007224 */ /* 0x000fe400078e000d */
[----:B------:R-:W-:-:S05]  /*17e0*/  IMAD R8, R11, -0x1000, R8 ;  /* 0xfffff0000b087824 */ /* 0x000fca00078e0208 */
[C---:B------:R-:W-:Y:S02]  /*17f0*/  ISETP.GE.U32.AND P0, PT, R8.reuse, 0xf00, PT ;  /* 0x00000f000800780c */ /* 0x040fe40003f06070 */
[----:B------:R-:W-:-:S04]  /*1800*/  LEA.HI R8, R8, 0x1, RZ, 0x18 ;  /* 0x0000000108087811 */ /* 0x000fc800078fc0ff */
[----:B------:R-:W-:-:S07]  /*1810*/  LOP3.LUT R10, R8, 0xf, RZ, 0xc0, !PT ;  /* 0x0000000f080a7812 */ /* 0x000fce00078ec0ff */
[----:B------:R-:W-:Y:S05]  /*1820*/  @!P0 BRA `(.L_x_195) ;  /* 0x00000004000c8947 */ /* 0x000fea0003800000 */
[----:B------:R-:W-:Y:S01]  /*1830*/  LEA.HI R0, R6, 0x1, RZ, 0x18 ;  /* 0x0000000106007811 */ /* 0x000fe200078fc0ff */
[----:B------:R-:W-:Y:S01]  /*1840*/  BSSY.RECONVERGENT B3, `(.L_x_196) ;  /* 0x0000040000037945 */ /* 0x000fe20003800200 */
[----:B------:R-:W-:Y:S02]  /*1850*/  LOP3.LUT R11, R13, 0x800, RZ, 0xfc, !PT ;  /* 0x000008000d0b7812 */ /* 0x000fe400078efcff */
[----:B------:R-:W-:-:S05]  /*1860*/  LOP3.LUT R0, R0, 0x1fffff0, RZ, 0xc0, !PT ;  /* 0x01fffff000007812 */ /* 0x000fca00078ec0ff */
[----:B------:R-:W-:-:S07]  /*1870*/  IMAD.MOV R0, RZ, RZ, -R0 ;  /* 0x000000ffff007224 */ /* 0x000fce00078e0a00 */
.L_x_197:
[C---:B------:R-:W-:Y:S02]  /*1880*/  VIADD R15, R7.reuse, 0xfffff800 ;  /* 0xfffff800070f7836 */ /* 0x040fe40000000000 */
[----:B------:R-:W-:Y:S02]  /*1890*/  VIADD R21, R7, 0xfffff900 ;  /* 0xfffff90007157836 */ /* 0x000fe40000000000 */
[----:B------:R-:W-:-:S04]  /*18a0*/  IMAD.WIDE.U32 R14, R15, 0x4, R4 ;  /* 0x000000040f0e7825 */ /* 0x000fc800078e0004 */
[--C-:B------:R-:W-:Y:S01]  /*18b0*/  IMAD.WIDE.U32 R20, R21, 0x4, R4.reuse ;  /* 0x0000000415147825 */ /* 0x100fe200078e0004 */
[----:B------:R0:W2:Y:S04]  /*18c0*/  LDG.E R28, desc[UR6][R14.64] ;  /* 0x000000060e1c7981 */ /* 0x0000a8000c1e1900 */
[----:B------:R-:W2:Y:S01]  /*18d0*/  LDG.E R29, desc[UR6][R20.64] ;  /* 0x00000006141d7981 */ /* 0x000ea2000c1e1900 */
[C---:B------:R-:W-:Y:S02]  /*18e0*/  VIADD R17, R7.reuse, 0xfffffa00 ;  /* 0xfffffa0007117836 */ /* 0x040fe40000000000 */
[----:B------:R-:W-:Y:S02]  /*18f0*/  VIADD R19, R7, 0xfffffb00 ;  /* 0xfffffb0007137836 */ /* 0x000fe40000000000 */
[----:B------:R-:W-:-:S04]  /*1900*/  IMAD.WIDE.U32 R16, R17, 0x4, R4 ;  /* 0x0000000411107825 */ /* 0x000fc800078e0004 */
[--C-:B------:R-:W-:Y:S01]  /*1910*/  IMAD.WIDE.U32 R18, R19, 0x4, R4.reuse ;  /* 0x0000000413127825 */ /* 0x100fe200078e0004 */
[----:B------:R1:W3:Y:S04]  /*1920*/  LDG.E R13, desc[UR6][R16.64] ;  /* 0x00000006100d7981 */ /* 0x0002e8000c1e1900 */
[----:B------:R4:W3:Y:S01]  /*1930*/  LDG.E R12, desc[UR6][R18.64] ;  /* 0x00000006120c7981 */ /* 0x0008e2000c1e1900 */
[C---:B------:R-:W-:Y:S01]  /*1940*/  VIADD R22, R7.reuse, 0xfffffd00 ;  /* 0xfffffd0007167836 */ /* 0x040fe20000000000 */
[C---:B------:R-:W-:Y:S01]  /*1950*/  IADD3 R23, PT, PT, R7.reuse, -0x400, RZ ;  /* 0xfffffc0007177810 */ /* 0x040fe20007ffe0ff */
[----:B------:R-:W-:Y:S02]  /*1960*/  VIADD R26, R7, 0xfffffe00 ;  /* 0xfffffe00071a7836 */ /* 0x000fe40000000000 */
[----:B0-----:R-:W-:-:S04]  /*1970*/  IMAD.WIDE.U32 R14, R22, 0x4, R4 ;  /* 0x00000004160e7825 */ /* 0x001fc800078e0004 */
[--C-:B-1----:R-:W-:Y:S02]  /*1980*/  IMAD.WIDE.U32 R16, R26, 0x4, R4.reuse ;  /* 0x000000041a107825 */ /* 0x102fe400078e0004 */
[----:B------:R0:W5:Y:S02]  /*1990*/  LDG.E R26, desc[UR6][R14.64] ;  /* 0x000000060e1a7981 */ /* 0x000164000c1e1900 */
[C-C-:B------:R-:W-:Y:S02]  /*19a0*/  IMAD.WIDE.U32 R24, R7.reuse, 0x4, R4.reuse ;  /* 0x0000000407187825 */ /* 0x140fe400078e0004 */
[----:B------:R-:W5:Y:S02]  /*19b0*/  LDG.E R16, desc[UR6][R16.64] ;  /* 0x0000000610107981 */ /* 0x000f64000c1e1900 */
[----:B----4-:R-:W-:Y:S02]  /*19c0*/  VIADD R19, R7, 0xffffff00 ;  /* 0xffffff0007137836 */ /* 0x010fe40000000000 */
[----:B------:R-:W-:Y:S01]  /*19d0*/  IMAD.WIDE.U32 R20, R23, 0x4, R4 ;  /* 0x0000000417147825 */ /* 0x000fe200078e0004 */
[----:B------:R-:W4:Y:S03]  /*19e0*/  LDG.E R24, desc[UR6][R24.64] ;  /* 0x0000000618187981 */ /* 0x000f26000c1e1900 */
[----:B0-----:R-:W-:-:S02]  /*19f0*/  VIADD R15, R7, 0x200 ;  /* 0x00000200070f7836 */ /* 0x001fc40000000000 */
[----:B------:R-:W-:Y:S02]  /*1a00*/  VIADD R23, R7, 0x100 ;  /* 0x0000010007177836 */ /* 0x000fe40000000000 */
[--C-:B------:R-:W-:Y:S01]  /*1a10*/  IMAD.WIDE.U32 R18, R19, 0x4, R4.reuse ;  /* 0x0000000413127825 */ /* 0x100fe200078e0004 */
[----:B------:R0:W5:Y:S03]  /*1a20*/  LDG.E R25, desc[UR6][R20.64] ;  /* 0x0000000614197981 */ /* 0x000166000c1e1900 */
[----:B------:R-:W-:Y:S02]  /*1a30*/  IMAD.WIDE.U32 R22, R23, 0x4, R4 ;  /* 0x0000000417167825 */ /* 0x000fe400078e0004 */
[----:B------:R-:W4:Y:S04]  /*1a40*/  LDG.E R19, desc[UR6][R18.64] ;  /* 0x0000000612137981 */ /* 0x000f28000c1e1900 */
[----:B------:R1:W4:Y:S01]  /*1a50*/  LDG.E R23, desc[UR6][R22.64] ;  /* 0x0000000616177981 */ /* 0x000322000c1e1900 */
[----:B0-----:R-:W-:-:S04]  /*1a60*/  VIADD R21, R7, 0x300 ;  /* 0x0000030007157836 */ /* 0x001fc80000000000 */
[----:B------:R-:W-:-:S04]  /*1a70*/  IMAD.WIDE.U32 R20, R21, 0x4, R4 ;  /* 0x0000000415147825 */ /* 0x000fc800078e0004 */
[----:B-1----:R-:W-:Y:S02]  /*1a80*/  VIADD R22, R7, 0x700 ;  /* 0x0000070007167836 */ /* 0x002fe40000000000 */
[----:B------:R-:W4:Y:S01]  /*1a90*/  LDG.E R21, desc[UR6][R20.64] ;  /* 0x0000000614157981 */ /* 0x000f22000c1e1900 */
[----:B--2---:R-:W-:Y:S01]  /*1aa0*/  IADD3 R27, PT, PT, R29, R28, R27 ;  /* 0x0000001c1d1b7210 */ /* 0x004fe20007ffe01b */
[----:B------:R-:W-:Y:S01]  /*1ab0*/  IMAD.WIDE.U32 R28, R15, 0x4, R4 ;  /* 0x000000040f1c7825 */ /* 0x000fe200078e0004 */
[----:B------:R-:W-:-:S05]  /*1ac0*/  IADD3 R15, PT, PT, R7, 0x400, RZ ;  /* 0x00000400070f7810 */ /* 0x000fca0007ffe0ff */
[----:B------:R0:W2:Y:S01]  /*1ad0*/  LDG.E R28, desc[UR6][R28.64] ;  /* 0x000000061c1c7981 */ /* 0x0000a2000c1e1900 */
[----:B------:R-:W-:-:S05]  /*1ae0*/  IMAD.WIDE.U32 R14, R15, 0x4, R4 ;  /* 0x000000040f0e7825 */ /* 0x000fca00078e0004 */
[----:B------:R1:W2:Y:S01]  /*1af0*/  LDG.E R17, desc[UR6][R14.64] ;  /* 0x000000060e117981 */ /* 0x0002a2000c1e1900 */
[----:B---3--:R-:W-:Y:S01]  /*1b00*/  IADD3 R27, PT, PT, R12, R13, R27 ;  /* 0x0000000d0c1b7210 */ /* 0x008fe20007ffe01b */
[----:B0-----:R-:W-:-:S04]  /*1b10*/  VIADD R29, R7, 0x500 ;  /* 0x00000500071d7836 */ /* 0x001fc80000000000 */
[----:B------:R-:W-:-:S04]  /*1b20*/  IMAD.WIDE.U32 R12, R29, 0x4, R4 ;  /* 0x000000041d0c7825 */ /* 0x000fc800078e0004 */
[----:B-1----:R-:W-:Y:S01]  /*1b30*/  VIADD R15, R7, 0x600 ;  /* 0x00000600070f7836 */ /* 0x002fe20000000000 */
[----:B------:R0:W3:Y:S03]  /*1b40*/  LDG.E R18, desc[UR6][R12.64] ;  /* 0x000000060c127981 */ /* 0x0000e6000c1e1900 */
[----:B------:R-:W-:-:S04]  /*1b50*/  IMAD.WIDE.U32 R14, R15, 0x4, R4 ;  /* 0x000000040f0e7825 */ /* 0x000fc800078e0004 */
[----:B0-----:R-:W-:Y:S02]  /*1b60*/  IMAD.WIDE.U32 R12, R22, 0x4, R4 ;  /* 0x00000004160c7825 */ /* 0x001fe400078e0004 */
[----:B------:R-:W3:Y:S04]  /*1b70*/  LDG.E R22, desc[UR6][R14.64] ;  /* 0x000000060e167981 */ /* 0x000ee8000c1e1900 */
[----:B------:R-:W3:Y:S01]  /*1b80*/  LDG.E R20, desc[UR6][R12.64] ;  /* 0x000000060c147981 */ /* 0x000ee2000c1e1900 */
[----:B------:R-:W-:Y:S01]  /*1b90*/  VIADD R0, R0, 0x10 ;  /* 0x0000001000007836 */ /* 0x000fe20000000000 */
[----:B-----5:R-:W-:-:S04]  /*1ba0*/  IADD3 R25, PT, PT, R26, R25, R27 ;  /* 0x000000191a197210 */ /* 0x020fc80007ffe01b */
[----:B----4-:R-:W-:Y:S02]  /*1bb0*/  IADD3 R16, PT, PT, R19, R16, R25 ;  /* 0x0000001013107210 */ /* 0x010fe40007ffe019 */
[----:B------:R-:W-:Y:S02]  /*1bc0*/  ISETP.NE.AND P0, PT, R0, RZ, PT ;  /* 0x000000ff0000720c */ /* 0x000fe40003f05270 */
[----:B------:R-:W-:Y:S01]  /*1bd0*/  IADD3 R16, PT, PT, R23, R24, R16 ;  /* 0x0000001817107210 */ /* 0x000fe20007ffe010 */
[----:B------:R-:W-:Y:S02]  /*1be0*/  VIADD R11, R11, 0x1000 ;  /* 0x000010000b0b7836 */ /* 0x000fe40000000000 */
[----:B------:R-:W-:Y:S01]  /*1bf0*/  VIADD R7, R7, 0x1000 ;  /* 0x0000100007077836 */ /* 0x000fe20000000000 */
[----:B--2---:R-:W-:-:S04]  /*1c00*/  IADD3 R16, PT, PT, R21, R28, R16 ;  /* 0x0000001c15107210 */ /* 0x004fc80007ffe010 */
[----:B---3--:R-:W-:-:S04]  /*1c10*/  IADD3 R17, PT, PT, R18, R17, R16 ;  /* 0x0000001112117210 */ /* 0x008fc80007ffe010 */
[----:B------:R-:W-:Y:S01]  /*1c20*/  IADD3 R27, PT, PT, R20, R22, R17 ;  /* 0x00000016141b7210 */ /* 0x000fe20007ffe011 */
[----:B------:R-:W-:Y:S06]  /*1c30*/  @P0 BRA `(.L_x_197) ;  /* 0xfffffffc00100947 */ /* 0x000fec000383ffff */
[----:B------:R-:W-:Y:S05]  /*1c40*/  BSYNC.RECONVERGENT B3 ;  /* 0x0000000000037941 */ /* 0x000fea0003800200 */
.L_x_196:
[----:B------:R-:W-:-:S07]  /*1c50*/  IADD3 R0, PT, PT, R11, -0x800, RZ ;  /* 0xfffff8000b007810 */ /* 0x000fce0007ffe0ff */
.L_x_195:
[----:B------:R-:W-:Y:S05]  /*1c60*/  BSYNC.RECONVERGENT B2 ;  /* 0x0000000000027941 */ /* 0x000fea0003800200 */
.L_x_194:
[----:B------:R-:W-:-:S13]  /*1c70*/  ISETP.NE.AND P0, PT, R10, RZ, PT ;  /* 0x000000ff0a00720c */ /* 0x000fda0003f05270 */
[----:B------:R-:W-:Y:S05]  /*1c80*/  @!P0 BRA `(.L_x_193) ;  /* 0x0000000400148947 */ /* 0x000fea0003800000 */
[----:B------:R-:W-:Y:S01]  /*1c90*/  ISETP.GE.U32.AND P0, PT, R10, 0x8, PT ;  /* 0x000000080a00780c */ /* 0x000fe20003f06070 */
[----:B------:R-:W-:Y:S01]  /*1ca0*/  BSSY.RECONVERGENT B2, `(.L_x_198) ;  /* 0x0000021000027945 */ /* 0x000fe20003800200 */
[----:B------:R-:W-:-:S04]  /*1cb0*/  LOP3.LUT R23, R8, 0x7, RZ, 0xc0, !PT ;  /* 0x0000000708177812 */ /* 0x000fc800078ec0ff */
[----:B------:R-:W-:-:S07]  /*1cc0*/  ISETP.NE.AND P1, PT, R23, RZ, PT ;  /* 0x000000ff1700720c */ /* 0x000fce0003f25270 */
[----:B------:R-:W-:Y:S06]  /*1cd0*/  @!P0 BRA `(.L_x_199) ;  /* 0x0000000000748947 */ /* 0x000fec0003800000 */
[----:B------:R-:W-:-:S04]  /*1ce0*/  IMAD.IADD R11, R0, 0x1, R9 ;  /* 0x00000001000b7824 */ /* 0x000fc800078e0209 */
[C---:B------:R-:W-:Y:S02]  /*1cf0*/  VIADD R19, R11.reuse, 0x100 ;  /* 0x000001000b137836 */ /* 0x040fe40000000000 */
[C---:B------:R-:W-:Y:S02]  /*1d00*/  VIADD R21, R11.reuse, 0x200 ;  /* 0x000002000b157836 */ /* 0x040fe40000000000 */
[C---:B------:R-:W-:Y:S02]  /*1d10*/  VIADD R13, R11.reuse, 0x300 ;  /* 0x000003000b0d7836 */ /* 0x040fe40000000000 */
[----:B------:R-:W-:-:S04]  /*1d20*/  IMAD.WIDE.U32 R16, R11, 0x4, R4 ;  /* 0x000000040b107825 */ /* 0x000fc800078e0004 */
[--C-:B------:R-:W-:Y:S01]  /*1d30*/  IMAD.WIDE.U32 R18, R19, 0x4, R4.reuse ;  /* 0x0000000413127825 */ /* 0x100fe200078e0004 */
[----:B------:R0:W2:Y:S03]  /*1d40*/  LDG.E R22, desc[UR6][R16.64] ;  /* 0x0000000610167981 */ /* 0x0000a6000c1e1900 */
[--C-:B------:R-:W-:Y:S01]  /*1d50*/  IMAD.WIDE.U32 R20, R21, 0x4, R4.reuse ;  /* 0x0000000415147825 */ /* 0x100fe200078e0004 */
[----:B------:R1:W2:Y:S03]  /*1d60*/  LDG.E R7, desc[UR6][R18.64] ;  /* 0x0000000612077981 */ /* 0x0002a6000c1e1900 */
[C---:B------:R-:W-:Y:S02]  /*1d70*/  VIADD R15, R11.reuse, 0x400 ;  /* 0x000004000b0f7836 */ /* 0x040fe40000000000 */
[C---:B------:R-:W-:Y:S01]  /*1d80*/  VIADD R25, R11.reuse, 0x500 ;  /* 0x000005000b197836 */ /* 0x040fe20000000000 */
[----:B------:R-:W-:Y:S01]  /*1d90*/  IADD3 R29, PT, PT, R11, 0x600, RZ ;  /* 0x000006000b1d7810 */ /* 0x000fe20007ffe0ff */
[----:B------:R-:W-:Y:S01]  /*1da0*/  IMAD.WIDE.U32 R12, R13, 0x4, R4 ;  /* 0x000000040d0c7825 */ /* 0x000fe200078e0004 */
[----:B------:R-:W3:Y:S03]  /*1db0*/  LDG.E R20, desc[UR6][R20.64] ;  /* 0x0000000614147981 */ /* 0x000ee6000c1e1900 */
[----:B------:R-:W-:-:S02]  /*1dc0*/  VIADD R24, R11, 0x700 ;  /* 0x000007000b187836 */ /* 0x000fc40000000000 */
[--C-:B------:R-:W-:Y:S01]  /*1dd0*/  IMAD.WIDE.U32 R14, R15, 0x4, R4.reuse ;  /* 0x000000040f0e7825 */ /* 0x100fe200078e0004 */
[----:B------:R-:W3:Y:S03]  /*1de0*/  LDG.E R12, desc[UR6][R12.64] ;  /* 0x000000060c0c7981 */ /* 0x000ee6000c1e1900 */
[--C-:B------:R-:W-:Y:S02]  /*1df0*/  IMAD.WIDE.U32 R10, R25, 0x4, R4.reuse ;  /* 0x00000004190a7825 */ /* 0x100fe400078e0004 */
[----:B------:R-:W4:Y:S02]  /*1e00*/  LDG.E R14, desc[UR6][R14.64] ;  /* 0x000000060e0e7981 */ /* 0x000f24000c1e1900 */
[--C-:B0-----:R-:W-:Y:S02]  /*1e10*/  IMAD.WIDE.U32 R16, R29, 0x4, R4.reuse ;  /* 0x000000041d107825 */ /* 0x101fe400078e0004 */
[----:B------:R-:W4:Y:S02]  /*1e20*/  LDG.E R10, desc[UR6][R10.64] ;  /* 0x000000060a0a7981 */ /* 0x000f24000c1e1900 */
[----:B-1----:R-:W-:-:S02]  /*1e30*/  IMAD.WIDE.U32 R18, R24, 0x4, R4 ;  /* 0x0000000418127825 */ /* 0x002fc400078e0004 */
[----:B------:R-:W5:Y:S04]  /*1e40*/  LDG.E R16, desc[UR6][R16.64] ;  /* 0x0000000610107981 */ /* 0x000f68000c1e1900 */
[----:B------:R-:W5:Y:S01]  /*1e50*/  LDG.E R18, desc[UR6][R18.64] ;  /* 0x0000000612127981 */ /* 0x000f62000c1e1900 */
[----:B------:R-:W-:Y:S01]  /*1e60*/  VIADD R0, R0, 0x800 ;  /* 0x0000080000007836 */ /* 0x000fe20000000000 */
[----:B--2---:R-:W-:-:S04]  /*1e70*/  IADD3 R7, PT, PT, R7, R22, R27 ;  /* 0x0000001607077210 */ /* 0x004fc80007ffe01b */
[----:B---3--:R-:W-:-:S04]  /*1e80*/  IADD3 R7, PT, PT, R12, R20, R7 ;  /* 0x000000140c077210 */ /* 0x008fc80007ffe007 */
[----:B----4-:R-:W-:-:S04]  /*1e90*/  IADD3 R7, PT, PT, R10, R14, R7 ;  /* 0x0000000e0a077210 */ /* 0x010fc80007ffe007 */
[----:B-----5:R-:W-:-:S07]  /*1ea0*/  IADD3 R27, PT, PT, R18, R16, R7 ;  /* 0x00000010121b7210 */ /* 0x020fce0007ffe007 */
.L_x_199:
[----:B------:R-:W-:Y:S05]  /*1eb0*/  BSYNC.RECONVERGENT B2 ;  /* 0x0000000000027941 */ /* 0x000fea0003800200 */
.L_x_198:
[----:B------:R-:W-:Y:S05]  /*1ec0*/  @!P1 BRA `(.L_x_193) ;  /* 0x0000000000849947 */ /* 0x000fea0003800000 */
[----:B------:R-:W-:Y:S01]  /*1ed0*/  ISETP.GE.U32.AND P0, PT, R23, 0x4, PT ;  /* 0x000000041700780c */ /* 0x000fe20003f06070 */
[----:B------:R-:W-:Y:S01]  /*1ee0*/  BSSY.RECONVERGENT B2, `(.L_x_200) ;  /* 0x0000012000027945 */ /* 0x000fe20003800200 */
[----:B------:R-:W-:-:S11]  /*1ef0*/  LOP3.LUT P1, RZ, R8, 0x3, RZ, 0xc0, !PT ;  /* 0x0000000308ff7812 */ /* 0x000fd6000782c0ff */
[----:B------:R-:W-:Y:S05]  /*1f00*/  @!P0 BRA `(.L_x_201) ;  /* 0x00000000003c8947 */ /* 0x000fea0003800000 */
[----:B------:R-:W-:-:S04]  /*1f10*/  IMAD.IADD R7, R0, 0x1, R9 ;  /* 0x0000000100077824 */ /* 0x000fc800078e0209 */
[C---:B------:R-:W-:Y:S02]  /*1f20*/  VIADD R11, R7.reuse, 0x100 ;  /* 0x00000100070b7836 */ /* 0x040fe40000000000 */
[----:B------:R-:W-:-:S04]  /*1f30*/  IMAD.WIDE.U32 R8, R7, 0x4, R4 ;  /* 0x0000000407087825 */ /* 0x000fc800078e0004 */
[C---:B------:R-:W-:Y:S02]  /*1f40*/  VIADD R13, R7.reuse, 0x200 ;  /* 0x00000200070d7836 */ /* 0x040fe40000000000 */
[----:B------:R-:W-:Y:S01]  /*1f50*/  VIADD R15, R7, 0x300 ;  /* 0x00000300070f7836 */ /* 0x000fe20000000000 */
[----:B------:R-:W2:Y:S01]  /*1f60*/  LDG.E R8, desc[UR6][R8.64] ;  /* 0x0000000608087981 */ /* 0x000ea2000c1e1900 */
[----:B------:R-:W-:-:S04]  /*1f70*/  IMAD.WIDE.U32 R10, R11, 0x4, R4 ;  /* 0x000000040b0a7825 */ /* 0x000fc800078e0004 */
[--C-:B------:R-:W-:Y:S02]  /*1f80*/  IMAD.WIDE.U32 R12, R13, 0x4, R4.reuse ;  /* 0x000000040d0c7825 */ /* 0x100fe400078e0004 */
[----:B------:R-:W2:Y:S02]  /*1f90*/  LDG.E R10, desc[UR6][R10.64] ;  /* 0x000000060a0a7981 */ /* 0x000ea4000c1e1900 */
[----:B------:R-:W-:Y:S02]  /*1fa0*/  IMAD.WIDE.U32 R14, R15, 0x4, R4 ;  /* 0x000000040f0e7825 */ /* 0x000fe400078e0004 */
[----:B------:R-:W3:Y:S04]  /*1fb0*/  LDG.E R12, desc[UR6][R12.64] ;  /* 0x000000060c0c7981 */ /* 0x000ee8000c1e1900 */
[----:B------:R-:W3:Y:S01]  /*1fc0*/  LDG.E R14, desc[UR6][R14.64] ;  /* 0x000000060e0e7981 */ /* 0x000ee2000c1e1900 */
[----:B------:R-:W-:-:S02]  /*1fd0*/  IADD3 R0, PT, PT, R0, 0x400, RZ ;  /* 0x0000040000007810 */ /* 0x000fc40007ffe0ff */
[----:B--2---:R-:W-:-:S04]  /*1fe0*/  IADD3 R27, PT, PT, R10, R8, R27 ;  /* 0x000000080a1b7210 */ /* 0x004fc80007ffe01b */
[----:B---3--:R-:W-:-:S07]  /*1ff0*/  IADD3 R27, PT, PT, R14, R12, R27 ;  /* 0x0000000c0e1b7210 */ /* 0x008fce0007ffe01b */
.L_x_201:
[----:B------:R-:W-:Y:S05]  /*2000*/  BSYNC.RECONVERGENT B2 ;  /* 0x0000000000027941 */ /* 0x000fea0003800200 */
.L_x_200:
[----:B------:R-:W-:Y:S05]  /*2010*/  @!P1 BRA `(.L_x_193) ;  /* 0x0000000000309947 */ /* 0x000fea0003800000 */
[----:B------:R-:W-:Y:S01]  /*2020*/  LOP3.LUT R6, R6, 0xffff, RZ, 0xc0, !PT ;  /* 0x0000ffff06067812 */ /* 0x000fe200078ec0ff */
[----:B------:R-:W-:-:S03]  /*2030*/  IMAD.IADD R9, R0, 0x1, R2 ;  /* 0x0000000100097824 */ /* 0x000fc600078e0202 */
[----:B------:R-:W-:-:S04]  /*2040*/  LEA.HI R6, R6, 0x1, RZ, 0x18 ;  /* 0x0000000106067811 */ /* 0x000fc800078fc0ff */
[----:B------:R-:W-:-:S05]  /*2050*/  LOP3.LUT R6, R6, 0x3, RZ, 0xc0, !PT ;  /* 0x0000000306067812 */ /* 0x000fca00078ec0ff */
[----:B------:R-:W-:-:S07]  /*2060*/  IMAD.MOV R0, RZ, RZ, -R6 ;  /* 0x000000ffff007224 */ /* 0x000fce00078e0a06 */
.L_x_202:
[----:B------:R-:W-:-:S06]  /*2070*/  IMAD.WIDE.U32 R6, R9, 0x4, R4 ;  /* 0x0000000409067825 */ /* 0x000fcc00078e0004 */
[----:B------:R-:W2:Y:S01]  /*2080*/  LDG.E R6, desc[UR6][R6.64] ;  /* 0x0000000606067981 */ /* 0x000ea2000c1e1900 */
[----:B------:R-:W-:Y:S02]  /*2090*/  VIADD R0, R0, 0x1 ;  /* 0x0000000100007836 */ /* 0x000fe40000000000 */
[----:B------:R-:W-:-:S03]  /*20a0*/  VIADD R9, R9, 0x100 ;  /* 0x0000010009097836 */ /* 0x000fc60000000000 */
[----:B------:R-:W-:Y:S01]  /*20b0*/  ISETP.NE.AND P0, PT, R0, RZ, PT ;  /* 0x000000ff0000720c */ /* 0x000fe20003f05270 */
[----:B--2---:R-:W-:-:S12]  /*20c0*/  IMAD.IADD R27, R6, 0x1, R27 ;  /* 0x00000001061b7824 */ /* 0x004fd800078e021b */
[----:B------:R-:W-:Y:S05]  /*20d0*/  @P0 BRA `(.L_x_202) ;  /* 0xfffffffc00e40947 */ /* 0x000fea000383ffff */
.L_x_193:
[----:B------:R-:W-:Y:S05]  /*20e0*/  BSYNC.RECONVERGENT B1 ;  /* 0x0000000000017941 */ /* 0x000fea0003800200 */
.L_x_190:
[----:B------:R-:W0:Y:S01]  /*20f0*/  S2R R9, SR_LANEID ;  /* 0x0000000000097919 */ /* 0x000e220000000000 */
[----:B------:R-:W1:Y:S01]  /*2100*/  SHFL.DOWN PT, R0, R27, 0x1, 0x1f ;  /* 0x08201f001b007f89 */ /* 0x000e6200000e0000 */
[----:B------:R-:W2:Y:S01]  /*2110*/  S2R R8, SR_TID.X ;  /* 0x0000000000087919 */ /* 0x000ea20000002100 */
[C---:B0-----:R-:W-:Y:S02]  /*2120*/  ISETP.GT.AND P0, PT, R9.reuse, 0x1e, PT ;  /* 0x0000001e0900780c */ /* 0x041fe40003f04270 */
[C---:B------:R-:W-:Y:S02]  /*2130*/  ISETP.NE.AND P1, PT, R9.reuse, RZ, PT ;  /* 0x000000ff0900720c */ /* 0x040fe40003f25270 */
[----:B-1----:R-:W-:Y:S02]  /*2140*/  SEL R0, R0, RZ, !P0 ;  /* 0x000000ff00007207 */ /* 0x002fe40004000000 */
[----:B------:R-:W-:-:S03]  /*2150*/  ISETP.GT.AND P0, PT, R9, 0x1d, PT ;  /* 0x0000001d0900780c */ /* 0x000fc60003f04270 */
[----:B------:R-:W-:-:S05]  /*2160*/  IMAD.IADD R0, R0, 0x1, R27 ;  /* 0x0000000100007824 */ /* 0x000fca00078e021b */
[----:B------:R-:W0:Y:S01]  /*2170*/  SHFL.DOWN PT, R2, R0, 0x2, 0x1f ;  /* 0x08401f0000027f89 */ /* 0x000e2200000e0000 */
[----:B------:R-:W1:Y:S01]  /*2180*/  @!P1 S2R R6, SR_CgaCtaId ;  /* 0x0000000000069919 */ /* 0x000e620000008800 */
[----:B0-----:R-:W-:Y:S02]  /*2190*/  SEL R5, R2, RZ, !P0 ;  /* 0x000000ff02057207 */ /* 0x001fe40004000000 */
[----:B------:R-:W-:Y:S02]  /*21a0*/  ISETP.GT.AND P0, PT, R9, 0x1b, PT ;  /* 0x0000001b0900780c */ /* 0x000fe40003f04270 */
[----:B------:R-:W-:-:S05]  /*21b0*/  IADD3 R5, PT, PT, R0, R5, RZ ;  /* 0x0000000500057210 */ /* 0x000fca0007ffe0ff */
[----:B------:R-:W0:Y:S02]  /*21c0*/  SHFL.DOWN PT, R2, R5, 0x4, 0x1f ;  /* 0x08801f0005027f89 */ /* 0x000e2400000e0000 */
[----:B0-----:R-:W-:Y:S02]  /*21d0*/  SEL R2, R2, RZ, !P0 ;  /* 0x000000ff02027207 */ /* 0x001fe40004000000 */
[----:B------:R-:W-:-:S03]  /*21e0*/  ISETP.GT.AND P0, PT, R9, 0x17, PT ;  /* 0x000000170900780c */ /* 0x000fc60003f04270 */
[----:B------:R-:W-:Y:S01]  /*21f0*/  IMAD.IADD R2, R5, 0x1, R2 ;  /* 0x0000000105027824 */ /* 0x000fe200078e0202 */
[----:B------:R-:W-:-:S04]  /*2200*/  @!P1 MOV R5, 0x400 ;  /* 0x0000040000059802 */ /* 0x000fc80000000f00 */
[----:B------:R-:W0:Y:S01]  /*2210*/  SHFL.DOWN PT, R4, R2, 0x8, 0x1f ;  /* 0x09001f0002047f89 */ /* 0x000e2200000e0000 */
[----:B-1----:R-:W-:Y:S02]  /*2220*/  @!P1 LEA R5, R6, R5, 0x18 ;  /* 0x0000000506059211 */ /* 0x002fe400078ec0ff */
[----:B0-----:R-:W-:Y:S02]  /*2230*/  SEL R7, R4, RZ, !P0 ;  /* 0x000000ff04077207 */ /* 0x001fe40004000000 */
[----:B------:R-:W-:Y:S02]  /*2240*/  ISETP.GT.AND P0, PT, R9, 0xf, PT ;  /* 0x0000000f0900780c */ /* 0x000fe40003f04270 */
[----:B--2---:R-:W-:Y:S01]  /*2250*/  @!P1 SHF.R.U32.HI R4, RZ, 0x3, R8 ;  /* 0x00000003ff049819 */ /* 0x004fe20000011608 */
[----:B------:R-:W-:-:S03]  /*2260*/  IMAD.IADD R7, R2, 0x1, R7 ;  /* 0x0000000102077824 */ /* 0x000fc600078e0207 */
[----:B------:R-:W-:Y:S02]  /*2270*/  @!P1 LOP3.LUT R4, R4, 0x7c, RZ, 0xc0, !PT ;  /* 0x0000007c04049812 */ /* 0x000fe400078ec0ff */
[----:B------:R-:W0:Y:S03]  /*2280*/  SHFL.DOWN PT, R0, R7, 0x10, 0x1f ;  /* 0x0a001f0007007f89 */ /* 0x000e2600000e0000 */
[----:B------:R-:W-:Y:S01]  /*2290*/  @!P1 IMAD.IADD R4, R4, 0x1, R5 ;  /* 0x0000000104049824 */ /* 0x000fe200078e0205 */
        /* <DEDUP_REMOVED lines=15> */
[----:B------:R-:W-:-:S07]  /*2390*/  IMAD.IADD R11, R0, 0x1, R9 ;  /* 0x00000001000b7824 */ /* 0x000fce00078e0209 */
.L_x_189:
[----:B------:R-:W-:Y:S05]  /*23a0*/  BSYNC.RECONVERGENT B0 ;  /* 0x0000000000007941 */ /* 0x000fea0003800200 */
.L_x_173:
[----:B------:R-:W-:Y:S05]  /*23b0*/  @P0 EXIT ;  /* 0x000000000000094d */ /* 0x000fea0003800000 */
[----:B---3--:R-:W3:Y:S02]  /*23c0*/  LDC.64 R4, c[0x0][0x388] ;  /* 0x0000e200ff047b82 */ /* 0x008ee40000000a00 */
[----:B---3--:R-:W-:-:S05]  /*23d0*/  IMAD.WIDE.U32 R2, R3, 0x4, R4 ;  /* 0x0000000403027825 */ /* 0x008fca00078e0004 */
[----:B------:R-:W-:Y:S01]  /*23e0*/  STG.E desc[UR6][R2.64], R11 ;  /* 0x0000000b02007986 */ /* 0x000fe2000c101906 */
[----:B------:R-:W-:Y:S05]  /*23f0*/  EXIT ;  /* 0x000000000000794d */ /* 0x000fea0003800000 */
.L_x_203:
        /* <DEDUP_REMOVED lines=16> */
.L_x_245:


//--------------------- .text._ZN3cub18CUB_300001_SM_10006detail6reduce28DeviceReduceSingleTileKernelINS2_10policy_hubIijN4cuda3std3__44plusIiEEE10Policy1000EN6thrust24THRUST_300001_SM_1000_NS6detail15normal_iteratorINSD_10device_ptrIiEEEEPijS9_iiNS7_10__identityEEEvT0_T1_T2_T3_T4_T6_ --------------------------
	.section	.text._ZN3cub18CUB_300001_SM_10006detail6reduce28DeviceReduceSingleTileKernelINS2_10policy_hubIijN4cuda3std3__44plusIiEEE10Policy1000EN6thrust24THRUST_300001_SM_1000_NS6detail15normal_iteratorINSD_10device_ptrIiEEEEPijS9_iiNS7_10__identityEEEvT0_T1_T2_T3_T4_T6_,"ax",@progbits
	.align	128
        .global         _ZN3cub18CUB_300001_SM_10006detail6reduce28DeviceReduceSingleTileKernelINS2_10policy_hubIijN4cuda3std3__44plusIiEEE10Policy1000EN6thrust24THRUST_300001_SM_1000_NS6detail15normal_iteratorINSD_10device_ptrIiEEEEPijS9_iiNS7_10__identityEEEvT0_T1_T2_T3_T4_T6_
        .type           _ZN3cub18CUB_300001_SM_10006detail6reduce28DeviceReduceSingleTileKernelINS2_10policy_hubIijN4cuda3std3__44plusIiEEE10Policy1000EN6thrust24THRUST_300001_SM_1000_NS6detail15normal_iteratorINSD_10device_ptrIiEEEEPijS9_iiNS7_10__identityEEEvT0_T1_T2_T3_T4_T6_,@function
        .size           _ZN3cub18CUB_300001_SM_10006detail6reduce28DeviceReduceSingleTileKernelINS2_10policy_hubIijN4cuda3std3__44plusIiEEE10Policy1000EN6thrust24THRUST_300001_SM_1000_NS6detail15normal_iteratorINSD_10device_ptrIiEEEEPijS9_iiNS7_10__identityEEEvT0_T1_T2_T3_T4_T6_,(.L_x_246 - _ZN3cub18CUB_300001_SM_10006detail6reduce28DeviceReduceSingleTileKernelINS2_10policy_hubIijN4cuda3std3__44plusIiEEE10Policy1000EN6thrust24THRUST_300001_SM_1000_NS6detail15normal_iteratorINSD_10device_ptrIiEEEEPijS9_iiNS7_10__identityEEEvT0_T1_T2_T3_T4_T6_)
        .other          _ZN3cub18CUB_300001_SM_10006detail6reduce28DeviceReduceSingleTileKernelINS2_10policy_hubIijN4cuda3std3__44plusIiEEE10Policy1000EN6thrust24THRUST_300001_SM_1000_NS6detail15normal_iteratorINSD_10device_ptrIiEEEEPijS9_iiNS7_10__identityEEEvT0_T1_T2_T3_T4_T6_,@"STO_CUDA_ENTRY STV_DEFAULT"
_ZN3cub18CUB_300001_SM_10006detail6reduce28DeviceReduceSingleTileKernelINS2_10policy_hubIijN4cuda3std3__44plusIiEEE10Policy1000EN6thrust24THRUST_300001_SM_1000_NS6detail15normal_iteratorINSD_10device_ptrIiEEEEPijS9_iiNS7_10__identityEEEvT0_T1_T2_T3_T4_T6_:
.text._ZN3cub18CUB_300001_SM_10006detail6reduce28DeviceReduceSingleTileKernelINS2_10policy_hubIijN4cuda3std3__44plusIiEEE10Policy1000EN6thrust24THRUST_300001_SM_1000_NS6detail15normal_iteratorINSD_10device_ptrIiEEEEPijS9_iiNS7_10__identityEEEvT0_T1_T2_T3_T4_T6_:
        /* <DEDUP_REMOVED lines=13> */
.L_x_204:
[----:B------:R-:W-:Y:S01]  /*00d0*/  ISETP.GT.U32.AND P0, PT, R2, 0xfff, PT ;  /* 0x00000fff0200780c */ /* 0x000fe20003f04070 */
[----:B------:R-:W-:-:S12]  /*00e0*/  BSSY.RECONVERGENT B0, `(.L_x_205) ;  /* 0x00001e7000007945 */ /* 0x000fd80003800200 */
        /* <DEDUP_REMOVED lines=11> */
.L_x_208:
[----:B------:R-:W-:Y:S05]  /*01a0*/  BSYNC.RECONVERGENT B1 ;  /* 0x0000000000017941 */ /* 0x000fea0003800200 */
.L_x_207:
        /* <DEDUP_REMOVED lines=17> */
.L_x_213:
        /* <DEDUP_REMOVED lines=31> */
.L_x_212:
[----:B------:R-:W-:Y:S05]  /*04b0*/  BSYNC.RECONVERGENT B2 ;  /* 0x0000000000027941 */ /* 0x000fea0003800200 */
.L_x_211:
[----:B------:R-:W-:Y:S05]  /*04c0*/  @!P0 BRA `(.L_x_210) ;  /* 0x0000000000c88947 */ /* 0x000fea0003800000 */
[----:B------:R-:W-:Y:S01]  /*04d0*/  ISETP.GE.U32.AND P0, PT, R21, 0x8, PT ;  /* 0x000000081500780c */ /* 0x000fe20003f06070 */
[----:B------:R-:W-:Y:S01]  /*04e0*/  BSSY.RECONVERGENT B2, `(.L_x_214) ;  /* 0x0000013000027945 */ /* 0x000fe20003800200 */
[----:B------:R-:W-:-:S04]  /*04f0*/  LOP3.LUT R16, R4, 0x7, RZ, 0xc0, !PT ;  /* 0x0000000704107812 */ /* 0x000fc800078ec0ff */
[----:B------:R-:W-:-:S07]  /*0500*/  ISETP.NE.AND P1, PT, R16, RZ, PT ;  /* 0x000000ff1000720c */ /* 0x000fce0003f25270 */
[----:B------:R-:W-:Y:S06]  /*0510*/  @!P0 BRA `(.L_x_215) ;  /* 0x00000000003c8947 */ /* 0x000fec0003800000 */
[----:B------:R-:W0:Y:S02]  /*0520*/  LDC.64 R6, c[0x0][0x380] ;  /* 0x0000e000ff067b82 */ /* 0x000e240000000a00 */
[----:B0-----:R-:W-:-:S05]  /*0530*/  IMAD.WIDE.U32 R6, R5, 0x4, R6 ;  /* 0x0000000405067825 */ /* 0x001fca00078e0006 */
        /* <DEDUP_REMOVED lines=13> */
.L_x_215:
[----:B------:R-:W-:Y:S05]  /*0610*/  BSYNC.RECONVERGENT B2 ;  /* 0x0000000000027941 */ /* 0x000fea0003800200 */
.L_x_214:
        /* <DEDUP_REMOVED lines=11> */
[----:B------:R-:W3:Y:S01]  /*06d0*/  LDG.E R10, desc[UR6][R6.64+0xc00] ;  /* 0x000c0006060a7981 */ /* 0x000ee2000c1e1900 */
[----:B------:R-:W-:Y:S01]  /*06e0*/  VIADD R5, R5, 0x400 ;  /* 0x0000040005057836 */ /* 0x000fe20000000000 */
[----:B--2--5:R-:W-:-:S04]  /*06f0*/  IADD3 R0, PT, PT, R4, R9, R0 ;  /* 0x0000000904007210 */ /* 0x024fc80007ffe000 */
[----:B---3--:R-:W-:-:S07]  /*0700*/  IADD3 R0, PT, PT, R10, R11, R0 ;  /* 0x0000000b0a007210 */ /* 0x008fce0007ffe000 */
.L_x_217:
[----:B------:R-:W-:Y:S05]  /*0710*/  BSYNC.RECONVERGENT B2 ;  /* 0x0000000000027941 */ /* 0x000fea0003800200 */
.L_x_216:
[----:B------:R-:W-:Y:S05]  /*0720*/  @!P1 BRA `(.L_x_210) ;  /* 0x0000000000309947 */ /* 0x000fea0003800000 */
[----:B------:R-:W0:Y:S02]  /*0730*/  LDC.64 R6, c[0x0][0x380] ;  /* 0x0000e000ff067b82 */ /* 0x000e240000000a00 */
[----:B0-----:R-:W-:-:S04]  /*0740*/  IMAD.WIDE.U32 R4, R5, 0x4, R6 ;  /* 0x0000000405047825 */ /* 0x001fc800078e0006 */
[----:B------:R-:W-:Y:S02]  /*0750*/  IMAD.MOV R6, RZ, RZ, -R8 ;  /* 0x000000ffff067224 */ /* 0x000fe400078e0a08 */
[----:B------:R-:W-:-:S07]  /*0760*/  IMAD.MOV.U32 R7, RZ, RZ, R5 ;  /* 0x000000ffff077224 */ /* 0x000fce00078e0005 */
.L_x_218:
[----:B------:R-:W-:-:S06]  /*0770*/  IMAD.MOV.U32 R5, RZ, RZ, R7 ;  /* 0x000000ffff057224 */ /* 0x000fcc00078e0007 */
[----:B------:R0:W2:Y:S01]  /*0780*/  LDG.E R5, desc[UR6][R4.64] ;  /* 0x0000000604057981 */ /* 0x0000a2000c1e1900 */
[----:B------:R-:W-:-:S05]  /*0790*/  VIADD R6, R6, 0x1 ;  /* 0x0000000106067836 */ /* 0x000fca0000000000 */
[----:B------:R-:W-:Y:S02]  /*07a0*/  ISETP.NE.AND P0, PT, R6, RZ, PT ;  /* 0x000000ff0600720c */ /* 0x000fe40003f05270 */
[----:B0-----:R-:W-:-:S05]  /*07b0*/  IADD3 R4, P1, PT, R4, 0x400, RZ ;  /* 0x0000040004047810 */ /* 0x001fca0007f3e0ff */
[----:B------:R-:W-:Y:S02]  /*07c0*/  IMAD.X R7, RZ, RZ, R7, P1 ;  /* 0x000000ffff077224 */ /* 0x000fe400008e0607 */
[----:B--2--5:R-:W-:-:S04]  /*07d0*/  IMAD.IADD R0, R5, 0x1, R0 ;  /* 0x0000000105007824 */ /* 0x024fc800078e0200 */
[----:B------:R-:W-:Y:S05]  /*07e0*/  @P0 BRA `(.L_x_218) ;  /* 0xfffffffc00e00947 */ /* 0x000fea000383ffff */
.L_x_210:
[----:B------:R-:W-:Y:S05]  /*07f0*/  BSYNC.RECONVERGENT B1 ;  /* 0x0000000000017941 */ /* 0x000fea0003800200 */
.L_x_209:
[----:B------:R-:W-:-:S13]  /*0800*/  ISETP.GE.U32.AND P0, PT, R2, 0x100, PT ;  /* 0x000001000200780c */ /* 0x000fda0003f06070 */
        /* <DEDUP_REMOVED lines=38> */
[----:B-1----:R-:W1:Y:S01]  /*0a70*/  LDS.64 R2, [UR4+0x20] ;  /* 0x00002004ff027984 */ /* 0x002e620008000a00 */
[----:B0-----:R-:W-:-:S04]  /*0a80*/  IADD3 R0, PT, PT, R4, R0, R9 ;  /* 0x0000000004007210 */ /* 0x001fc80007ffe009 */
[----:B------:R-:W-:-:S04]  /*0a90*/  IADD3 R0, PT, PT, R6, R0, R5 ;  /* 0x0000000006007210 */ /* 0x000fc80007ffe005 */
[----:B-1----:R-:W-:-:S05]  /*0aa0*/  IADD3 R0, PT, PT, R2, R0, R7 ;  /* 0x0000000002007210 */ /* 0x002fca0007ffe007 */
[----:B------:R-:W-:Y:S01]  /*0ab0*/  IMAD.IADD R9, R0, 0x1, R3 ;  /* 0x0000000100097824 */ /* 0x000fe200078e0203 */
[----:B------:R-:W-:Y:S06]  /*0ac0*/  BRA `(.L_x_220) ;  /* 0x0000001400207947 */ /* 0x000fec0003800000 */
.L_x_219:
[----:B------:R-:W-:Y:S01]  /*0ad0*/  LOP3.LUT R4, R3, 0x3e0, RZ, 0xc0, !PT ;  /* 0x000003e003047812 */ /* 0x000fe200078ec0ff */
[----:B------:R-:W1:Y:S03]  /*0ae0*/  S2R R10, SR_LANEID ;  /* 0x00000000000a7919 */ /* 0x000e660000000000 */
[----:B0-----:R-:W-:Y:S01]  /*0af0*/  LOP3.LUT R7, RZ, R4, RZ, 0x33, !PT ;  /* 0x00000004ff077212 */ /* 0x001fe200078e33ff */
[----:B------:R-:W-:-:S04]  /*0b00*/  VIADD R5, R4, 0x20 ;  /* 0x0000002004057836 */ /* 0x000fc80000000000 */
[----:B------:R-:W-:Y:S01]  /*0b10*/  IMAD.IADD R7, R7, 0x1, R2 ;  /* 0x0000000107077824 */ /* 0x000fe200078e0202 */
[----:B------:R-:W-:-:S04]  /*0b20*/  ISETP.GT.U32.AND P0, PT, R5, R2, PT ;  /* 0x000000020500720c */ /* 0x000fc80003f04070 */
        /* <DEDUP_REMOVED lines=40> */
[----:B------:R-:W-:Y:S01]  /*0db0*/  ISETP.GT.U32.AND P3, PT, R2, 0x80, PT ;  /* 0x000000800200780c */ /* 0x000fe20003f64070 */
[----:B-1----:R-:W-:-:S09]  /*0dc0*/  ULEA UR4, UR5, UR4, 0x18 ;  /* 0x0000000405047291 */ /* 0x002fd2000f8ec0ff */
[----:B------:R-:W1:Y:S04]  /*0dd0*/  LDS.128 R4, [UR4+0x10] ;  /* 0x00001004ff047984 */ /* 0x000e680008000c00 */
[----:B------:R-:W2:Y:S04]  /*0de0*/  LDS R0, [UR4+0xc] ;  /* 0x00000c04ff007984 */ /* 0x000ea80008000800 */
[----:B------:R-:W3:Y:S01]  /*0df0*/  LDS.64 R10, [UR4+0x20] ;  /* 0x00002004ff0a7984 */ /* 0x000ee20008000a00 */
[----:B-1----:R-:W-:Y:S02]  /*0e00*/  SEL R4, R4, RZ, P2 ;  /* 0x000000ff04047207 */ /* 0x002fe40001000000 */
[----:B------:R-:W-:-:S02]  /*0e10*/  ISETP.GT.U32.AND P2, PT, R2, 0x60, PT ;  /* 0x000000600200780c */ /* 0x000fc40003f44070 */
[----:B--2---:R-:W-:Y:S02]  /*0e20*/  SEL R0, R0, RZ, P1 ;  /* 0x000000ff00007207 */ /* 0x004fe40000800000 */
        /* <DEDUP_REMOVED lines=8> */
[----:B---3--:R-:W-:Y:S02]  /*0eb0*/  SEL R10, R10, RZ, P2 ;  /* 0x000000ff0a0a7207 */ /* 0x008fe40001000000 */
[----:B------:R-:W-:Y:S02]  /*0ec0*/  SEL R11, R11, RZ, P3 ;  /* 0x000000ff0b0b7207 */ /* 0x000fe40001800000 */
[----:B------:R-:W-:-:S05]  /*0ed0*/  IADD3 R0, PT, PT, R10, R0, R7 ;  /* 0x000000000a007210 */ /* 0x000fca0007ffe007 */
[----:B0-----:R-:W-:Y:S01]  /*0ee0*/  IMAD.IADD R9, R0, 0x1, R11 ;  /* 0x0000000100097824 */ /* 0x001fe200078e020b */
[----:B------:R-:W-:Y:S06]  /*0ef0*/  BRA `(.L_x_220) ;  /* 0x0000001000147947 */ /* 0x000fec0003800000 */
.L_x_206:
[----:B------:R-:W0:Y:S01]  /*0f00*/  S2R R0, SR_TID.X ;  /* 0x0000000000007919 */ /* 0x000e220000002100 */
[----:B------:R-:W1:Y:S02]  /*0f10*/  LDCU.64 UR4, c[0x0][0x380] ;  /* 0x00007000ff0477ac */ /* 0x000e640008000a00 */
[----:B-1----:R-:W-:Y:S02]  /*0f20*/  IMAD.U32 R12, RZ, RZ, UR4 ;  /* 0x00000004ff0c7e24 */ /* 0x002fe4000f8e00ff */
[----:B------:R-:W-:Y:S02]  /*0f30*/  IMAD.U32 R13, RZ, RZ, UR5 ;  /* 0x00000005ff0d7e24 */ /* 0x000fe4000f8e00ff */
        /* <DEDUP_REMOVED lines=17> */
[----:B------:R-:W-:Y:S01]  /*1050*/  UMOV UR4, 0x1000 ;  /* 0x0000100000047882 */ /* 0x000fe20000000000 */
[----:B--2---:R-:W-:-:S04]  /*1060*/  IADD3 R3, PT, PT, R7, R6, R3 ;  /* 0x0000000607037210 */ /* 0x004fc80007ffe003 */
[----:B---3--:R-:W-:-:S04]  /*1070*/  IADD3 R3, PT, PT, R9, R8, R3 ;  /* 0x0000000809037210 */ /* 0x008fc80007ffe003 */
[----:B----4-:R-:W-:-:S04]  /*1080*/  IADD3 R3, PT, PT, R11, R10, R3 ;  /* 0x0000000a0b037210 */ /* 0x010fc80007ffe003 */
[----:B-----5:R-:W-:-:S04]  /*1090*/  IADD3 R3, PT, PT, R15, R14, R3 ;  /* 0x0000000e0f037210 */ /* 0x020fc80007ffe003 */
[----:B------:R-:W-:Y:S01]  /*10a0*/  IADD3 R16, PT, PT, R17, R16, R3 ;  /* 0x0000001011107210 */ /* 0x000fe20007ffe003 */
[----:B------:R-:W-:-:S05]  /*10b0*/  VIADD R3, R2, 0xfffff000 ;  /* 0xfffff00002037836 */ /* 0x000fca0000000000 */
[----:B------:R-:W-:Y:S02]  /*10c0*/  ISETP.GE.U32.AND P0, PT, R3, 0x1000, PT ;  /* 0x000010000300780c */ /* 0x000fe40003f06070 */
[----:B------:R-:W-:-:S04]  /*10d0*/  IADD3 R16, PT, PT, R19, R18, R16 ;  /* 0x0000001213107210 */ /* 0x000fc80007ffe010 */
[----:B------:R-:W-:-:S05]  /*10e0*/  IADD3 R21, PT, PT, R21, R20, R16 ;  /* 0x0000001415157210 */ /* 0x000fca0007ffe010 */
[----:B------:R-:W-:Y:S02]  /*10f0*/  IMAD.IADD R7, R22, 0x1, R21 ;  /* 0x0000000116077824 */ /* 0x000fe400078e0215 */
[----:B------:R-:W-:Y:S05]  /*1100*/  @!P0 BRA `(.L_x_221) ;  /* 0x00000000008c8947 */ /* 0x000fea0003800000 */
[----:B------:R-:W0:Y:S01]  /*1110*/  LDC R2, c[0x0][0x390] ;  /* 0x0000e400ff027b82 */ /* 0x000e220000000800 */
[----:B------:R-:W-:-:S07]  /*1120*/  UMOV UR4, 0x1000 ;  /* 0x0000100000047882 */ /* 0x000fce0000000000 */
[----:B------:R-:W1:Y:S02]  /*1130*/  LDC.64 R12, c[0x0][0x380] ;  /* 0x0000e000ff0c7b82 */ /* 0x000e640000000a00 */
.L_x_223:
[----:B------:R-:W-:-:S04]  /*1140*/  VIADD R5, R0, UR4 ;  /* 0x0000000400057c36 */ /* 0x000fc80008000000 */
        /* <DEDUP_REMOVED lines=17> */
[----:B--2---:R-:W-:Y:S01]  /*1260*/  IADD3 R16, PT, PT, R18, R16, R7 ;  /* 0x0000001012107210 */ /* 0x004fe20007ffe007 */
[----:B0-----:R-:W-:-:S05]  /*1270*/  VIADD R7, R2, -UR4 ;  /* 0x8000000402077c36 */ /* 0x001fca0008000000 */
[----:B------:R-:W-:Y:S02]  /*1280*/  ISETP.GE.U32.AND P0, PT, R7, 0x1000, PT ;  /* 0x000010000700780c */ /* 0x000fe40003f06070 */
        /* <DEDUP_REMOVED lines=8> */
[----:B------:R-:W-:-:S06]  /*1310*/  UIADD3 UR4, UPT, UPT, UR4, 0x1000, URZ ;  /* 0x0000100004047890 */ /* 0x000fcc000fffe0ff */
[----:B------:R-:W-:-:S13]  /*1320*/  ISETP.LT.U32.AND P0, PT, R3, UR4, PT ;  /* 0x0000000403007c0c */ /* 0x000fda000bf01070 */
[----:B------:R-:W-:Y:S05]  /*1330*/  @!P0 BRA `(.L_x_223) ;  /* 0xfffffffc00808947 */ /* 0x000fea000383ffff */
.L_x_221:
[----:B------:R-:W-:Y:S01]  /*1340*/  VIADD R3, R2, -UR4 ;  /* 0x8000000402037c36 */ /* 0x000fe20008000000 */
[----:B------:R-:W-:Y:S04]  /*1350*/  BSSY.RECONVERGENT B1, `(.L_x_222) ;  /* 0x0000095000017945 */ /* 0x000fe80003800200 */
[----:B------:R-:W-:-:S04]  /*1360*/  ISETP.GE.AND P0, PT, R0, R3, PT ;  /* 0x000000030000720c */ /* 0x000fc80003f06270 */
[----:B------:R-:W-:-:S13]  /*1370*/  ISETP.LE.U32.OR P0, PT, R2, UR4, P0 ;  /* 0x0000000402007c0c */ /* 0x000fda0008703470 */
[----:B------:R-:W-:Y:S05]  /*1380*/  @P0 BRA `(.L_x_224) ;  /* 0x0000000800440947 */ /* 0x000fea0003800000 */
[----:B------:R-:W-:Y:S01]  /*1390*/  LOP3.LUT R3, RZ, R0, RZ, 0x33, !PT ;  /* 0x00000000ff037212 */ /* 0x000fe200078e33ff */
[----:B------:R-:W-:Y:S01]  /*13a0*/  BSSY.RECONVERGENT B2, `(.L_x_225) ;  /* 0x000004a000027945 */ /* 0x000fe20003800200 */
[----:B------:R-:W-:Y:S02]  /*13b0*/  IMAD.MOV.U32 R5, RZ, RZ, R0 ;  /* 0x000000ffff057224 */ /* 0x000fe400078e0000 */
[----:B------:R-:W-:-:S04]  /*13c0*/  IADD3 R3, PT, PT, R2, -UR4, R3 ;  /* 0x8000000402037c10 */ /* 0x000fc8000fffe003 */
[C---:B------:R-:W-:Y:S02]  /*13d0*/  ISETP.GE.U32.AND P0, PT, R3.reuse, 0xf00, PT ;  /* 0x00000f000300780c */ /* 0x040fe40003f06070 */
[----:B------:R-:W-:-:S04]  /*13e0*/  LEA.HI R3, R3, 0x1, RZ, 0x18 ;  /* 0x0000000103037811 */ /* 0x000fc800078fc0ff */
[----:B------:R-:W-:-:S07]  /*13f0*/  LOP3.LUT R4, R3, 0xf, RZ, 0xc0, !PT ;  /* 0x0000000f03047812 */ /* 0x000fce00078ec0ff */
[----:B------:R-:W-:Y:S05]  /*1400*/  @!P0 BRA `(.L_x_226) ;  /* 0x00000004000c8947 */ /* 0x000fea0003800000 */
[----:B------:R-:W-:Y:S01]  /*1410*/  LOP3.LUT R6, R3, 0x1fffff0, RZ, 0xc0, !PT ;  /* 0x01fffff003067812 */ /* 0x000fe200078ec0ff */
[----:B------:R-:W-:Y:S01]  /*1420*/  BSSY.RECONVERGENT B3, `(.L_x_227) ;  /* 0x0000040000037945 */ /* 0x000fe20003800200 */
[C---:B------:R-:W-:Y:S01]  /*1430*/  LOP3.LUT R5, R0.reuse, 0x800, RZ, 0xfc, !PT ;  /* 0x0000080000057812 */ /* 0x040fe200078efcff */
[----:B------:R-:W-:Y:S02]  /*1440*/  VIADD R2, R0, UR4 ;  /* 0x0000000400027c36 */ /* 0x000fe40008000000 */
[----:B------:R-:W-:-:S07]  /*1450*/  IMAD.MOV R6, RZ, RZ, -R6 ;  /* 0x000000ffff067224 */ /* 0x000fce00078e0a06 */
.L_x_228:
[----:B------:R-:W-:-:S04]  /*1460*/  IMAD.WIDE.U32 R26, R2, 0x4, R12 ;  /* 0x00000004021a7825 */ /* 0x000fc800078e000c */
[C---:B------:R-:W-:Y:S02]  /*1470*/  VIADD R9, R2.reuse, 0x100 ;  /* 0x0000010002097836 */ /* 0x040fe40000000000 */
[----:B------:R-:W-:Y:S01]  /*1480*/  VIADD R15, R2, 0x400 ;  /* 0x00000400020f7836 */ /* 0x000fe20000000000 */
[----:B------:R0:W2:Y:S01]  /*1490*/  LDG.E R26, desc[UR6][R26.64] ;  /* 0x000000061a1a7981 */ /* 0x0000a2000c1e1900 */
[----:B------:R-:W-:-:S04]  /*14a0*/  IMAD.WIDE.U32 R8, R9, 0x4, R12 ;  /* 0x0000000409087825 */ /* 0x000fc800078e000c */
[C---:B------:R-:W-:Y:S01]  /*14b0*/  VIADD R17, R2.reuse, 0x200 ;  /* 0x0000020002117836 */ /* 0x040fe20000000000 */
[----:B------:R1:W2:Y:S01]  /*14c0*/  LDG.E R25, desc[UR6][R8.64] ;  /* 0x0000000608197981 */ /* 0x0002a2000c1e1900 */
[C---:B------:R-:W-:Y:S02]  /*14d0*/  VIADD R11, R2.reuse, 0x300 ;  /* 0x00000300020b7836 */ /* 0x040fe40000000000 */
[----:B0-----:R-:W-:Y:S02]  /*14e0*/  VIADD R27, R2, 0x700 ;  /* 0x00000700021b7836 */ /* 0x001fe40000000000 */
[----:B------:R-:W-:-:S04]  /*14f0*/  IMAD.WIDE.U32 R14, R15, 0x4, R12 ;  /* 0x000000040f0e7825 */ /* 0x000fc800078e000c */
[--C-:B------:R-:W-:Y:S01]  /*1500*/  IMAD.WIDE.U32 R16, R17, 0x4, R12.reuse ;  /* 0x0000000411107825 */ /* 0x100fe200078e000c */
[----:B------:R0:W3:Y:S03]  /*1510*/  LDG.E R22, desc[UR6][R14.64] ;  /* 0x000000060e167981 */ /* 0x0000e6000c1e1900 */
[----:B------:R-:W-:Y:S01]  /*1520*/  VIADD R29, R2, 0x500 ;  /* 0x00000500021d7836 */ /* 0x000fe20000000000 */
[----:B------:R-:W4:Y:S01]  /*1530*/  LDG.E R24, desc[UR6][R16.64] ;  /* 0x0000000610187981 */ /* 0x000f22000c1e1900 */
[----:B------:R-:W-:-:S04]  /*1540*/  IMAD.WIDE.U32 R10, R11, 0x4, R12 ;  /* 0x000000040b0a7825 */ /* 0x000fc800078e000c */
[--C-:B-1----:R-:W-:Y:S01]  /*1550*/  IMAD.WIDE.U32 R8, R27, 0x4, R12.reuse ;  /* 0x000000041b087825 */ /* 0x102fe200078e000c */
[----:B------:R-:W4:Y:S03]  /*1560*/  LDG.E R23, desc[UR6][R10.64] ;  /* 0x000000060a177981 */ /* 0x000f26000c1e1900 */
[----:B------:R-:W-:Y:S02]  /*1570*/  VIADD R27, R2, 0x900 ;  /* 0x00000900021b7836 */ /* 0x000fe40000000000 */
[----:B------:R-:W-:-:S04]  /*1580*/  IMAD.WIDE.U32 R28, R29, 0x4, R12 ;  /* 0x000000041d1c7825 */ /* 0x000fc800078e000c */
[C---:B------:R-:W-:Y:S01]  /*1590*/  VIADD R19, R2.reuse, 0x600 ;  /* 0x0000060002137836 */ /* 0x040fe20000000000 */
[----:B------:R1:W5:Y:S01]  /*15a0*/  LDG.E R11, desc[UR6][R8.64] ;  /* 0x00000006080b7981 */ /* 0x000362000c1e1900 */
[C---:B0-----:R-:W-:Y:S02]  /*15b0*/  VIADD R15, R2.reuse, 0xa00 ;  /* 0x00000a00020f7836 */ /* 0x041fe40000000000 */
[----:B------:R-:W-:Y:S01]  /*15c0*/  VIADD R20, R2, 0x800 ;  /* 0x0000080002147836 */ /* 0x000fe20000000000 */
[----:B------:R0:W3:Y:S01]  /*15d0*/  LDG.E R21, desc[UR6][R28.64] ;  /* 0x000000061c157981 */ /* 0x0000e2000c1e1900 */
[----:B------:R-:W-:-:S04]  /*15e0*/  IMAD.WIDE.U32 R18, R19, 0x4, R12 ;  /* 0x0000000413127825 */ /* 0x000fc800078e000c */
[----:B-1----:R-:W-:-:S04]  /*15f0*/  IMAD.WIDE.U32 R8, R27, 0x4, R12 ;  /* 0x000000041b087825 */ /* 0x002fc800078e000c */
[--C-:B------:R-:W-:Y:S02]  /*1600*/  IMAD.WIDE.U32 R14, R15, 0x4, R12.reuse ;  /* 0x000000040f0e7825 */ /* 0x100fe400078e000c */
[----:B------:R-:W5:Y:S02]  /*1610*/  LDG.E R9, desc[UR6][R8.64] ;  /* 0x0000000608097981 */ /* 0x000f64000c1e1900 */
[--C-:B------:R-:W-:Y:S02]  /*1620*/  IMAD.WIDE.U32 R16, R20, 0x4, R12.reuse ;  /* 0x0000000414107825 */ /* 0x100fe400078e000c */
[----:B------:R1:W5:Y:S02]  /*1630*/  LDG.E R20, desc[UR6][R18.64] ;  /* 0x0000000612147981 */ /* 0x000364000c1e1900 */
[C---:B0-----:R-:W-:Y:S02]  /*1640*/  VIADD R29, R2.reuse, 0xb00 ;  /* 0x00000b00021d7836 */ /* 0x041fe40000000000 */
[----:B------:R-:W-:Y:S01]  /*1650*/  VIADD R27, R2, 0xc00 ;  /* 0x00000c00021b7836 */ /* 0x000fe20000000000 */
[----:B------:R0:W5:Y:S01]  /*1660*/  LDG.E R10, desc[UR6][R16.64] ;  /* 0x00000006100a7981 */ /* 0x000162000c1e1900 */
[----:B------:R-:W-:-:S03]  /*1670*/  IMAD.WIDE.U32 R28, R29, 0x4, R12 ;  /* 0x000000041d1c7825 */ /* 0x000fc600078e000c */
[----:B------:R0:W5:Y:S01]  /*1680*/  LDG.E R8, desc[UR6][R14.64] ;  /* 0x000000060e087981 */ /* 0x000162000c1e1900 */
[C---:B-1----:R-:W-:Y:S02]  /*1690*/  VIADD R19, R2.reuse, 0xe00 ;  /* 0x00000e0002137836 */ /* 0x042fe40000000000 */
[C---:B------:R-:W-:Y:S02]  /*16a0*/  VIADD R18, R2.reuse, 0xf00 ;  /* 0x00000f0002127836 */ /* 0x040fe40000000000 */
[----:B0-----:R-:W-:Y:S02]  /*16b0*/  IMAD.WIDE.U32 R16, R27, 0x4, R12 ;  /* 0x000000041b107825 */ /* 0x001fe400078e000c */
[----:B------:R-:W5:Y:S02]  /*16c0*/  LDG.E R27, desc[UR6][R28.64] ;  /* 0x000000061c1b7981 */ /* 0x000f64000c1e1900 */
[----:B------:R-:W-:-:S04]  /*16d0*/  VIADD R15, R2, 0xd00 ;  /* 0x00000d00020f7836 */ /* 0x000fc80000000000 */
[--C-:B------:R-:W-:Y:S01]  /*16e0*/  IMAD.WIDE.U32 R14, R15, 0x4, R12.reuse ;  /* 0x000000040f0e7825 */ /* 0x100fe200078e000c */
[----:B------:R0:W5:Y:S05]  /*16f0*/  LDG.E R28, desc[UR6][R16.64] ;  /* 0x00000006101c7981 */ /* 0x00016a000c1e1900 */
[----:B------:R-:W5:Y:S01]  /*1700*/  LDG.E R15, desc[UR6][R14.64] ;  /* 0x000000060e0f7981 */ /* 0x000f62000c1e1900 */
[----:B0-----:R-:W-:-:S04]  /*1710*/  IMAD.WIDE.U32 R16, R19, 0x4, R12 ;  /* 0x0000000413107825 */ /* 0x001fc800078e000c */
[----:B------:R-:W-:Y:S02]  /*1720*/  IMAD.WIDE.U32 R18, R18, 0x4, R12 ;  /* 0x0000000412127825 */ /* 0x000fe400078e000c */
[----:B------:R-:W5:Y:S04]  /*1730*/  LDG.E R16, desc[UR6][R16.64] ;  /* 0x0000000610107981 */ /* 0x000f68000c1e1900 */
[----:B------:R-:W5:Y:S01]  /*1740*/  LDG.E R19, desc[UR6][R18.64] ;  /* 0x0000000612137981 */ /* 0x000f62000c1e1900 */
[----:B------:R-:W-:-:S05]  /*1750*/  VIADD R6, R6, 0x10 ;  /* 0x0000001006067836 */ /* 0x000fca0000000000 */
[----:B------:R-:W-:Y:S01]  /*1760*/  ISETP.NE.AND P0, PT, R6, RZ, PT ;  /* 0x000000ff0600720c */ /* 0x000fe20003f05270 */
[----:B------:R-:W-:Y:S02]  /*1770*/  VIADD R5, R5, 0x1000 ;  /* 0x0000100005057836 */ /* 0x000fe40000000000 */
[----:B------:R-:W-:Y:S01]  /*1780*/  VIADD R2, R2, 0x1000 ;  /* 0x0000100002027836 */ /* 0x000fe20000000000 */
[----:B--2---:R-:W-:-:S04]  /*1790*/  IADD3 R25, PT, PT, R25, R26, R7 ;  /* 0x0000001a19197210 */ /* 0x004fc80007ffe007 */
[----:B----4-:R-:W-:-:S04]  /*17a0*/  IADD3 R23, PT, PT, R23, R24, R25 ;  /* 0x0000001817177210 */ /* 0x010fc80007ffe019 */
[----:B---3--:R-:W-:-:S04]  /*17b0*/  IADD3 R21, PT, PT, R21, R22, R23 ;  /* 0x0000001615157210 */ /* 0x008fc80007ffe017 */
[----:B-----5:R-:W-:-:S04]  /*17c0*/  IADD3 R11, PT, PT, R11, R20, R21 ;  /* 0x000000140b0b7210 */ /* 0x020fc80007ffe015 */
[----:B------:R-:W-:-:S04]  /*17d0*/  IADD3 R9, PT, PT, R9, R10, R11 ;  /* 0x0000000a09097210 */ /* 0x000fc80007ffe00b */
[----:B------:R-:W-:-:S04]  /*17e0*/  IADD3 R8, PT, PT, R27, R8, R9 ;  /* 0x000000081b087210 */ /* 0x000fc80007ffe009 */
[----:B------:R-:W-:-:S04]  /*17f0*/  IADD3 R8, PT, PT, R15, R28, R8 ;  /* 0x0000001c0f087210 */ /* 0x000fc80007ffe008 */
[----:B------:R-:W-:Y:S01]  /*1800*/  IADD3 R7, PT, PT, R19, R16, R8 ;  /* 0x0000001013077210 */ /* 0x000fe20007ffe008 */
[----:B------:R-:W-:Y:S06]  /*1810*/  @P0 BRA `(.L_x_228) ;  /* 0xfffffffc00100947 */ /* 0x000fec000383ffff */
[----:B------:R-:W-:Y:S05]  /*1820*/  BSYNC.RECONVERGENT B3 ;  /* 0x0000000000037941 */ /* 0x000fea0003800200 */
.L_x_227:
[----:B------:R-:W-:-:S07]  /*1830*/  VIADD R5, R5, 0xfffff800 ;  /* 0xfffff80005057836 */ /* 0x000fce0000000000 */
.L_x_226:
[----:B------:R-:W-:Y:S05]  /*1840*/  BSYNC.RECONVERGENT B2 ;  /* 0x0000000000027941 */ /* 0x000fea0003800200 */
.L_x_225:
[----:B------:R-:W-:-:S13]  /*1850*/  ISETP.NE.AND P0, PT, R4, RZ, PT ;  /* 0x000000ff0400720c */ /* 0x000fda0003f05270 */
[----:B------:R-:W-:Y:S05]  /*1860*/  @!P0 BRA `(.L_x_224) ;  /* 0x00000004000c8947 */ /* 0x000fea0003800000 */
[----:B------:R-:W-:Y:S01]  /*1870*/  ISETP.GE.U32.AND P0, PT, R4, 0x8, PT ;  /* 0x000000080400780c */ /* 0x000fe20003f06070 */
[----:B------:R-:W-:Y:S01]  /*1880*/  BSSY.RECONVERGENT B2, `(.L_x_229) ;  /* 0x0000021000027945 */ /* 0x000fe20003800200 */
[----:B------:R-:W-:-:S04]  /*1890*/  LOP3.LUT R24, R3, 0x7, RZ, 0xc0, !PT ;  /* 0x0000000703187812 */ /* 0x000fc800078ec0ff */
[----:B------:R-:W-:-:S07]  /*18a0*/  ISETP.NE.AND P1, PT, R24, RZ, PT ;  /* 0x000000ff1800720c */ /* 0x000fce0003f25270 */
[----:B------:R-:W-:Y:S06]  /*18b0*/  @!P0 BRA `(.L_x_230) ;  /* 0x0000000000748947 */ /* 0x000fec0003800000 */
[----:B------:R-:W-:-:S04]  /*18c0*/  VIADD R9, R5, UR4 ;  /* 0x0000000405097c36 */ /* 0x000fc80008000000 */
[C---:B------:R-:W-:Y:S02]  /*18d0*/  VIADD R21, R9.reuse, 0x100 ;  /* 0x0000010009157836 */ /* 0x040fe40000000000 */
[C---:B------:R-:W-:Y:S02]  /*18e0*/  VIADD R11, R9.reuse, 0x300 ;  /* 0x00000300090b7836 */ /* 0x040fe40000000000 */
[C---:B------:R-:W-:Y:S02]  /*18f0*/  VIADD R23, R9.reuse, 0x200 ;  /* 0x0000020009177836 */ /* 0x040fe40000000000 */
[----:B------:R-:W-:-:S04]  /*1900*/  IMAD.WIDE.U32 R16, R9, 0x4, R12 ;  /* 0x0000000409107825 */ /* 0x000fc800078e000c */
[--C-:B------:R-:W-:Y:S01]  /*1910*/  IMAD.WIDE.U32 R20, R21, 0x4, R12.reuse ;  /* 0x0000000415147825 */ /* 0x100fe200078e000c */
[----:B------:R0:W2:Y:S03]  /*1920*/  LDG.E R2, desc[UR6][R16.64] ;  /* 0x0000000610027981 */ /* 0x0000a6000c1e1900 */
[C---:B------:R-:W-:Y:S01]  /*1930*/  VIADD R15, R9.reuse, 0x400 ;  /* 0x00000400090f7836 */ /* 0x040fe20000000000 */
[----:B------:R-:W2:Y:S01]  /*1940*/  LDG.E R4, desc[UR6][R20.64] ;  /* 0x0000000614047981 */ /* 0x000ea2000c1e1900 */
[----:B------:R-:W-:Y:S02]  /*1950*/  VIADD R19, R9, 0x500 ;  /* 0x0000050009137836 */ /* 0x000fe40000000000 */
[----:B------:R-:W-:-:S04]  /*1960*/  IMAD.WIDE.U32 R10, R11, 0x4, R12 ;  /* 0x000000040b0a7825 */ /* 0x000fc800078e000c */
[--C-:B------:R-:W-:Y:S02]  /*1970*/  IMAD.WIDE.U32 R22, R23, 0x4, R12.reuse ;  /* 0x0000000417167825 */ /* 0x100fe400078e000c */
[----:B------:R-:W3:Y:S02]  /*1980*/  LDG.E R10, desc[UR6][R10.64] ;  /* 0x000000060a0a7981 */ /* 0x000ee4000c1e1900 */
[C---:B------:R-:W-:Y:S02]  /*1990*/  VIADD R25, R9.reuse, 0x600 ;  /* 0x0000060009197836 */ /* 0x040fe40000000000 */
[----:B------:R-:W-:Y:S01]  /*19a0*/  VIADD R27, R9, 0x700 ;  /* 0x00000700091b7836 */ /* 0x000fe20000000000 */
[----:B------:R-:W3:Y:S01]  /*19b0*/  LDG.E R6, desc[UR6][R22.64] ;  /* 0x0000000616067981 */ /* 0x000ee2000c1e1900 */
[----:B------:R-:W-:-:S04]  /*19c0*/  IMAD.WIDE.U32 R14, R15, 0x4, R12 ;  /* 0x000000040f0e7825 */ /* 0x000fc800078e000c */
[--C-:B------:R-:W-:Y:S02]  /*19d0*/  IMAD.WIDE.U32 R8, R19, 0x4, R12.reuse ;  /* 0x0000000413087825 */ /* 0x100fe400078e000c */
[----:B------:R-:W4:Y:S02]  /*19e0*/  LDG.E R15, desc[UR6][R14.64] ;  /* 0x000000060e0f7981 */ /* 0x000f24000c1e1900 */
[--C-:B------:R-:W-:Y:S02]  /*19f0*/  IMAD.WIDE.U32 R18, R25, 0x4, R12.reuse ;  /* 0x0000000419127825 */ /* 0x100fe400078e000c */
[----:B------:R-:W4:Y:S02]  /*1a00*/  LDG.E R8, desc[UR6][R8.64] ;  /* 0x0000000608087981 */ /* 0x000f24000c1e1900 */
[----:B0-----:R-:W-:Y:S02]  /*1a10*/  IMAD.WIDE.U32 R16, R27, 0x4, R12 ;  /* 0x000000041b107825 */ /* 0x001fe400078e000c */
[----:B------:R-:W5:Y:S04]  /*1a20*/  LDG.E R19, desc[UR6][R18.64] ;  /* 0x0000000612137981 */ /* 0x000f68000c1e1900 */
[----:B------:R-:W5:Y:S01]  /*1a30*/  LDG.E R16, desc[UR6][R16.64] ;  /* 0x0000000610107981 */ /* 0x000f62000c1e1900 */
[----:B------:R-:W-:Y:S01]  /*1a40*/  VIADD R5, R5, 0x800 ;  /* 0x0000080005057836 */ /* 0x000fe20000000000 */
[----:B--2---:R-:W-:-:S04]  /*1a50*/  IADD3 R7, PT, PT, R4, R2, R7 ;  /* 0x0000000204077210 */ /* 0x004fc80007ffe007 */
[----:B---3--:R-:W-:-:S04]  /*1a60*/  IADD3 R6, PT, PT, R10, R6, R7 ;  /* 0x000000060a067210 */ /* 0x008fc80007ffe007 */
[----:B----4-:R-:W-:-:S04]  /*1a70*/  IADD3 R6, PT, PT, R8, R15, R6 ;  /* 0x0000000f08067210 */ /* 0x010fc80007ffe006 */
[----:B-----5:R-:W-:-:S07]  /*1a80*/  IADD3 R7, PT, PT, R16, R19, R6 ;  /* 0x0000001310077210 */ /* 0x020fce0007ffe006 */
.L_x_230:
[----:B------:R-:W-:Y:S05]  /*1a90*/  BSYNC.RECONVERGENT B2 ;  /* 0x0000000000027941 */ /* 0x000fea0003800200 */
.L_x_229:
        /* <DEDUP_REMOVED lines=18> */
[----:B------:R-:W-:Y:S01]  /*1bc0*/  VIADD R5, R5, 0x400 ;  /* 0x0000040005057836 */ /* 0x000fe20000000000 */
[----:B--2---:R-:W-:-:S04]  /*1bd0*/  IADD3 R7, PT, PT, R8, R2, R7 ;  /* 0x0000000208077210 */ /* 0x004fc80007ffe007 */
[----:B---3--:R-:W-:-:S07]  /*1be0*/  IADD3 R7, PT, PT, R14, R10, R7 ;  /* 0x0000000a0e077210 */ /* 0x008fce0007ffe007 */
.L_x_232:
[----:B------:R-:W-:Y:S05]  /*1bf0*/  BSYNC.RECONVERGENT B2 ;  /* 0x0000000000027941 */ /* 0x000fea0003800200 */
.L_x_231:
[----:B------:R-:W-:Y:S05]  /*1c00*/  @!P1 BRA `(.L_x_224) ;  /* 0x0000000000249947 */ /* 0x000fea0003800000 */
[----:B------:R-:W-:Y:S02]  /*1c10*/  VIADD R5, R5, UR4 ;  /* 0x0000000405057c36 */ /* 0x000fe40008000000 */
[----:B------:R-:W-:-:S07]  /*1c20*/  IMAD.MOV R4, RZ, RZ, -R4 ;  /* 0x000000ffff047224 */ /* 0x000fce00078e0a04 */
.L_x_233:
[----:B------:R-:W-:-:S06]  /*1c30*/  IMAD.WIDE.U32 R2, R5, 0x4, R12 ;  /* 0x0000000405027825 */ /* 0x000fcc00078e000c */
[----:B------:R-:W2:Y:S01]  /*1c40*/  LDG.E R2, desc[UR6][R2.64] ;  /* 0x0000000602027981 */ /* 0x000ea2000c1e1900 */
[----:B------:R-:W-:Y:S02]  /*1c50*/  VIADD R4, R4, 0x1 ;  /* 0x0000000104047836 */ /* 0x000fe40000000000 */
[----:B------:R-:W-:-:S03]  /*1c60*/  VIADD R5, R5, 0x100 ;  /* 0x0000010005057836 */ /* 0x000fc60000000000 */
[----:B------:R-:W-:Y:S01]  /*1c70*/  ISETP.NE.AND P0, PT, R4, RZ, PT ;  /* 0x000000ff0400720c */ /* 0x000fe20003f05270 */
[----:B--2---:R-:W-:-:S12]  /*1c80*/  IMAD.IADD R7, R2, 0x1, R7 ;  /* 0x0000000102077824 */ /* 0x004fd800078e0207 */
[----:B------:R-:W-:Y:S05]  /*1c90*/  @P0 BRA `(.L_x_233) ;  /* 0xfffffffc00e40947 */ /* 0x000fea000383ffff */
.L_x_224:
[----:B------:R-:W-:Y:S05]  /*1ca0*/  BSYNC.RECONVERGENT B1 ;  /* 0x0000000000017941 */ /* 0x000fea0003800200 */
.L_x_222:
        /* <DEDUP_REMOVED lines=36> */
[----:B--2---:R-:W0:Y:S04]  /*1ef0*/  LDS.128 R4, [UR4+0x10] ;  /* 0x00001004ff047984 */ /* 0x004e280008000c00 */
[----:B------:R-:W1:Y:S01]  /*1f00*/  LDS.64 R2, [UR4+0x20] ;  /* 0x00002004ff027984 */ /* 0x000e620008000a00 */
[----:B0-----:R-:W-:-:S04]  /*1f10*/  IADD3 R0, PT, PT, R4, R0, R9 ;  /* 0x0000000004007210 */ /* 0x001fc80007ffe009 */
[----:B------:R-:W-:-:S04]  /*1f20*/  IADD3 R0, PT, PT, R6, R0, R5 ;  /* 0x0000000006007210 */ /* 0x000fc80007ffe005 */
[----:B-1----:R-:W-:-:S05]  /*1f30*/  IADD3 R0, PT, PT, R2, R0, R7 ;  /* 0x0000000002007210 */ /* 0x002fca0007ffe007 */
[----:B------:R-:W-:-:S07]  /*1f40*/  IMAD.IADD R9, R0, 0x1, R3 ;  /* 0x0000000100097824 */ /* 0x000fce00078e0203 */
.L_x_220:
[----:B------:R-:W-:Y:S05]  /*1f50*/  BSYNC.RECONVERGENT B0 ;  /* 0x0000000000007941 */ /* 0x000fea0003800200 */
.L_x_205:
[----:B------:R-:W-:Y:S05]  /*1f60*/  @P0 EXIT ;  /* 0x000000000000094d */ /* 0x000fea0003800000 */
[----:B-1----:R-:W1:Y:S01]  /*1f70*/  LDC.64 R2, c[0x0][0x388] ;  /* 0x0000e200ff027b82 */ /* 0x002e620000000a00 */
[----:B------:R-:W0:Y:S02]  /*1f80*/  LDCU UR4, c[0x0][0x398] ;  /* 0x00007300ff0477ac */ /* 0x000e240008000800 */
[----:B0-2---:R-:W-:-:S05]  /*1f90*/  VIADD R9, R9, UR4 ;  /* 0x0000000409097c36 */ /* 0x005fca0008000000 */
[----:B-1----:R-:W-:Y:S01]  /*1fa0*/  STG.E desc[UR6][R2.64], R9 ;  /* 0x0000000902007986 */ /* 0x002fe2000c101906 */
[----:B------:R-:W-:Y:S05]  /*1fb0*/  EXIT ;  /* 0x000000000000794d */ /* 0x000fea0003800000 */
.L_x_234:
        /* <DEDUP_REMOVED lines=12> */
.L_x_246:


//--------------------- .text._ZN3cub18CUB_300001_SM_10006detail8for_each13static_kernelINS2_12policy_hub_t12policy_500_tElN6thrust24THRUST_300001_SM_1000_NS8cuda_cub6__fill7functorINS7_6detail15normal_iteratorINS7_10device_ptrIiEEEEiEEEEvT0_T1_ --------------------------
	.section	.text._ZN3cub18CUB_300001_SM_10006detail8for_each13static_kernelINS2_12policy_hub_t12policy_500_tElN6thrust24THRUST_300001_SM_1000_NS8cuda_cub6__fill7functorINS7_6detail15normal_iteratorINS7_10device_ptrIiEEEEiEEEEvT0_T1_,"ax",@progbits
	.align	128
        .global         _ZN3cub18CUB_300001_SM_10006detail8for_each13static_kernelINS2_12policy_hub_t12policy_500_tElN6thrust24THRUST_300001_SM_1000_NS8cuda_cub6__fill7functorINS7_6detail15normal_iteratorINS7_10device_ptrIiEEEEiEEEEvT0_T1_
        .type           _ZN3cub18CUB_300001_SM_10006detail8for_each13static_kernelINS2_12policy_hub_t12policy_500_tElN6thrust24THRUST_300001_SM_1000_NS8cuda_cub6__fill7functorINS7_6detail15normal_iteratorINS7_10device_ptrIiEEEEiEEEEvT0_T1_,@function
        .size           _ZN3cub18CUB_300001_SM_10006detail8for_each13static_kernelINS2_12policy_hub_t12policy_500_tElN6thrust24THRUST_300001_SM_1000_NS8cuda_cub6__fill7functorINS7_6detail15normal_iteratorINS7_10device_ptrIiEEEEiEEEEvT0_T1_,(.L_x_247 - _ZN3cub18CUB_300001_SM_10006detail8for_each13static_kernelINS2_12policy_hub_t12policy_500_tElN6thrust24THRUST_300001_SM_1000_NS8cuda_cub6__fill7functorINS7_6detail15normal_iteratorINS7_10device_ptrIiEEEEiEEEEvT0_T1_)
        .other          _ZN3cub18CUB_300001_SM_10006detail8for_each13static_kernelINS2_12policy_hub_t12policy_500_tElN6thrust24THRUST_300001_SM_1000_NS8cuda_cub6__fill7functorINS7_6detail15normal_iteratorINS7_10device_ptrIiEEEEiEEEEvT0_T1_,@"STO_CUDA_ENTRY STV_DEFAULT"
_ZN3cub18CUB_300001_SM_10006detail8for_each13static_kernelINS2_12policy_hub_t12policy_500_tElN6thrust24THRUST_300001_SM_1000_NS8cuda_cub6__fill7functorINS7_6detail15normal_iteratorINS7_10device_ptrIiEEEEiEEEEvT0_T1_:
.text._ZN3cub18CUB_300001_SM_10006detail8for_each13static_kernelINS2_12policy_hub_t12policy_500_tElN6thrust24THRUST_300001_SM_1000_NS8cuda_cub6__fill7functorINS7_6detail15normal_iteratorINS7_10device_ptrIiEEEEiEEEEvT0_T1_:
[----:B------:R-:W-:Y:S08]  /*0000*/  LDC R1, c[0x0][0x37c] ;  /* 0x0000df00ff017b82 */ /* 0x000ff00000000800 */
[----:B------:R-:W0:Y:S01]  /*0010*/  S2UR UR4, SR_CTAID.X ;  /* 0x00000000000479c3 */ /* 0x000e220000002500 */
[----:B------:R-:W1:Y:S01]  /*0020*/  LDCU.64 UR6, c[0x0][0x380] ;  /* 0x00007000ff0677ac */ /* 0x000e620008000a00 */
[----:B------:R-:W2:Y:S01]  /*0030*/  LDCU.64 UR8, c[0x0][0x358] ;  /* 0x00006b00ff0877ac */ /* 0x000ea20008000a00 */
[----:B0-----:R-:W-:-:S04]  /*0040*/  UIMAD.WIDE.U32 UR4, UR4, 0x200, URZ ;  /* 0x00000200040478a5 */ /* 0x001fc8000f8e00ff */
[----:B-1----:R-:W-:-:S04]  /*0050*/  UIADD3 UR6, UP0, UPT, -UR4, UR6, URZ ;  /* 0x0000000604067290 */ /* 0x002fc8000ff1e1ff */
[----:B------:R-:W-:Y:S02]  /*0060*/  UIADD3.X UR7, UPT, UPT, ~UR5, UR7, URZ, UP0, !UPT ;  /* 0x0000000705077290 */ /* 0x000fe400087fe5ff */
[----:B------:R-:W-:-:S04]  /*0070*/  UISETP.GE.U32.AND UP0, UPT, UR6, 0x200, UPT ;  /* 0x000002000600788c */ /* 0x000fc8000bf06070 */
[----:B------:R-:W-:-:S09]  /*0080*/  UISETP.GE.AND.EX UP0, UPT, UR7, URZ, UPT, UP0 ;  /* 0x000000ff0700728c */ /* 0x000fd2000bf06300 */
[----:B--2---:R-:W-:Y:S05]  /*0090*/  BRA.U !UP0, `(.L_x_235) ;  /* 0x0000000108287547 */ /* 0x004fea000b800000 */
[----:B------:R-:W0:Y:S01]  /*00a0*/  S2R R0, SR_TID.X ;  /* 0x0000000000007919 */ /* 0x000e220000002100 */
[----:B------:R-:W1:Y:S01]  /*00b0*/  LDCU.64 UR6, c[0x0][0x388] ;  /* 0x00007100ff0677ac */ /* 0x000e620008000a00 */
[----:B------:R-:W2:Y:S01]  /*00c0*/  LDC R5, c[0x0][0x390] ;  /* 0x0000e400ff057b82 */ /* 0x000ea20000000800 */
[----:B0-----:R-:W-:-:S05]  /*00d0*/  IADD3 R0, P0, PT, R0, UR4, RZ ;  /* 0x0000000400007c10 */ /* 0x001fca000ff1e0ff */
[----:B------:R-:W-:Y:S01]  /*00e0*/  IMAD.X R3, RZ, RZ, UR5, P0 ;  /* 0x00000005ff037e24 */ /* 0x000fe200080e06ff */
[----:B-1----:R-:W-:-:S04]  /*00f0*/  LEA R2, P0, R0, UR6, 0x2 ;  /* 0x0000000600027c11 */ /* 0x002fc8000f8010ff */
[----:B------:R-:W-:-:S05]  /*0100*/  LEA.HI.X R3, R0, UR7, R3, 0x2, P0 ;  /* 0x0000000700037c11 */ /* 0x000fca00080f1403 */
[----:B--2---:R-:W-:Y:S04]  /*0110*/  STG.E desc[UR8][R2.64], R5 ;  /* 0x0000000502007986 */ /* 0x004fe8000c101908 */
[----:B------:R-:W-:Y:S01]  /*0120*/  STG.E desc[UR8][R2.64+0x400], R5 ;  /* 0x0004000502007986 */ /* 0x000fe2000c101908 */
[----:B------:R-:W-:Y:S05]  /*0130*/  EXIT ;  /* 0x000000000000794d */ /* 0x000fea0003800000 */
.L_x_235:
[----:B------:R-:W0:Y:S01]  /*0140*/  S2R R0, SR_TID.X ;  /* 0x0000000000007919 */ /* 0x000e220000002100 */
[----:B------:R-:W-:Y:S01]  /*0150*/  USHF.R.S32.HI UR7, URZ, 0x1f, UR6 ;  /* 0x0000001fff077899 */ /* 0x000fe20008011406 */
[----:B------:R-:W1:Y:S05]  /*0160*/  LDCU.64 UR10, c[0x0][0x388] ;  /* 0x00007100ff0a77ac */ /* 0x000e6a0008000a00 */
[----:B------:R-:W-:Y:S02]  /*0170*/  IMAD.U32 R2, RZ, RZ, UR7 ;  /* 0x00000007ff027e24 */ /* 0x000fe4000f8e00ff */
[----:B------:R-:W-:Y:S01]  /*0180*/  IMAD.U32 R4, RZ, RZ, UR7 ;  /* 0x00000007ff047e24 */ /* 0x000fe2000f8e00ff */
[----:B0-----:R-:W-:-:S04]  /*0190*/  ISETP.LT.U32.AND P0, PT, R0, UR6, PT ;  /* 0x0000000600007c0c */ /* 0x001fc8000bf01070 */
[----:B------:R-:W-:Y:S01]  /*01a0*/  ISETP.GT.AND.EX P0, PT, R2, RZ, PT, P0 ;  /* 0x000000ff0200720c */ /* 0x000fe20003f04300 */
[C---:B------:R-:W-:Y:S01]  /*01b0*/  VIADD R2, R0.reuse, 0x100 ;  /* 0x0000010000027836 */ /* 0x040fe20000000000 */
[----:B------:R-:W-:-:S04]  /*01c0*/  IADD3 R0, P2, PT, R0, UR4, RZ ;  /* 0x0000000400007c10 */ /* 0x000fc8000ff5e0ff */
[----:B------:R-:W-:Y:S01]  /*01d0*/  ISETP.LT.U32.AND P1, PT, R2, UR6, PT ;  /* 0x0000000602007c0c */ /* 0x000fe2000bf21070 */
[----:B------:R-:W-:Y:S01]  /*01e0*/  IMAD.X R3, RZ, RZ, UR5, P2 ;  /* 0x00000005ff037e24 */ /* 0x000fe200090e06ff */
[----:B-1----:R-:W-:Y:S02]  /*01f0*/  LEA R2, P2, R0, UR10, 0x2 ;  /* 0x0000000a00027c11 */ /* 0x002fe4000f8410ff */
[----:B------:R-:W-:Y:S02]  /*0200*/  ISETP.GT.AND.EX P1, PT, R4, RZ, PT, P1 ;  /* 0x000000ff0400720c */ /* 0x000fe40003f24310 */
[----:B------:R-:W-:Y:S01]  /*0210*/  LEA.HI.X R3, R0, UR11, R3, 0x2, P2 ;  /* 0x0000000b00037c11 */ /* 0x000fe200090f1403 */
[----:B------:R-:W0:Y:S04]  /*0220*/  @P0 LDC R5, c[0x0][0x390] ;  /* 0x0000e400ff050b82 */ /* 0x000e280000000800 */
[----:B0-----:R0:W-:Y:S06]  /*0230*/  @P0 STG.E desc[UR8][R2.64], R5 ;  /* 0x0000000502000986 */ /* 0x0011ec000c101908 */
[----:B------:R-:W-:Y:S05]  /*0240*/  @!P1 EXIT ;  /* 0x000000000000994d */ /* 0x000fea0003800000 */
[----:B0-----:R-:W0:Y:S02]  /*0250*/  LDC R5, c[0x0][0x390] ;  /* 0x0000e400ff057b82 */ /* 0x001e240000000800 */
[----:B0-----:R-:W-:Y:S01]  /*0260*/  STG.E desc[UR8][R2.64+0x400], R5 ;  /* 0x0004000502007986 */ /* 0x001fe2000c101908 */
[----:B------:R-:W-:Y:S05]  /*0270*/  EXIT ;  /* 0x000000000000794d */ /* 0x000fea0003800000 */
.L_x_236:
        /* <DEDUP_REMOVED lines=16> */
.L_x_247:


//--------------------- .text._ZN3cub18CUB_300001_SM_10006detail8for_each13static_kernelINS2_12policy_hub_t12policy_500_tEmN6thrust24THRUST_300001_SM_1000_NS8cuda_cub20__uninitialized_fill7functorINS7_10device_ptrIiEEiEEEEvT0_T1_ --------------------------
	.section	.text._ZN3cub18CUB_300001_SM_10006detail8for_each13static_kernelINS2_12policy_hub_t12policy_500_tEmN6thrust24THRUST_300001_SM_1000_NS8cuda_cub20__uninitialized_fill7functorINS7_10device_ptrIiEEiEEEEvT0_T1_,"ax",@progbits
	.align	128
        .global         _ZN3cub18CUB_300001_SM_10006detail8for_each13static_kernelINS2_12policy_hub_t12policy_500_tEmN6thrust24THRUST_300001_SM_1000_NS8cuda_cub20__uninitialized_fill7functorINS7_10device_ptrIiEEiEEEEvT0_T1_
        .type           _ZN3cub18CUB_300001_SM_10006detail8for_each13static_kernelINS2_12policy_hub_t12policy_500_tEmN6thrust24THRUST_300001_SM_1000_NS8cuda_cub20__uninitialized_fill7functorINS7_10device_ptrIiEEiEEEEvT0_T1_,@function
        .size           _ZN3cub18CUB_300001_SM_10006detail8for_each13static_kernelINS2_12policy_hub_t12policy_500_tEmN6thrust24THRUST_300001_SM_1000_NS8cuda_cub20__uninitialized_fill7functorINS7_10device_ptrIiEEiEEEEvT0_T1_,(.L_x_248 - _ZN3cub18CUB_300001_SM_10006detail8for_each13static_kernelINS2_12policy_hub_t12policy_500_tEmN6thrust24THRUST_300001_SM_1000_NS8cuda_cub20__uninitialized_fill7functorINS7_10device_ptrIiEEiEEEEvT0_T1_)
        .other          _ZN3cub18CUB_300001_SM_10006detail8for_each13static_kernelINS2_12policy_hub_t12policy_500_tEmN6thrust24THRUST_300001_SM_1000_NS8cuda_cub20__uninitialized_fill7functorINS7_10device_ptrIiEEiEEEEvT0_T1_,@"STO_CUDA_ENTRY STV_DEFAULT"
_ZN3cub18CUB_300001_SM_10006detail8for_each13static_kernelINS2_12policy_hub_t12policy_500_tEmN6thrust24THRUST_300001_SM_1000_NS8cuda_cub20__uninitialized_fill7functorINS7_10device_ptrIiEEiEEEEvT0_T1_:
.text._ZN3cub18CUB_300001_SM_10006detail8for_each13static_kernelINS2_12policy_hub_t12policy_500_tEmN6thrust24THRUST_300001_SM_1000_NS8cuda_cub20__uninitialized_fill7functorINS7_10device_ptrIiEEiEEEEvT0_T1_:
        /* <DEDUP_REMOVED lines=8> */
[----:B------:R-:W-:-:S09]  /*0080*/  UISETP.GE.U32.AND.EX UP0, UPT, UR7, URZ, UPT, UP0 ;  /* 0x000000ff0700728c */ /* 0x000fd2000bf06100 */
        /* <DEDUP_REMOVED lines=11> */
.L_x_237:
[----:B------:R-:W0:Y:S01]  /*0140*/  S2R R0, SR_TID.X ;  /* 0x0000000000007919 */ /* 0x000e220000002100 */
[----:B------:R-:W-:Y:S01]  /*0150*/  IMAD.U32 R2, RZ, RZ, UR7 ;  /* 0x00000007ff027e24 */ /* 0x000fe2000f8e00ff */
[----:B------:R-:W1:Y:S01]  /*0160*/  LDCU.64 UR10, c[0x0][0x388] ;  /* 0x00007100ff0a77ac */ /* 0x000e620008000a00 */
[----:B------:R-:W-:Y:S01]  /*0170*/  IMAD.U32 R4, RZ, RZ, UR7 ;  /* 0x00000007ff047e24 */ /* 0x000fe2000f8e00ff */
[----:B0-----:R-:W-:-:S04]  /*0180*/  ISETP.LT.U32.AND P0, PT, R0, UR6, PT ;  /* 0x0000000600007c0c */ /* 0x001fc8000bf01070 */
[----:B------:R-:W-:Y:S01]  /*0190*/  ISETP.GT.U32.AND.EX P0, PT, R2, RZ, PT, P0 ;  /* 0x000000ff0200720c */ /* 0x000fe20003f04100 */
[C---:B------:R-:W-:Y:S01]  /*01a0*/  VIADD R2, R0.reuse, 0x100 ;  /* 0x0000010000027836 */ /* 0x040fe20000000000 */
[----:B------:R-:W-:-:S04]  /*01b0*/  IADD3 R0, P2, PT, R0, UR4, RZ ;  /* 0x0000000400007c10 */ /* 0x000fc8000ff5e0ff */
[----:B------:R-:W-:Y:S01]  /*01c0*/  ISETP.LT.U32.AND P1, PT, R2, UR6, PT ;  /* 0x0000000602007c0c */ /* 0x000fe2000bf21070 */
[----:B------:R-:W-:Y:S01]  /*01d0*/  IMAD.X R3, RZ, RZ, UR5, P2 ;  /* 0x00000005ff037e24 */ /* 0x000fe200090e06ff */
[----:B-1----:R-:W-:Y:S02]  /*01e0*/  LEA R2, P2, R0, UR10, 0x2 ;  /* 0x0000000a00027c11 */ /* 0x002fe4000f8410ff */
[----:B------:R-:W-:Y:S02]  /*01f0*/  ISETP.GT.U32.AND.EX P1, PT, R4, RZ, PT, P1 ;  /* 0x000000ff0400720c */ /* 0x000fe40003f24110 */
[----:B------:R-:W-:Y:S01]  /*0200*/  LEA.HI.X R3, R0, UR11, R3, 0x2, P2 ;  /* 0x0000000b00037c11 */ /* 0x000fe200090f1403 */
[----:B------:R-:W0:Y:S04]  /*0210*/  @P0 LDC R5, c[0x0][0x390] ;  /* 0x0000e400ff050b82 */ /* 0x000e280000000800 */
[----:B0-----:R0:W-:Y:S06]  /*0220*/  @P0 STG.E desc[UR8][R2.64], R5 ;  /* 0x0000000502000986 */ /* 0x0011ec000c101908 */
[----:B------:R-:W-:Y:S05]  /*0230*/  @!P1 EXIT ;  /* 0x000000000000994d */ /* 0x000fea0003800000 */
[----:B0-----:R-:W0:Y:S02]  /*0240*/  LDC R5, c[0x0][0x390] ;  /* 0x0000e400ff057b82 */ /* 0x001e240000000800 */
[----:B0-----:R-:W-:Y:S01]  /*0250*/  STG.E desc[UR8][R2.64+0x400], R5 ;  /* 0x0004000502007986 */ /* 0x001fe2000c101908 */
[----:B------:R-:W-:Y:S05]  /*0260*/  EXIT ;  /* 0x000000000000794d */ /* 0x000fea0003800000 */
.L_x_238:
        /* <DEDUP_REMOVED lines=9> */
.L_x_248:


//--------------------- .text._ZN3cub18CUB_300001_SM_10006detail11EmptyKernelIvEEvv --------------------------
	.section	.text._ZN3cub18CUB_300001_SM_10006detail11EmptyKernelIvEEvv,"ax",@progbits
	.align	128
        .global         _ZN3cub18CUB_300001_SM_10006detail11EmptyKernelIvEEvv
        .type           _ZN3cub18CUB_300001_SM_10006detail11EmptyKernelIvEEvv,@function
        .size           _ZN3cub18CUB_300001_SM_10006detail11EmptyKernelIvEEvv,(.L_x_249 - _ZN3cub18CUB_300001_SM_10006detail11EmptyKernelIvEEvv)
        .other          _ZN3cub18CUB_300001_SM_10006detail11EmptyKernelIvEEvv,@"STO_CUDA_ENTRY STV_DEFAULT"
_ZN3cub18CUB_300001_SM_10006detail11EmptyKernelIvEEvv:
.text._ZN3cub18CUB_300001_SM_10006detail11EmptyKernelIvEEvv:
[----:B------:R-:W-:Y:S01]  /*0000*/  LDC R1, c[0x0][0x37c] ;  /* 0x0000df00ff017b82 */ /* 0x000fe20000000800 */
[----:B------:R-:W-:Y:S05]  /*0010*/  EXIT ;  /* 0x000000000000794d */ /* 0x000fea0003800000 */
.L_x_239:
        /* <DEDUP_REMOVED lines=14> */
.L_x_249:


//--------------------- .text._Z6reduceILi256EEvN4cuda3std3__44spanIKiLm18446744073709551615EEENS3_IiLm18446744073709551615EEE --------------------------
	.section	.text._Z6reduceILi256EEvN4cuda3std3__44spanIKiLm18446744073709551615EEENS3_IiLm18446744073709551615EEE,"ax",@progbits
	.align	128
        .global         _Z6reduceILi256EEvN4cuda3std3__44spanIKiLm18446744073709551615EEENS3_IiLm18446744073709551615EEE
        .type           _Z6reduceILi256EEvN4cuda3std3__44spanIKiLm18446744073709551615EEENS3_IiLm18446744073709551615EEE,@function
        .size           _Z6reduceILi256EEvN4cuda3std3__44spanIKiLm18446744073709551615EEENS3_IiLm18446744073709551615EEE,(.L_x_250 - _Z6reduceILi256EEvN4cuda3std3__44spanIKiLm18446744073709551615EEENS3_IiLm18446744073709551615EEE)
        .other          _Z6reduceILi256EEvN4cuda3std3__44spanIKiLm18446744073709551615EEENS3_IiLm18446744073709551615EEE,@"STO_CUDA_ENTRY STV_DEFAULT"
_Z6reduceILi256EEvN4cuda3std3__44spanIKiLm18446744073709551615EEENS3_IiLm18446744073709551615EEE:
.text._Z6reduceILi256EEvN4cuda3std3__44spanIKiLm18446744073709551615EEENS3_IiLm18446744073709551615EEE:
[----:B------:R-:W-:Y:S01]  /*0000*/  LDC R1, c[0x0][0x37c] ;  /* 0x0000df00ff017b82 */ /* 0x000fe20000000800 */
[----:B------:R-:W0:Y:S07]  /*0010*/  S2R R7, SR_TID.X ;  /* 0x0000000000077919 */ /* 0x000e2e0000002100 */
[----:B------:R-:W0:Y:S01]  /*0020*/  S2UR UR4, SR_CTAID.X ;  /* 0x00000000000479c3 */ /* 0x000e220000002500 */
[----:B------:R-:W1:Y:S07]  /*0030*/  LDCU.64 UR6, c[0x0][0x388] ;  /* 0x00007100ff0677ac */ /* 0x000e6e0008000a00 */
[----:B------:R-:W0:Y:S02]  /*0040*/  LDC R0, c[0x0][0x360] ;  /* 0x0000d800ff007b82 */ /* 0x000e240000000800 */
[----:B0-----:R-:W-:-:S05]  /*0050*/  IMAD R0, R0, UR4, R7 ;  /* 0x0000000400007c24 */ /* 0x001fca000f8e0207 */
[----:B-1----:R-:W-:Y:S02]  /*0060*/  ISETP.GE.U32.AND P0, PT, R0, UR6, PT ;  /* 0x0000000600007c0c */ /* 0x002fe4000bf06070 */
[----:B------:R-:W-:-:S04]  /*0070*/  SHF.R.S32.HI R3, RZ, 0x1f, R0 ;  /* 0x0000001fff037819 */ /* 0x000fc80000011400 */
[----:B------:R-:W-:Y:S01]  /*0080*/  ISETP.GE.U32.AND.EX P0, PT, R3, UR7, PT, P0 ;  /* 0x0000000703007c0c */ /* 0x000fe2000bf06100 */
[----:B------:R-:W0:-:S12]  /*0090*/  LDCU.64 UR6, c[0x0][0x358] ;  /* 0x00006b00ff0677ac */ /* 0x000e180008000a00 */
[----:B------:R-:W1:Y:S02]  /*00a0*/  @!P0 LDC.64 R4, c[0x0][0x380] ;  /* 0x0000e000ff048b82 */ /* 0x000e640000000a00 */
[----:B-1----:R-:W-:-:S04]  /*00b0*/  @!P0 LEA R2, P1, R0, R4, 0x2 ;  /* 0x0000000400028211 */ /* 0x002fc800078210ff */
[----:B------:R-:W-:Y:S01]  /*00c0*/  @!P0 LEA.HI.X R3, R0, R5, R3, 0x2, P1 ;  /* 0x0000000500038211 */ /* 0x000fe200008f1403 */
[----:B------:R-:W-:-:S06]  /*00d0*/  IMAD.MOV.U32 R0, RZ, RZ, RZ ;  /* 0x000000ffff007224 */ /* 0x000fcc00078e00ff */
[----:B0-----:R-:W2:Y:S01]  /*00e0*/  @!P0 LDG.E R0, desc[UR6][R2.64] ;  /* 0x0000000602008981 */ /* 0x001ea2000c1e1900 */
[----:B------:R-:W-:Y:S01]  /*00f0*/  ISETP.NE.AND P1, PT, R7, RZ, PT ;  /* 0x000000ff0700720c */ /* 0x000fe20003f25270 */
[----:B------:R-:W0:Y:S02]  /*0100*/  S2R R4, SR_LANEID ;  /* 0x0000000000047919 */ /* 0x000e240000000000 */
[----:B0-----:R-:W-:-:S13]  /*0110*/  ISETP.NE.AND P0, PT, R4, RZ, PT ;  /* 0x000000ff0400720c */ /* 0x001fda0003f05270 */
[----:B------:R-:W0:Y:S01]  /*0120*/  @!P0 S2R R6, SR_CgaCtaId ;  /* 0x0000000000068919 */ /* 0x000e220000008800 */
[----:B------:R-:W-:Y:S02]  /*0130*/  @!P0 MOV R5, 0x400 ;  /* 0x0000040000058802 */ /* 0x000fe40000000f00 */
[----:B------:R-:W-:-:S04]  /*0140*/  @!P0 SHF.R.U32.HI R4, RZ, 0x3, R7 ;  /* 0x00000003ff048819 */ /* 0x000fc80000011607 */
[----:B------:R-:W-:Y:S02]  /*0150*/  @!P0 LOP3.LUT R4, R4, 0x7c, RZ, 0xc0, !PT ;  /* 0x0000007c04048812 */ /* 0x000fe400078ec0ff */
[----:B0-----:R-:W-:-:S05]  /*0160*/  @!P0 LEA R5, R6, R5, 0x18 ;  /* 0x0000000506058211 */ /* 0x001fca00078ec0ff */
[----:B------:R-:W-:Y:S01]  /*0170*/  @!P0 IMAD.IADD R4, R4, 0x1, R5 ;  /* 0x0000000104048824 */ /* 0x000fe200078e0205 */
[----:B--2---:R-:W0:Y:S02]  /*0180*/  REDUX.SUM.S32 UR4, R0 ;  /* 0x00000000000473c4 */ /* 0x004e24000000c200 */
[----:B0-----:R-:W-:-:S05]  /*0190*/  IMAD.U32 R13, RZ, RZ, UR4 ;  /* 0x00000004ff0d7e24 */ /* 0x001fca000f8e00ff */
[----:B------:R0:W-:Y:S01]  /*01a0*/  @!P0 STS [R4+0x8], R13 ;  /* 0x0000080d04008388 */ /* 0x0001e20000000800 */
[----:B------:R-:W-:Y:S06]  /*01b0*/  BAR.SYNC.DEFER_BLOCKING 0x0 ;  /* 0x0000000000007b1d */ /* 0x000fec0000010000 */
[----:B------:R-:W-:Y:S05]  /*01c0*/  @P1 EXIT ;  /* 0x000000000000194d */ /* 0x000fea0003800000 */
[----:B------:R-:W1:Y:S01]  /*01d0*/  S2UR UR5, SR_CgaCtaId ;  /* 0x00000000000579c3 */ /* 0x000e620000008800 */
[----:B------:R-:W-:-:S07]  /*01e0*/  UMOV UR4, 0x400 ;  /* 0x0000040000047882 */ /* 0x000fce0000000000 */
[----:B------:R-:W2:Y:S01]  /*01f0*/  LDC.64 R2, c[0x0][0x390] ;  /* 0x0000e400ff027b82 */ /* 0x000ea20000000a00 */
[----:B-1----:R-:W-:-:S09]  /*0200*/  ULEA UR4, UR5, UR4, 0x18 ;  /* 0x0000000405047291 */ /* 0x002fd2000f8ec0ff */
[----:B------:R-:W-:Y:S04]  /*0210*/  LDS R9, [UR4+0xc] ;  /* 0x00000c04ff097984 */ /* 0x000fe80008000800 */
[----:B0-----:R-:W0:Y:S04]  /*0220*/  LDS.128 R4, [UR4+0x10] ;  /* 0x00001004ff047984 */ /* 0x001e280008000c00 */
[----:B------:R-:W1:Y:S01]  /*0230*/  LDS.64 R10, [UR4+0x20] ;  /* 0x00002004ff0a7984 */ /* 0x000e620008000a00 */
[----:B0-----:R-:W-:-:S04]  /*0240*/  IADD3 R4, PT, PT, R4, R9, R13 ;  /* 0x0000000904047210 */ /* 0x001fc80007ffe00d */
[----:B------:R-:W-:-:S04]  /*0250*/  IADD3 R4, PT, PT, R6, R4, R5 ;  /* 0x0000000406047210 */ /* 0x000fc80007ffe005 */
[----:B-1----:R-:W-:-:S05]  /*0260*/  IADD3 R4, PT, PT, R10, R4, R7 ;  /* 0x000000040a047210 */ /* 0x002fca0007ffe007 */
[----:B------:R-:W-:-:S05]  /*0270*/  IMAD.IADD R11, R4, 0x1, R11 ;  /* 0x00000001040b7824 */ /* 0x000fca00078e020b */
[----:B--2---:R-:W-:Y:S01]  /*0280*/  ATOM.E.ADD.S32.STRONG.GPU PT, RZ, desc[UR6][R2.64], R11 ;  /* 0x8000000b02ff798a */ /* 0x004fe200081ef306 */
[----:B------:R-:W-:Y:S05]  /*0290*/  EXIT ;  /* 0x000000000000794d */ /* 0x000fea0003800000 */
.L_x_240:
        /* <DEDUP_REMOVED lines=14> */
.L_x_250:


//--------------------- .nv.shared._ZN3cub18CUB_300001_SM_10006detail6reduce28DeviceReduceSingleTileKernelINS2_10policy_hubIiyN4cuda3std3__44plusIiEEE10Policy1000EPiSC_iS9_iiNS7_10__identityEEEvT0_T1_T2_T3_T4_T6_ --------------------------
	.section	.nv.shared._ZN3cub18CUB_300001_SM_10006detail6reduce28DeviceReduceSingleTileKernelINS2_10policy_hubIiyN4cuda3std3__44plusIiEEE10Policy1000EPiSC_iS9_iiNS7_10__identityEEEvT0_T1_T2_T3_T4_T6_,"aw",@nobits
	.sectionflags	@""
	.align	4
.nv.shared._ZN3cub18CUB_300001_SM_10006detail6reduce28DeviceReduceSingleTileKernelINS2_10policy_hubIiyN4cuda3std3__44plusIiEEE10Policy1000EPiSC_iS9_iiNS7_10__identityEEEvT0_T1_T2_T3_T4_T6_:
	.zero		1068


//--------------------- .nv.shared.reserved.0     --------------------------
	.section	.nv.shared.reserved.0,"aw",@nobits
	.weak		__nv_reservedSMEM_offset_0_alias
	.size		__nv_reservedSMEM_offset_0_alias, 0, 64
	.other		__nv_reservedSMEM_offset_0_alias,@"STO_CUDA_RESERVED_SHARED STV_DEFAULT"
__nv_reservedSMEM_offset_0_alias:
	.zero		0
	.zero		64


//--------------------- .nv.global                --------------------------
	.section	.nv.global,"aw",@nobits
.nv.global:
	.type		_ZN30_INTERNAL_f05099e1_4_k_cu_main6thrust24THRUST_300001_SM_1000_NS12placeholders2_8E,@object
	.size		_ZN30_INTERNAL_f05099e1_4_k_cu_main6thrust24THRUST_300001_SM_1000_NS12placeholders2_8E,(_ZN30_INTERNAL_f05099e1_4_k_cu_main4cuda3std3__432_GLOBAL__N__f05099e1_4_k_cu_main6ignoreE - _ZN30_INTERNAL_f05099e1_4_k_cu_main6thrust24THRUST_300001_SM_1000_NS12placeholders2_8E)
_ZN30_INTERNAL_f05099e1_4_k_cu_main6thrust24THRUST_300001_SM_1000_NS12placeholders2_8E:
	.zero		1
	.type		_ZN30_INTERNAL_f05099e1_4_k_cu_main4cuda3std3__432_GLOBAL__N__f05099e1_4_k_cu_main6ignoreE,@object
	.size		_ZN30_INTERNAL_f05099e1_4_k_cu_main4cuda3std3__432_GLOBAL__N__f05099e1_4_k_cu_main6ignoreE,(_ZN30_INTERNAL_f05099e1_4_k_cu_main4cuda3std6ranges3__45__cpo4dataE - _ZN30_INTERNAL_f05099e1_4_k_cu_main4cuda3std3__432_GLOBAL__N__f05099e1_4_k_cu_main6ignoreE)
_ZN30_INTERNAL_f05099e1_4_k_cu_main4cuda3std3__432_GLOBAL__N__f05099e1_4_k_cu_main6ignoreE:
	.zero		1
	.type		_ZN30_INTERNAL_f05099e1_4_k_cu_main4cuda3std6ranges3__45__cpo4dataE,@object
	.size		_ZN30_INTERNAL_f05099e1_4_k_cu_main4cuda3std6ranges3__45__cpo4dataE,(_ZN30_INTERNAL_f05099e1_4_k_cu_main6thrust24THRUST_300001_SM_1000_NS6system3cpp3parE - _ZN30_INTERNAL_f05099e1_4_k_cu_main4cuda3std6ranges3__45__cpo4dataE)
_ZN30_INTERNAL_f05099e1_4_k_cu_main4cuda3std6ranges3__45__cpo4dataE:
	.zero		1
	.type		_ZN30_INTERNAL_f05099e1_4_k_cu_main6thrust24THRUST_300001_SM_1000_NS6system3cpp3parE,@object
	.size		_ZN30_INTERNAL_f05099e1_4_k_cu_main6thrust24THRUST_300001_SM_1000_NS6system3cpp3parE,(_ZN30_INTERNAL_f05099e1_4_k_cu_main4cuda3std3__45__cpo5beginE - _ZN30_INTERNAL_f05099e1_4_k_cu_main6thrust24THRUST_300001_SM_1000_NS6system3cpp3parE)
_ZN30_INTERNAL_f05099e1_4_k_cu_main6thrust24THRUST_300001_SM_1000_NS6system3cpp3parE:
	.zero		1
	.type		_ZN30_INTERNAL_f05099e1_4_k_cu_main4cuda3std3__45__cpo5beginE,@object
	.size		_ZN30_INTERNAL_f05099e1_4_k_cu_main4cuda3std3__45__cpo5beginE,(_ZN30_INTERNAL_f05099e1_4_k_cu_main4cuda3std6ranges3__45__cpo5beginE - _ZN30_INTERNAL_f05099e1_4_k_cu_main4cuda3std3__45__cpo5beginE)
_ZN30_INTERNAL_f05099e1_4_k_cu_main4cuda3std3__45__cpo5beginE:
	.zero		1
	.type		_ZN30_INTERNAL_f05099e1_4_k_cu_main4cuda3std6ranges3__45__cpo5beginE,@object
	.size		_ZN30_INTERNAL_f05099e1_4_k_cu_main4cuda3std6ranges3__45__cpo5beginE,(_ZN30_INTERNAL_f05099e1_4_k_cu_main6thrust24THRUST_300001_SM_1000_NS6deviceE - _ZN30_INTERNAL_f05099e1_4_k_cu_main4cuda3std6ranges3__45__cpo5beginE)
_ZN30_INTERNAL_f05099e1_4_k_cu_main4cuda3std6ranges3__45__cpo5beginE:
	.zero		1
	.type		_ZN30_INTERNAL_f05099e1_4_k_cu_main6thrust24THRUST_300001_SM_1000_NS6deviceE,@object
	.size		_ZN30_INTERNAL_f05099e1_4_k_cu_main6thrust24THRUST_300001_SM_1000_NS6deviceE,(_ZN30_INTERNAL_f05099e1_4_k_cu_main4cuda3std3__47nulloptE - _ZN30_INTERNAL_f05099e1_4_k_cu_main6thrust24THRUST_300001_SM_1000_NS6deviceE)
_ZN30_INTERNAL_f05099e1_4_k_cu_main6thrust24THRUST_300001_SM_1000_NS6deviceE:
	.zero		1
	.type		_ZN30_INTERNAL_f05099e1_4_k_cu_main4cuda3std3__47nulloptE,@object
	.size		_ZN30_INTERNAL_f05099e1_4_k_cu_main4cuda3std3__47nulloptE,(_ZN30_INTERNAL_f05099e1_4_k_cu_main4cuda3std6ranges3__45__cpo8distanceE - _ZN30_INTERNAL_f05099e1_4_k_cu_main4cuda3std3__47nulloptE)
_ZN30_INTERNAL_f05099e1_4_k_cu_main4cuda3std3__47nulloptE:
	.zero		1
	.type		_ZN30_INTERNAL_f05099e1_4_k_cu_main4cuda3std6ranges3__45__cpo8distanceE,@object
	.size		_ZN30_INTERNAL_f05099e1_4_k_cu_main4cuda3std6ranges3__45__cpo8distanceE,(_ZN30_INTERNAL_f05099e1_4_k_cu_main6thrust24THRUST_300001_SM_1000_NS12placeholders2_4E - _ZN30_INTERNAL_f05099e1_4_k_cu_main4cuda3std6ranges3__45__cpo8distanceE)
_ZN30_INTERNAL_f05099e1_4_k_cu_main4cuda3std6ranges3__45__cpo8distanceE:
	.zero		1
	.type		_ZN30_INTERNAL_f05099e1_4_k_cu_main6thrust24THRUST_300001_SM_1000_NS12placeholders2_4E,@object
	.size		_ZN30_INTERNAL_f05099e1_4_k_cu_main6thrust24THRUST_300001_SM_1000_NS12placeholders2_4E,(_ZN30_INTERNAL_f05099e1_4_k_cu_main4cuda3std3__45__cpo6rbeginE - _ZN30_INTERNAL_f05099e1_4_k_cu_main6thrust24THRUST_300001_SM_1000_NS12placeholders2_4E)
_ZN30_INTERNAL_f05099e1_4_k_cu_main6thrust24THRUST_300001_SM_1000_NS12placeholders2_4E:
	.zero		1
	.type		_ZN30_INTERNAL_f05099e1_4_k_cu_main4cuda3std3__45__cpo6rbeginE,@object
	.size		_ZN30_INTERNAL_f05099e1_4_k_cu_main4cuda3std3__45__cpo6rbeginE,(_ZN30_INTERNAL_f05099e1_4_k_cu_main4cuda3std6ranges3__45__cpo7advanceE - _ZN30_INTERNAL_f05099e1_4_k_cu_main4cuda3std3__45__cpo6rbeginE)
_ZN30_INTERNAL_f05099e1_4_k_cu_main4cuda3std3__45__cpo6rbeginE:
	.zero		1
	.type		_ZN30_INTERNAL_f05099e1_4_k_cu_main4cuda3std6ranges3__45__cpo7advanceE,@object
	.size		_ZN30_INTERNAL_f05099e1_4_k_cu_main4cuda3std6ranges3__45__cpo7advanceE,(_ZN30_INTERNAL_f05099e1_4_k_cu_main6thrust24THRUST_300001_SM_1000_NS12placeholders3_10E - _ZN30_INTERNAL_f05099e1_4_k_cu_main4cuda3std6ranges3__45__cpo7advanceE)
_ZN30_INTERNAL_f05099e1_4_k_cu_main4cuda3std6ranges3__45__cpo7advanceE:
	.zero		1
	.type		_ZN30_INTERNAL_f05099e1_4_k_cu_main6thrust24THRUST_300001_SM_1000_NS12placeholders3_10E,@object
	.size		_ZN30_INTERNAL_f05099e1_4_k_cu_main6thrust24THRUST_300001_SM_1000_NS12placeholders3_10E,(_ZN30_INTERNAL_f05099e1_4_k_cu_main4cuda3std3__48in_placeE - _ZN30_INTERNAL_f05099e1_4_k_cu_main6thrust24THRUST_300001_SM_1000_NS12placeholders3_10E)
_ZN30_INTERNAL_f05099e1_4_k_cu_main6thrust24THRUST_300001_SM_1000_NS12placeholders3_10E:
	.zero		1
	.type		_ZN30_INTERNAL_f05099e1_4_k_cu_main4cuda3std3__48in_placeE,@object
	.size		_ZN30_INTERNAL_f05099e1_4_k_cu_main4cuda3std3__48in_placeE,(_ZN30_INTERNAL_f05099e1_4_k_cu_main4cuda3std6ranges3__45__cpo4sizeE - _ZN30_INTERNAL_f05099e1_4_k_cu_main4cuda3std3__48in_placeE)
_ZN30_INTERNAL_f05099e1_4_k_cu_main4cuda3std3__48in_placeE:
	.zero		1
	.type		_ZN30_INTERNAL_f05099e1_4_k_cu_main4cuda3std6ranges3__45__cpo4sizeE,@object
	.size		_ZN30_INTERNAL_f05099e1_4_k_cu_main4cuda3std6ranges3__45__cpo4sizeE,(_ZN30_INTERNAL_f05099e1_4_k_cu_main6thrust24THRUST_300001_SM_1000_NS12placeholders2_2E - _ZN30_INTERNAL_f05099e1_4_k_cu_main4cuda3std6ranges3__45__cpo4sizeE)
_ZN30_INTERNAL_f05099e1_4_k_cu_main4cuda3std6ranges3__45__cpo4sizeE:
	.zero		1
	.type		_ZN30_INTERNAL_f05099e1_4_k_cu_main6thrust24THRUST_300001_SM_1000_NS12placeholders2_2E,@object
	.size		_ZN30_INTERNAL_f05099e1_4_k_cu_main6thrust24THRUST_300001_SM_1000_NS12placeholders2_2E,(_ZN30_INTERNAL_f05099e1_4_k_cu_main4cuda3std3__45__cpo6cbeginE - _ZN30_INTERNAL_f05099e1_4_k_cu_main6thrust24THRUST_300001_SM_1000_NS12placeholders2_2E)
_ZN30_INTERNAL_f05099e1_4_k_cu_main6thrust24THRUST_300001_SM_1000_NS12placeholders2_2E:
	.zero		1
	.type		_ZN30_INTERNAL_f05099e1_4_k_cu_main4cuda3std3__45__cpo6cbeginE,@object
	.size		_ZN30_INTERNAL_f05099e1_4_k_cu_main4cuda3std3__45__cpo6cbeginE,(_ZN30_INTERNAL_f05099e1_4_k_cu_main4cuda3std6ranges3__45__cpo6cbeginE - _ZN30_INTERNAL_f05099e1_4_k_cu_main4cuda3std3__45__cpo6cbeginE)
_ZN30_INTERNAL_f05099e1_4_k_cu_main4cuda3std3__45__cpo6cbeginE:
	.zero		1
	.type		_ZN30_INTERNAL_f05099e1_4_k_cu_main4cuda3std6ranges3__45__cpo6cbeginE,@object
	.size		_ZN30_INTERNAL_f05099e1_4_k_cu_main4cuda3std6ranges3__45__cpo6cbeginE,(_ZN30_INTERNAL_f05099e1_4_k_cu_main6thrust24THRUST_300001_SM_1000_NS12placeholders2_6E - _ZN30_INTERNAL_f05099e1_4_k_cu_main4cuda3std6ranges3__45__cpo6cbeginE)
_ZN30_INTERNAL_f05099e1_4_k_cu_main4cuda3std6ranges3__45__cpo6cbeginE:
	.zero		1
	.type		_ZN30_INTERNAL_f05099e1_4_k_cu_main6thrust24THRUST_300001_SM_1000_NS12placeholders2_6E,@object
	.size		_ZN30_INTERNAL_f05099e1_4_k_cu_main6thrust24THRUST_300001_SM_1000_NS12placeholders2_6E,(_ZN30_INTERNAL_f05099e1_4_k_cu_main4cuda3std3__45__cpo7crbeginE - _ZN30_INTERNAL_f05099e1_4_k_cu_main6thrust24THRUST_300001_SM_1000_NS12placeholders2_6E)
_ZN30_INTERNAL_f05099e1_4_k_cu_main6thrust24THRUST_300001_SM_1000_NS12placeholders2_6E:
	.zero		1
	.type		_ZN30_INTERNAL_f05099e1_4_k_cu_main4cuda3std3__45__cpo7crbeginE,@object
	.size		_ZN30_INTERNAL_f05099e1_4_k_cu_main4cuda3std3__45__cpo7crbeginE,(_ZN30_INTERNAL_f05099e1_4_k_cu_main4cuda3std6ranges3__45__cpo4nextE - _ZN30_INTERNAL_f05099e1_4_k_cu_main4cuda3std3__45__cpo7crbeginE)
_ZN30_INTERNAL_f05099e1_4_k_cu_main4cuda3std3__45__cpo7crbeginE:
	.zero		1
	.type		_ZN30_INTERNAL_f05099e1_4_k_cu_main4cuda3std6ranges3__45__cpo4nextE,@object
	.size		_ZN30_INTERNAL_f05099e1_4_k_cu_main4cuda3std6ranges3__45__cpo4nextE,(_ZN30_INTERNAL_f05099e1_4_k_cu_main4cuda3std6ranges3__45__cpo4swapE - _ZN30_INTERNAL_f05099e1_4_k_cu_main4cuda3std6ranges3__45__cpo4nextE)
_ZN30_INTERNAL_f05099e1_4_k_cu_main4cuda3std6ranges3__45__cpo4nextE:
	.zero		1
	.type		_ZN30_INTERNAL_f05099e1_4_k_cu_main4cuda3std6ranges3__45__cpo4swapE,@object
	.size		_ZN30_INTERNAL_f05099e1_4_k_cu_main4cuda3std6ranges3__45__cpo4swapE,(_ZN30_INTERNAL_f05099e1_4_k_cu_main6thrust24THRUST_300001_SM_1000_NS8cuda_cub10par_nosyncE - _ZN30_INTERNAL_f05099e1_4_k_cu_main4cuda3std6ranges3__45__cpo4swapE)
_ZN30_INTERNAL_f05099e1_4_k_cu_main4cuda3std6ranges3__45__cpo4swapE:
	.zero		1
	.type		_ZN30_INTERNAL_f05099e1_4_k_cu_main6thrust24THRUST_300001_SM_1000_NS8cuda_cub10par_nosyncE,@object
	.size		_ZN30_INTERNAL_f05099e1_4_k_cu_main6thrust24THRUST_300001_SM_1000_NS8cuda_cub10par_nosyncE,(_ZN30_INTERNAL_f05099e1_4_k_cu_main6thrust24THRUST_300001_SM_1000_NS3seqE - _ZN30_INTERNAL_f05099e1_4_k_cu_main6thrust24THRUST_300001_SM_1000_NS8cuda_cub10par_nosyncE)
_ZN30_INTERNAL_f05099e1_4_k_cu_main6thrust24THRUST_300001_SM_1000_NS8cuda_cub10par_nosyncE:
	.zero		1
	.type		_ZN30_INTERNAL_f05099e1_4_k_cu_main6thrust24THRUST_300001_SM_1000_NS3seqE,@object
	.size		_ZN30_INTERNAL_f05099e1_4_k_cu_main6thrust24THRUST_300001_SM_1000_NS3seqE,(_ZN30_INTERNAL_f05099e1_4_k_cu_main4cuda3std3__420unreachable_sentinelE - _ZN30_INTERNAL_f05099e1_4_k_cu_main6thrust24THRUST_300001_SM_1000_NS3seqE)
_ZN30_INTERNAL_f05099e1_4_k_cu_main6thrust24THRUST_300001_SM_1000_NS3seqE:
	.zero		1
	.type		_ZN30_INTERNAL_f05099e1_4_k_cu_main4cuda3std3__420unreachable_sentinelE,@object
	.size		_ZN30_INTERNAL_f05099e1_4_k_cu_main4cuda3std3__420unreachable_sentinelE,(_ZN30_INTERNAL_f05099e1_4_k_cu_main4cuda3std6ranges3__45__cpo5ssizeE - _ZN30_INTERNAL_f05099e1_4_k_cu_main4cuda3std3__420unreachable_sentinelE)
_ZN30_INTERNAL_f05099e1_4_k_cu_main4cuda3std3__420unreachable_sentinelE:
	.zero		1
	.type		_ZN30_INTERNAL_f05099e1_4_k_cu_main4cuda3std6ranges3__45__cpo5ssizeE,@object
	.size		_ZN30_INTERNAL_f05099e1_4_k_cu_main4cuda3std6ranges3__45__cpo5ssizeE,(_ZN30_INTERNAL_f05099e1_4_k_cu_main6thrust24THRUST_300001_SM_1000_NS12placeholders2_3E - _ZN30_INTERNAL_f05099e1_4_k_cu_main4cuda3std6ranges3__45__cpo5ssizeE)
_ZN30_INTERNAL_f05099e1_4_k_cu_main4cuda3std6ranges3__45__cpo5ssizeE:
	.zero		1
	.type		_ZN30_INTERNAL_f05099e1_4_k_cu_main6thrust24THRUST_300001_SM_1000_NS12placeholders2_3E,@object
	.size		_ZN30_INTERNAL_f05099e1_4_k_cu_main6thrust24THRUST_300001_SM_1000_NS12placeholders2_3E,(_ZN30_INTERNAL_f05099e1_4_k_cu_main4cuda3std3__45__cpo4cendE - _ZN30_INTERNAL_f05099e1_4_k_cu_main6thrust24THRUST_300001_SM_1000_NS12placeholders2_3E)
_ZN30_INTERNAL_f05099e1_4_k_cu_main6thrust24THRUST_300001_SM_1000_NS12placeholders2_3E:
	.zero		1
	.type		_ZN30_INTERNAL_f05099e1_4_k_cu_main4cuda3std3__45__cpo4cendE,@object
	.size		_ZN30_INTERNAL_f05099e1_4_k_cu_main4cuda3std3__45__cpo4cendE,(_ZN30_INTERNAL_f05099e1_4_k_cu_main4cuda3std6ranges3__45__cpo4cendE - _ZN30_INTERNAL_f05099e1_4_k_cu_main4cuda3std3__45__cpo4cendE)
_ZN30_INTERNAL_f05099e1_4_k_cu_main4cuda3std3__45__cpo4cendE:
	.zero		1
	.type		_ZN30_INTERNAL_f05099e1_4_k_cu_main4cuda3std6ranges3__45__cpo4cendE,@object
	.size		_ZN30_INTERNAL_f05099e1_4_k_cu_main4cuda3std6ranges3__45__cpo4cendE,(_ZN30_INTERNAL_f05099e1_4_k_cu_main6thrust24THRUST_300001_SM_1000_NS12placeholders2_7E - _ZN30_INTERNAL_f05099e1_4_k_cu_main4cuda3std6ranges3__45__cpo4cendE)
_ZN30_INTERNAL_f05099e1_4_k_cu_main4cuda3std6ranges3__45__cpo4cendE:
	.zero		1
	.type		_ZN30_INTERNAL_f05099e1_4_k_cu_main6thrust24THRUST_300001_SM_1000_NS12placeholders2_7E,@object
	.size		_ZN30_INTERNAL_f05099e1_4_k_cu_main6thrust24THRUST_300001_SM_1000_NS12placeholders2_7E,(_ZN30_INTERNAL_f05099e1_4_k_cu_main4cuda3std3__45__cpo5crendE - _ZN30_INTERNAL_f05099e1_4_k_cu_main6thrust24THRUST_300001_SM_1000_NS12placeholders2_7E)
_ZN30_INTERNAL_f05099e1_4_k_cu_main6thrust24THRUST_300001_SM_1000_NS12placeholders2_7E:
	.zero		1
	.type		_ZN30_INTERNAL_f05099e1_4_k_cu_main4cuda3std3__45__cpo5crendE,@object
	.size		_ZN30_INTERNAL_f05099e1_4_k_cu_main4cuda3std3__45__cpo5crendE,(_ZN30_INTERNAL_f05099e1_4_k_cu_main4cuda3std6ranges3__45__cpo4prevE - _ZN30_INTERNAL_f05099e1_4_k_cu_main4cuda3std3__45__cpo5crendE)
_ZN30_INTERNAL_f05099e1_4_k_cu_main4cuda3std3__45__cpo5crendE:
	.zero		1
	.type		_ZN30_INTERNAL_f05099e1_4_k_cu_main4cuda3std6ranges3__45__cpo4prevE,@object
	.size		_ZN30_INTERNAL_f05099e1_4_k_cu_main4cuda3std6ranges3__45__cpo4prevE,(_ZN30_INTERNAL_f05099e1_4_k_cu_main4cuda3std6ranges3__45__cpo9iter_moveE - _ZN30_INTERNAL_f05099e1_4_k_cu_main4cuda3std6ranges3__45__cpo4prevE)
_ZN30_INTERNAL_f05099e1_4_k_cu_main4cuda3std6ranges3__45__cpo4prevE:
	.zero		1
	.type		_ZN30_INTERNAL_f05099e1_4_k_cu_main4cuda3std6ranges3__45__cpo9iter_moveE,@object
	.size		_ZN30_INTERNAL_f05099e1_4_k_cu_main4cuda3std6ranges3__45__cpo9iter_moveE,(_ZN30_INTERNAL_f05099e1_4_k_cu_main6thrust24THRUST_300001_SM_1000_NS6system6detail10sequential3seqE - _ZN30_INTERNAL_f05099e1_4_k_cu_main4cuda3std6ranges3__45__cpo9iter_moveE)
_ZN30_INTERNAL_f05099e1_4_k_cu_main4cuda3std6ranges3__45__cpo9iter_moveE:
	.zero		1
	.type		_ZN30_INTERNAL_f05099e1_4_k_cu_main6thrust24THRUST_300001_SM_1000_NS6system6detail10sequential3seqE,@object
	.size		_ZN30_INTERNAL_f05099e1_4_k_cu_main6thrust24THRUST_300001_SM_1000_NS6system6detail10sequential3seqE,(_ZN30_INTERNAL_f05099e1_4_k_cu_main6thrust24THRUST_300001_SM_1000_NS12placeholders2_9E - _ZN30_INTERNAL_f05099e1_4_k_cu_main6thrust24THRUST_300001_SM_1000_NS6system6detail10sequential3seqE)
_ZN30_INTERNAL_f05099e1_4_k_cu_main6thrust24THRUST_300001_SM_1000_NS6system6detail10sequential3seqE:
	.zero		1
	.type		_ZN30_INTERNAL_f05099e1_4_k_cu_main6thrust24THRUST_300001_SM_1000_NS12placeholders2_9E,@object
	.size		_ZN30_INTERNAL_f05099e1_4_k_cu_main6thrust24THRUST_300001_SM_1000_NS12placeholders2_9E,(_ZN30_INTERNAL_f05099e1_4_k_cu_main4cuda3std3__419piecewise_constructE - _ZN30_INTERNAL_f05099e1_4_k_cu_main6thrust24THRUST_300001_SM_1000_NS12placeholders2_9E)
_ZN30_INTERNAL_f05099e1_4_k_cu_main6thrust24THRUST_300001_SM_1000_NS12placeholders2_9E:
	.zero		1
	.type		_ZN30_INTERNAL_f05099e1_4_k_cu_main4cuda3std3__419piecewise_constructE,@object
	.size		_ZN30_INTERNAL_f05099e1_4_k_cu_main4cuda3std3__419piecewise_constructE,(_ZN30_INTERNAL_f05099e1_4_k_cu_main4cuda3std6ranges3__45__cpo5cdataE - _ZN30_INTERNAL_f05099e1_4_k_cu_main4cuda3std3__419piecewise_constructE)
_ZN30_INTERNAL_f05099e1_4_k_cu_main4cuda3std3__419piecewise_constructE:
	.zero		1
	.type		_ZN30_INTERNAL_f05099e1_4_k_cu_main4cuda3std6ranges3__45__cpo5cdataE,@object
	.size		_ZN30_INTERNAL_f05099e1_4_k_cu_main4cuda3std6ranges3__45__cpo5cdataE,(_ZN30_INTERNAL_f05099e1_4_k_cu_main6thrust24THRUST_300001_SM_1000_NS12placeholders2_1E - _ZN30_INTERNAL_f05099e1_4_k_cu_main4cuda3std6ranges3__45__cpo5cdataE)
_ZN30_INTERNAL_f05099e1_4_k_cu_main4cuda3std6ranges3__45__cpo5cdataE:
	.zero		1
	.type		_ZN30_INTERNAL_f05099e1_4_k_cu_main6thrust24THRUST_300001_SM_1000_NS12placeholders2_1E,@object
	.size		_ZN30_INTERNAL_f05099e1_4_k_cu_main6thrust24THRUST_300001_SM_1000_NS12placeholders2_1E,(_ZN30_INTERNAL_f05099e1_4_k_cu_main4cuda3std3__45__cpo3endE - _ZN30_INTERNAL_f05099e1_4_k_cu_main6thrust24THRUST_300001_SM_1000_NS12placeholders2_1E)
_ZN30_INTERNAL_f05099e1_4_k_cu_main6thrust24THRUST_300001_SM_1000_NS12placeholders2_1E:
	.zero		1
	.type		_ZN30_INTERNAL_f05099e1_4_k_cu_main4cuda3std3__45__cpo3endE,@object
	.size		_ZN30_INTERNAL_f05099e1_4_k_cu_main4cuda3std3__45__cpo3endE,(_ZN30_INTERNAL_f05099e1_4_k_cu_main4cuda3std6ranges3__45__cpo3endE - _ZN30_INTERNAL_f05099e1_4_k_cu_main4cuda3std3__45__cpo3endE)
_ZN30_INTERNAL_f05099e1_4_k_cu_main4cuda3std3__45__cpo3endE:
	.zero		1
	.type		_ZN30_INTERNAL_f05099e1_4_k_cu_main4cuda3std6ranges3__45__cpo3endE,@object
	.size		_ZN30_INTERNAL_f05099e1_4_k_cu_main4cuda3std6ranges3__45__cpo3endE,(_ZN30_INTERNAL_f05099e1_4_k_cu_main6thrust24THRUST_300001_SM_1000_NS12placeholders2_5E - _ZN30_INTERNAL_f05099e1_4_k_cu_main4cuda3std6ranges3__45__cpo3endE)
_ZN30_INTERNAL_f05099e1_4_k_cu_main4cuda3std6ranges3__45__cpo3endE:
	.zero		1
	.type		_ZN30_INTERNAL_f05099e1_4_k_cu_main6thrust24THRUST_300001_SM_1000_NS12placeholders2_5E,@object
	.size		_ZN30_INTERNAL_f05099e1_4_k_cu_main6thrust24THRUST_300001_SM_1000_NS12placeholders2_5E,(_ZN30_INTERNAL_f05099e1_4_k_cu_main4cuda3std3__45__cpo4rendE - _ZN30_INTERNAL_f05099e1_4_k_cu_main6thrust24THRUST_300001_SM_1000_NS12placeholders2_5E)
_ZN30_INTERNAL_f05099e1_4_k_cu_main6thrust24THRUST_300001_SM_1000_NS12placeholders2_5E:
	.zero		1
	.type		_ZN30_INTERNAL_f05099e1_4_k_cu_main4cuda3std3__45__cpo4rendE,@object
	.size		_ZN30_INTERNAL_f05099e1_4_k_cu_main4cuda3std3__45__cpo4rendE,(_ZN30_INTERNAL_f05099e1_4_k_cu_main4cuda3std6ranges3__45__cpo9iter_swapE - _ZN30_INTERNAL_f05099e1_4_k_cu_main4cuda3std3__45__cpo4rendE)
_ZN30_INTERNAL_f05099e1_4_k_cu_main4cuda3std3__45__cpo4rendE:
	.zero		1
	.type		_ZN30_INTERNAL_f05099e1_4_k_cu_main4cuda3std6ranges3__45__cpo9iter_swapE,@object
	.size		_ZN30_INTERNAL_f05099e1_4_k_cu_main4cuda3std6ranges3__45__cpo9iter_swapE,(_ZN30_INTERNAL_f05099e1_4_k_cu_main4cuda3std3__48unexpectE - _ZN30_INTERNAL_f05099e1_4_k_cu_main4cuda3std6ranges3__45__cpo9iter_swapE)
_ZN30_INTERNAL_f05099e1_4_k_cu_main4cuda3std6ranges3__45__cpo9iter_swapE:
	.zero		1
	.type		_ZN30_INTERNAL_f05099e1_4_k_cu_main4cuda3std3__48unexpectE,@object
	.size		_ZN30_INTERNAL_f05099e1_4_k_cu_main4cuda3std3__48unexpectE,(_ZN30_INTERNAL_f05099e1_4_k_cu_main6thrust24THRUST_300001_SM_1000_NS8cuda_cub3parE - _ZN30_INTERNAL_f05099e1_4_k_cu_main4cuda3std3__48unexpectE)
_ZN30_INTERNAL_f05099e1_4_k_cu_main4cuda3std3__48unexpectE:
	.zero		1
	.type		_ZN30_INTERNAL_f05099e1_4_k_cu_main6thrust24THRUST_300001_SM_1000_NS8cuda_cub3parE,@object
	.size		_ZN30_INTERNAL_f05099e1_4_k_cu_main6thrust24THRUST_300001_SM_1000_NS8cuda_cub3parE,(.L_29 - _ZN30_INTERNAL_f05099e1_4_k_cu_main6thrust24THRUST_300001_SM_1000_NS8cuda_cub3parE)
_ZN30_INTERNAL_f05099e1_4_k_cu_main6thrust24THRUST_300001_SM_1000_NS8cuda_cub3parE:
	.zero		1
.L_29:


//--------------------- .nv.shared._ZN3cub18CUB_300001_SM_10006detail6reduce18DeviceReduceKernelINS2_10policy_hubIiyN4cuda3std3__44plusIiEEE10Policy1000EN6thrust24THRUST_300001_SM_1000_NS6detail15normal_iteratorINSD_10device_ptrIiEEEEyS9_iNS7_10__identityEEEvT0_PT3_T1_NS0_13GridEvenShareISN_EET2_T4_ --------------------------
	.section	.nv.shared._ZN3cub18CUB_300001_SM_10006detail6reduce18DeviceReduceKernelINS2_10policy_hubIiyN4cuda3std3__44plusIiEEE10Policy1000EN6thrust24THRUST_300001_SM_1000_NS6detail15normal_iteratorINSD_10device_ptrIiEEEEyS9_iNS7_10__identityEEEvT0_PT3_T1_NS0_13GridEvenShareISN_EET2_T4_,"aw",@nobits
	.sectionflags	@""
	.align	4
.nv.shared._ZN3cub18CUB_300001_SM_10006detail6reduce18DeviceReduceKernelINS2_10policy_hubIiyN4cuda3std3__44plusIiEEE10Policy1000EN6thrust24THRUST_300001_SM_1000_NS6detail15normal_iteratorINSD_10device_ptrIiEEEEyS9_iNS7_10__identityEEEvT0_PT3_T1_NS0_13GridEvenShareISN_EET2_T4_:
	.zero		1068


//--------------------- .nv.shared._ZN3cub18CUB_300001_SM_10006detail6reduce28DeviceReduceSingleTileKernelINS2_10policy_hubIiyN4cuda3std3__44plusIiEEE10Policy1000EN6thrust24THRUST_300001_SM_1000_NS6detail15normal_iteratorINSD_10device_ptrIiEEEEPiyS9_iiNS7_10__identityEEEvT0_T1_T2_T3_T4_T6_ --------------------------
	.section	.nv.shared._ZN3cub18CUB_300001_SM_10006detail6reduce28DeviceReduceSingleTileKernelINS2_10policy_hubIiyN4cuda3std3__44plusIiEEE10Policy1000EN6thrust24THRUST_300001_SM_1000_NS6detail15normal_iteratorINSD_10device_ptrIiEEEEPiyS9_iiNS7_10__identityEEEvT0_T1_T2_T3_T4_T6_,"aw",@nobits
	.sectionflags	@""
	.align	4
.nv.shared._ZN3cub18CUB_300001_SM_10006detail6reduce28DeviceReduceSingleTileKernelINS2_10policy_hubIiyN4cuda3std3__44plusIiEEE10Policy1000EN6thrust24THRUST_300001_SM_1000_NS6detail15normal_iteratorINSD_10device_ptrIiEEEEPiyS9_iiNS7_10__identityEEEvT0_T1_T2_T3_T4_T6_:
	.zero		1068


//--------------------- .nv.shared._ZN3cub18CUB_300001_SM_10006detail6reduce28DeviceReduceSingleTileKernelINS2_10policy_hubIijN4cuda3std3__44plusIiEEE10Policy1000EPiSC_iS9_iiNS7_10__identityEEEvT0_T1_T2_T3_T4_T6_ --------------------------
	.section	.nv.shared._ZN3cub18CUB_300001_SM_10006detail6reduce28DeviceReduceSingleTileKernelINS2_10policy_hubIijN4cuda3std3__44plusIiEEE10Policy1000EPiSC_iS9_iiNS7_10__identityEEEvT0_T1_T2_T3_T4_T6_,"aw",@nobits
	.sectionflags	@""
	.align	4
.nv.shared._ZN3cub18CUB_300001_SM_10006detail6reduce28DeviceReduceSingleTileKernelINS2_10policy_hubIijN4cuda3std3__44plusIiEEE10Policy1000EPiSC_iS9_iiNS7_10__identityEEEvT0_T1_T2_T3_T4_T6_:
	.zero		1068


//--------------------- .nv.shared._ZN3cub18CUB_300001_SM_10006detail6reduce18DeviceReduceKernelINS2_10policy_hubIijN4cuda3std3__44plusIiEEE10Policy1000EN6thrust24THRUST_300001_SM_1000_NS6detail15normal_iteratorINSD_10device_ptrIiEEEEjS9_iNS7_10__identityEEEvT0_PT3_T1_NS0_13GridEvenShareISN_EET2_T4_ --------------------------
	.section	.nv.shared._ZN3cub18CUB_300001_SM_10006detail6reduce18DeviceReduceKernelINS2_10policy_hubIijN4cuda3std3__44plusIiEEE10Policy1000EN6thrust24THRUST_300001_SM_1000_NS6detail15normal_iteratorINSD_10device_ptrIiEEEEjS9_iNS7_10__identityEEEvT0_PT3_T1_NS0_13GridEvenShareISN_EET2_T4_,"aw",@nobits
	.sectionflags	@""
	.align	4
.nv.shared._ZN3cub18CUB_300001_SM_10006detail6reduce18DeviceReduceKernelINS2_10policy_hubIijN4cuda3std3__44plusIiEEE10Policy1000EN6thrust24THRUST_300001_SM_1000_NS6detail15normal_iteratorINSD_10device_ptrIiEEEEjS9_iNS7_10__identityEEEvT0_PT3_T1_NS0_13GridEvenShareISN_EET2_T4_:
	.zero		1068


//--------------------- .nv.shared._ZN3cub18CUB_300001_SM_10006detail6reduce28DeviceReduceSingleTileKernelINS2_10policy_hubIijN4cuda3std3__44plusIiEEE10Policy1000EN6thrust24THRUST_300001_SM_1000_NS6detail15normal_iteratorINSD_10device_ptrIiEEEEPijS9_iiNS7_10__identityEEEvT0_T1_T2_T3_T4_T6_ --------------------------
	.section	.nv.shared._ZN3cub18CUB_300001_SM_10006detail6reduce28DeviceReduceSingleTileKernelINS2_10policy_hubIijN4cuda3std3__44plusIiEEE10Policy1000EN6thrust24THRUST_300001_SM_1000_NS6detail15normal_iteratorINSD_10device_ptrIiEEEEPijS9_iiNS7_10__identityEEEvT0_T1_T2_T3_T4_T6_,"aw",@nobits
	.sectionflags	@""
	.align	4
.nv.shared._ZN3cub18CUB_300001_SM_10006detail6reduce28DeviceReduceSingleTileKernelINS2_10policy_hubIijN4cuda3std3__44plusIiEEE10Policy1000EN6thrust24THRUST_300001_SM_1000_NS6detail15normal_iteratorINSD_10device_ptrIiEEEEPijS9_iiNS7_10__identityEEEvT0_T1_T2_T3_T4_T6_:
	.zero		1068


//--------------------- .nv.shared._Z6reduceILi256EEvN4cuda3std3__44spanIKiLm18446744073709551615EEENS3_IiLm18446744073709551615EEE --------------------------
	.section	.nv.shared._Z6reduceILi256EEvN4cuda3std3__44spanIKiLm18446744073709551615EEENS3_IiLm18446744073709551615EEE,"aw",@nobits
	.sectionflags	@""
	.align	4
.nv.shared._Z6reduceILi256EEvN4cuda3std3__44spanIKiLm18446744073709551615EEENS3_IiLm18446744073709551615EEE:
	.zero		1068


//--------------------- .nv.constant0._ZN3cub18CUB_300001_SM_10006detail6reduce28DeviceReduceSingleTileKernelINS2_10policy_hubIiyN4cuda3std3__44plusIiEEE10Policy1000EPiSC_iS9_iiNS7_10__identityEEEvT0_T1_T2_T3_T4_T6_ --------------------------
	.section	.nv.constant0._ZN3cub18CUB_300001_SM_10006detail6reduce28DeviceReduceSingleTileKernelINS2_10policy_hubIiyN4cuda3std3__44plusIiEEE10Policy1000EPiSC_iS9_iiNS7_10__identityEEEvT0_T1_T2_T3_T4_T6_,"a",@progbits
	.sectionflags	@""
	.align	4
.nv.constant0._ZN3cub18CUB_300001_SM_10006detail6reduce28DeviceReduceSingleTileKernelINS2_10policy_hubIiyN4cuda3std3__44plusIiEEE10Policy1000EPiSC_iS9_iiNS7_10__identityEEEvT0_T1_T2_T3_T4_T6_:
	.zero		925


//--------------------- .nv.constant0._ZN3cub18CUB_300001_SM_10006detail6reduce18DeviceReduceKernelINS2_10policy_hubIiyN4cuda3std3__44plusIiEEE10Policy1000EN6thrust24THRUST_300001_SM_1000_NS6detail15normal_iteratorINSD_10device_ptrIiEEEEyS9_iNS7_10__identityEEEvT0_PT3_T1_NS0_13GridEvenShareISN_EET2_T4_ --------------------------
	.section	.nv.constant0._ZN3cub18CUB_300001_SM_10006detail6reduce18DeviceReduceKernelINS2_10policy_hubIiyN4cuda3std3__44plusIiEEE10Policy1000EN6thrust24THRUST_300001_SM_1000_NS6detail15normal_iteratorINSD_10device_ptrIiEEEEyS9_iNS7_10__identityEEEvT0_PT3_T1_NS0_13GridEvenShareISN_EET2_T4_,"a",@progbits
	.sectionflags	@""
	.align	4
.nv.constant0._ZN3cub18CUB_300001_SM_10006detail6reduce18DeviceReduceKernelINS2_10policy_hubIiyN4cuda3std3__44plusIiEEE10Policy1000EN6thrust24THRUST_300001_SM_1000_NS6detail15normal_iteratorINSD_10device_ptrIiEEEEyS9_iNS7_10__identityEEEvT0_PT3_T1_NS0_13GridEvenShareISN_EET2_T4_:
	.zero		994


//--------------------- .nv.constant0._ZN3cub18CUB_300001_SM_10006detail6reduce28DeviceReduceSingleTileKernelINS2_10policy_hubIiyN4cuda3std3__44plusIiEEE10Policy1000EN6thrust24THRUST_300001_SM_1000_NS6detail15normal_iteratorINSD_10device_ptrIiEEEEPiyS9_iiNS7_10__identityEEEvT0_T1_T2_T3_T4_T6_ --------------------------
	.section	.nv.constant0._ZN3cub18CUB_300001_SM_10006detail6reduce28DeviceReduceSingleTileKernelINS2_10policy_hubIiyN4cuda3std3__44plusIiEEE10Policy1000EN6thrust24THRUST_300001_SM_1000_NS6detail15normal_iteratorINSD_10device_ptrIiEEEEPiyS9_iiNS7_10__identityEEEvT0_T1_T2_T3_T4_T6_,"a",@progbits
	.sectionflags	@""
	.align	4
.nv.constant0._ZN3cub18CUB_300001_SM_10006detail6reduce28DeviceReduceSingleTileKernelINS2_10policy_hubIiyN4cuda3std3__44plusIiEEE10Policy1000EN6thrust24THRUST_300001_SM_1000_NS6detail15normal_iteratorINSD_10device_ptrIiEEEEPiyS9_iiNS7_10__identityEEEvT0_T1_T2_T3_T4_T6_:
	.zero		929


//--------------------- .nv.constant0._ZN3cub18CUB_300001_SM_10006detail6reduce28DeviceReduceSingleTileKernelINS2_10policy_hubIijN4cuda3std3__44plusIiEEE10Policy1000EPiSC_iS9_iiNS7_10__identityEEEvT0_T1_T2_T3_T4_T6_ --------------------------
	.section	.nv.constant0._ZN3cub18CUB_300001_SM_10006detail6reduce28DeviceReduceSingleTileKernelINS2_10policy_hubIijN4cuda3std3__44plusIiEEE10Policy1000EPiSC_iS9_iiNS7_10__identityEEEvT0_T1_T2_T3_T4_T6_,"a",@progbits
	.sectionflags	@""
	.align	4
.nv.constant0._ZN3cub18CUB_300001_SM_10006detail6reduce28DeviceReduceSingleTileKernelINS2_10policy_hubIijN4cuda3std3__44plusIiEEE10Policy1000EPiSC_iS9_iiNS7_10__identityEEEvT0_T1_T2_T3_T4_T6_:
	.zero		925


//--------------------- .nv.constant0._ZN3cub18CUB_300001_SM_10006detail6reduce18DeviceReduceKernelINS2_10policy_hubIijN4cuda3std3__44plusIiEEE10Policy1000EN6thrust24THRUST_300001_SM_1000_NS6detail15normal_iteratorINSD_10device_ptrIiEEEEjS9_iNS7_10__identityEEEvT0_PT3_T1_NS0_13GridEvenShareISN_EET2_T4_ --------------------------
	.section	.nv.constant0._ZN3cub18CUB_300001_SM_10006detail6reduce18DeviceReduceKernelINS2_10policy_hubIijN4cuda3std3__44plusIiEEE10Policy1000EN6thrust24THRUST_300001_SM_1000_NS6detail15normal_iteratorINSD_10device_ptrIiEEEEjS9_iNS7_10__identityEEEvT0_PT3_T1_NS0_13GridEvenShareISN_EET2_T4_,"a",@progbits
	.sectionflags	@""
	.align	4
.nv.constant0._ZN3cub18CUB_300001_SM_10006detail6reduce18DeviceReduceKernelINS2_10policy_hubIijN4cuda3std3__44plusIiEEE10Policy1000EN6thrust24THRUST_300001_SM_1000_NS6detail15normal_iteratorINSD_10device_ptrIiEEEEjS9_iNS7_10__identityEEEvT0_PT3_T1_NS0_13GridEvenShareISN_EET2_T4_:
	.zero		958


//--------------------- .nv.constant0._ZN3cub18CUB_300001_SM_10006detail6reduce28DeviceReduceSingleTileKernelINS2_10policy_hubIijN4cuda3std3__44plusIiEEE10Policy1000EN6thrust24THRUST_300001_SM_1000_NS6detail15normal_iteratorINSD_10device_ptrIiEEEEPijS9_iiNS7_10__identityEEEvT0_T1_T2_T3_T4_T6_ --------------------------
	.section	.nv.constant0._ZN3cub18CUB_300001_SM_10006detail6reduce28DeviceReduceSingleTileKernelINS2_10policy_hubIijN4cuda3std3__44plusIiEEE10Policy1000EN6thrust24THRUST_300001_SM_1000_NS6detail15normal_iteratorINSD_10device_ptrIiEEEEPijS9_iiNS7_10__identityEEEvT0_T1_T2_T3_T4_T6_,"a",@progbits
	.sectionflags	@""
	.align	4
.nv.constant0._ZN3cub18CUB_300001_SM_10006detail6reduce28DeviceReduceSingleTileKernelINS2_10policy_hubIijN4cuda3std3__44plusIiEEE10Policy1000EN6thrust24THRUST_300001_SM_1000_NS6detail15normal_iteratorINSD_10device_ptrIiEEEEPijS9_iiNS7_10__identityEEEvT0_T1_T2_T3_T4_T6_:
	.zero		925


//--------------------- .nv.constant0._ZN3cub18CUB_300001_SM_10006detail8for_each13static_kernelINS2_12policy_hub_t12policy_500_tElN6thrust24THRUST_300001_SM_1000_NS8cuda_cub6__fill7functorINS7_6detail15normal_iteratorINS7_10device_ptrIiEEEEiEEEEvT0_T1_ --------------------------
	.section	.nv.constant0._ZN3cub18CUB_300001_SM_10006detail8for_each13static_kernelINS2_12policy_hub_t12policy_500_tElN6thrust24THRUST_300001_SM_1000_NS8cuda_cub6__fill7functorINS7_6detail15normal_iteratorINS7_10device_ptrIiEEEEiEEEEvT0_T1_,"a",@progbits
	.sectionflags	@""
	.align	4
.nv.constant0._ZN3cub18CUB_300001_SM_10006detail8for_each13static_kernelINS2_12policy_hub_t12policy_500_tElN6thrust24THRUST_300001_SM_1000_NS8cuda_cub6__fill7functorINS7_6detail15normal_iteratorINS7_10device_ptrIiEEEEiEEEEvT0_T1_:
	.zero		920


//--------------------- .nv.constant0._ZN3cub18CUB_300001_SM_10006detail8for_each13static_kernelINS2_12policy_hub_t12policy_500_tEmN6thrust24THRUST_300001_SM_1000_NS8cuda_cub20__uninitialized_fill7functorINS7_10device_ptrIiEEiEEEEvT0_T1_ --------------------------
	.section	.nv.constant0._ZN3cub18CUB_300001_SM_10006detail8for_each13static_kernelINS2_12policy_hub_t12policy_500_tEmN6thrust24THRUST_300001_SM_1000_NS8cuda_cub20__uninitialized_fill7functorINS7_10device_ptrIiEEiEEEEvT0_T1_,"a",@progbits
	.sectionflags	@""
	.align	4
.nv.constant0._ZN3cub18CUB_300001_SM_10006detail8for_each13static_kernelINS2_12policy_hub_t12policy_500_tEmN6thrust24THRUST_300001_SM_1000_NS8cuda_cub20__uninitialized_fill7functorINS7_10device_ptrIiEEiEEEEvT0_T1_:
	.zero		920


//--------------------- .nv.constant0._ZN3cub18CUB_300001_SM_10006detail11EmptyKernelIvEEvv --------------------------
	.section	.nv.constant0._ZN3cub18CUB_300001_SM_10006detail11EmptyKernelIvEEvv,"a",@progbits
	.sectionflags	@""
	.align	4
.nv.constant0._ZN3cub18CUB_300001_SM_10006detail11EmptyKernelIvEEvv:
	.zero		896


//--------------------- .nv.constant0._Z6reduceILi256EEvN4cuda3std3__44spanIKiLm18446744073709551615EEENS3_IiLm18446744073709551615EEE --------------------------
	.section	.nv.constant0._Z6reduceILi256EEvN4cuda3std3__44spanIKiLm18446744073709551615EEENS3_IiLm18446744073709551615EEE,"a",@progbits
	.sectionflags	@""
	.align	4
.nv.constant0._Z6reduceILi256EEvN4cuda3std3__44spanIKiLm18446744073709551615EEENS3_IiLm18446744073709551615EEE:
	.zero		928


//--------------------- SYMBOLS --------------------------

	.type		.nv.reservedSmem.offset0,@object
	.size		.nv.reservedSmem.offset0,0x4
	.type		.nv.reservedSmem.cap,@object
	.size		.nv.reservedSmem.cap,0x4
